	.target	sm_103a

	.elftype	@"ET_EXEC"


//--------------------- .note.nv.tkinfo           --------------------------
	.section	.note.nv.tkinfo,"",@"SHT_NOTE"
	.sectionflags	@"SHF_NOTE_NV_TKINFO"
	.tkinfo
        /*0018*/ 	.word	0x00000002
        /*0030*/ 	.string	""
        /*0030*/ 	.string	"ptxas"
        /*0030*/ 	.string	"Cuda compilation tools, release 13.0, V13.0.88"
        /*0030*/ 	.string	"Build cuda_13.0.r13.0/compiler.36424714_0"
        /*0030*/ 	.string	"-arch sm_103a -m 64 "



//--------------------- .note.nv.cuinfo           --------------------------
	.section	.note.nv.cuinfo,"",@"SHT_NOTE"
	.sectionflags	@"SHF_NOTE_NV_CUINFO"
        /*0018*/ 	.short	0x0002
        /*001a*/ 	.short	0x0067
        /*001c*/ 	.short	0x0082
	.zero		2


//--------------------- .nv.info                  --------------------------
	.section	.nv.info,"",@"SHT_CUDA_INFO"
	.align	4


	//----- nvinfo : EIATTR_REGCOUNT
	.align		4
        /*0000*/ 	.byte	0x04, 0x2f
        /*0002*/ 	.short	(.L_41 - .L_40)
	.align		4
.L_40:
        /*0004*/ 	.word	index@(_ZN2at6native29vectorized_elementwise_kernelILi8EZZZNS0_15sin_kernel_cudaERNS_18TensorIteratorBaseEENKUlvE0_clEvENKUlvE_clEvEUldE_St5arrayIPcLm2EEEEviT0_T1_)
        /*0008*/ 	.word	0x00000004


	//----- nvinfo : EIATTR_FRAME_SIZE
	.align		4
.L_41:
        /*000c*/ 	.byte	0x04, 0x11
        /*000e*/ 	.short	(.L_43 - .L_42)
	.align		4
.L_42:
        /*0010*/ 	.word	index@(_ZN2at6native29vectorized_elementwise_kernelILi8EZZZNS0_15sin_kernel_cudaERNS_18TensorIteratorBaseEENKUlvE0_clEvENKUlvE_clEvEUldE_St5arrayIPcLm2EEEEviT0_T1_)
        /*0014*/ 	.word	0x00000000


	//----- nvinfo : EIATTR_REGCOUNT
	.align		4
.L_43:
        /*0018*/ 	.byte	0x04, 0x2f
        /*001a*/ 	.short	(.L_45 - .L_44)
	.align		4
.L_44:
        /*001c*/ 	.word	index@(_ZN2at6native29vectorized_elementwise_kernelILi4EZZZNS0_15sin_kernel_cudaERNS_18TensorIteratorBaseEENKUlvE0_clEvENKUlvE_clEvEUldE_St5arrayIPcLm2EEEEviT0_T1_)
        /*0020*/ 	.word	0x0000002e


	//----- nvinfo : EIATTR_FRAME_SIZE
	.align		4
.L_45:
        /*0024*/ 	.byte	0x04, 0x11
        /*0026*/ 	.short	(.L_47 - .L_46)
	.align		4
.L_46:
        /*0028*/ 	.word	index@($_ZN2at6native29vectorized_elementwise_kernelILi4EZZZNS0_15sin_kernel_cudaERNS_18TensorIteratorBaseEENKUlvE0_clEvENKUlvE_clEvEUldE_St5arrayIPcLm2EEEEviT0_T1_$__internal_trig_reduction_slowpathd)
        /*002c*/ 	.word	0x00000028


	//----- nvinfo : EIATTR_FRAME_SIZE
	.align		4
.L_47:
        /*0030*/ 	.byte	0x04, 0x11
        /*0032*/ 	.short	(.L_49 - .L_48)
	.align		4
.L_48:
        /*0034*/ 	.word	index@(_ZN2at6native29vectorized_elementwise_kernelILi4EZZZNS0_15sin_kernel_cudaERNS_18TensorIteratorBaseEENKUlvE0_clEvENKUlvE_clEvEUldE_St5arrayIPcLm2EEEEviT0_T1_)
        /*0038*/ 	.word	0x00000028


	//----- nvinfo : EIATTR_REGCOUNT
	.align		4
.L_49:
        /*003c*/ 	.byte	0x04, 0x2f
        /*003e*/ 	.short	(.L_51 - .L_50)
	.align		4
.L_50:
        /*0040*/ 	.word	index@(_ZN2at6native29vectorized_elementwise_kernelILi2EZZZNS0_15sin_kernel_cudaERNS_18TensorIteratorBaseEENKUlvE0_clEvENKUlvE_clEvEUldE_St5arrayIPcLm2EEEEviT0_T1_)
        /*0044*/ 	.word	0x0000002e


	//----- nvinfo : EIATTR_FRAME_SIZE
	.align		4
.L_51:
        /*0048*/ 	.byte	0x04, 0x11
        /*004a*/ 	.short	(.L_53 - .L_52)
	.align		4
.L_52:
        /*004c*/ 	.word	index@($_ZN2at6native29vectorized_elementwise_kernelILi2EZZZNS0_15sin_kernel_cudaERNS_18TensorIteratorBaseEENKUlvE0_clEvENKUlvE_clEvEUldE_St5arrayIPcLm2EEEEviT0_T1_$__internal_trig_reduction_slowpathd)
        /*0050*/ 	.word	0x00000028


	//----- nvinfo : EIATTR_FRAME_SIZE
	.align		4
.L_53:
        /*0054*/ 	.byte	0x04, 0x11
        /*0056*/ 	.short	(.L_55 - .L_54)
	.align		4
.L_54:
        /*0058*/ 	.word	index@(_ZN2at6native29vectorized_elementwise_kernelILi2EZZZNS0_15sin_kernel_cudaERNS_18TensorIteratorBaseEENKUlvE0_clEvENKUlvE_clEvEUldE_St5arrayIPcLm2EEEEviT0_T1_)
        /*005c*/ 	.word	0x00000028


	//----- nvinfo : EIATTR_REGCOUNT
	.align		4
.L_55:
        /*0060*/ 	.byte	0x04, 0x2f
        /*0062*/ 	.short	(.L_57 - .L_56)
	.align		4
.L_56:
        /*0064*/ 	.word	index@(_ZN2at6native27unrolled_elementwise_kernelIZZZNS0_15sin_kernel_cudaERNS_18TensorIteratorBaseEENKUlvE0_clEvENKUlvE_clEvEUldE_St5arrayIPcLm2EELi4E23TrivialOffsetCalculatorILi1EjESB_NS0_6memory15LoadWithoutCastENSC_16StoreWithoutCastEEEviT_T0_T2_T3_T4_T5_)
        /*0068*/ 	.word	0x00000020


	//----- nvinfo : EIATTR_FRAME_SIZE
	.align		4
.L_57:
        /*006c*/ 	.byte	0x04, 0x11
        /*006e*/ 	.short	(.L_59 - .L_58)
	.align		4
.L_58:
        /*0070*/ 	.word	index@($_ZN2at6native27unrolled_elementwise_kernelIZZZNS0_15sin_kernel_cudaERNS_18TensorIteratorBaseEENKUlvE0_clEvENKUlvE_clEvEUldE_St5arrayIPcLm2EELi4E23TrivialOffsetCalculatorILi1EjESB_NS0_6memory15LoadWithoutCastENSC_16StoreWithoutCastEEEviT_T0_T2_T3_T4_T5_$__internal_trig_reduction_slowpathd)
        /*0074*/ 	.word	0x00000028


	//----- nvinfo : EIATTR_FRAME_SIZE
	.align		4
.L_59:
        /*0078*/ 	.byte	0x04, 0x11
        /*007a*/ 	.short	(.L_61 - .L_60)
	.align		4
.L_60:
        /*007c*/ 	.word	index@(_ZN2at6native27unrolled_elementwise_kernelIZZZNS0_15sin_kernel_cudaERNS_18TensorIteratorBaseEENKUlvE0_clEvENKUlvE_clEvEUldE_St5arrayIPcLm2EELi4E23TrivialOffsetCalculatorILi1EjESB_NS0_6memory15LoadWithoutCastENSC_16StoreWithoutCastEEEviT_T0_T2_T3_T4_T5_)
        /*0080*/ 	.word	0x00000028


	//----- nvinfo : EIATTR_REGCOUNT
	.align		4
.L_61:
        /*0084*/ 	.byte	0x04, 0x2f
        /*0086*/ 	.short	(.L_63 - .L_62)
	.align		4
.L_62:
        /*0088*/ 	.word	index@(_ZN2at6native18elementwise_kernelILi128ELi2EZNS0_22gpu_kernel_impl_nocastIZZZNS0_15sin_kernel_cudaERNS_18TensorIteratorBaseEENKUlvE0_clEvENKUlvE_clEvEUldE_EEvS4_RKT_EUliE_EEviT1_)
        /*008c*/ 	.word	0x0000001e


	//----- nvinfo : EIATTR_FRAME_SIZE
	.align		4
.L_63:
        /*0090*/ 	.byte	0x04, 0x11
        /*0092*/ 	.short	(.L_65 - .L_64)
	.align		4
.L_64:
        /*0094*/ 	.word	index@($_ZN2at6native18elementwise_kernelILi128ELi2EZNS0_22gpu_kernel_impl_nocastIZZZNS0_15sin_kernel_cudaERNS_18TensorIteratorBaseEENKUlvE0_clEvENKUlvE_clEvEUldE_EEvS4_RKT_EUliE_EEviT1_$__internal_trig_reduction_slowpathd)
        /*0098*/ 	.word	0x00000028


	//----- nvinfo : EIATTR_FRAME_SIZE
	.align		4
.L_65:
        /*009c*/ 	.byte	0x04, 0x11
        /*009e*/ 	.short	(.L_67 - .L_66)
	.align		4
.L_66:
        /*00a0*/ 	.word	index@(_ZN2at6native18elementwise_kernelILi128ELi2EZNS0_22gpu_kernel_impl_nocastIZZZNS0_15sin_kernel_cudaERNS_18TensorIteratorBaseEENKUlvE0_clEvENKUlvE_clEvEUldE_EEvS4_RKT_EUliE_EEviT1_)
        /*00a4*/ 	.word	0x00000028


	//----- nvinfo : EIATTR_REGCOUNT
	.align		4
.L_67:
        /*00a8*/ 	.byte	0x04, 0x2f
        /*00aa*/ 	.short	(.L_69 - .L_68)
	.align		4
.L_68:
        /*00ac*/ 	.word	index@(_ZN2at6native27unrolled_elementwise_kernelIZZZNS0_15sin_kernel_cudaERNS_18TensorIteratorBaseEENKUlvE0_clEvENKUlvE_clEvEUldE_St5arrayIPcLm2EELi4E23TrivialOffsetCalculatorILi1EjESB_NS0_6memory12LoadWithCastILi1EEENSC_13StoreWithCastILi1EEEEEviT_T0_T2_T3_T4_T5_)
        /*00b0*/ 	.word	0x00000028


	//----- nvinfo : EIATTR_FRAME_SIZE
	.align		4
.L_69:
        /*00b4*/ 	.byte	0x04, 0x11
        /*00b6*/ 	.short	(.L_71 - .L_70)
	.align		4
.L_70:
        /*00b8*/ 	.word	index@($_ZN2at6native27unrolled_elementwise_kernelIZZZNS0_15sin_kernel_cudaERNS_18TensorIteratorBaseEENKUlvE0_clEvENKUlvE_clEvEUldE_St5arrayIPcLm2EELi4E23TrivialOffsetCalculatorILi1EjESB_NS0_6memory12LoadWithCastILi1EEENSC_13StoreWithCastILi1EEEEEviT_T0_T2_T3_T4_T5_$__internal_trig_reduction_slowpathd)
        /*00bc*/ 	.word	0x00000028


	//----- nvinfo : EIATTR_FRAME_SIZE
	.align		4
.L_71:
        /*00c0*/ 	.byte	0x04, 0x11
        /*00c2*/ 	.short	(.L_73 - .L_72)
	.align		4
.L_72:
        /*00c4*/ 	.word	index@(_ZN2at6native27unrolled_elementwise_kernelIZZZNS0_15sin_kernel_cudaERNS_18TensorIteratorBaseEENKUlvE0_clEvENKUlvE_clEvEUldE_St5arrayIPcLm2EELi4E23TrivialOffsetCalculatorILi1EjESB_NS0_6memory12LoadWithCastILi1EEENSC_13StoreWithCastILi1EEEEEviT_T0_T2_T3_T4_T5_)
        /*00c8*/ 	.word	0x00000028


	//----- nvinfo : EIATTR_REGCOUNT
	.align		4
.L_73:
        /*00cc*/ 	.byte	0x04, 0x2f
        /*00ce*/ 	.short	(.L_75 - .L_74)
	.align		4
.L_74:
        /*00d0*/ 	.word	index@(_ZN2at6native18elementwise_kernelILi128ELi4EZNS0_15gpu_kernel_implIZZZNS0_15sin_kernel_cudaERNS_18TensorIteratorBaseEENKUlvE0_clEvENKUlvE_clEvEUldE_EEvS4_RKT_EUliE_EEviT1_)
        /*00d4*/ 	.word	0x0000001c


	//----- nvinfo : EIATTR_FRAME_SIZE
	.align		4
.L_75:
        /*00d8*/ 	.byte	0x04, 0x11
        /*00da*/ 	.short	(.L_77 - .L_76)
	.align		4
.L_76:
        /*00dc*/ 	.word	index@($_ZN2at6native18elementwise_kernelILi128ELi4EZNS0_15gpu_kernel_implIZZZNS0_15sin_kernel_cudaERNS_18TensorIteratorBaseEENKUlvE0_clEvENKUlvE_clEvEUldE_EEvS4_RKT_EUliE_EEviT1_$__internal_trig_reduction_slowpathd)
        /*00e0*/ 	.word	0x00000028


	//----- nvinfo : EIATTR_FRAME_SIZE
	.align		4
.L_77:
        /*00e4*/ 	.byte	0x04, 0x11
        /*00e6*/ 	.short	(.L_79 - .L_78)
	.align		4
.L_78:
        /*00e8*/ 	.word	index@(_ZN2at6native18elementwise_kernelILi128ELi4EZNS0_15gpu_kernel_implIZZZNS0_15sin_kernel_cudaERNS_18TensorIteratorBaseEENKUlvE0_clEvENKUlvE_clEvEUldE_EEvS4_RKT_EUliE_EEviT1_)
        /*00ec*/ 	.word	0x00000028


	//----- nvinfo : EIATTR_REGCOUNT
	.align		4
.L_79:
        /*00f0*/ 	.byte	0x04, 0x2f
        /*00f2*/ 	.short	(.L_81 - .L_80)
	.align		4
.L_80:
        /*00f4*/ 	.word	index@(_ZN2at6native29vectorized_elementwise_kernelILi8EZZZNS0_15sin_kernel_cudaERNS_18TensorIteratorBaseEENKUlvE0_clEvENKUlvE0_clEvEUlfE_St5arrayIPcLm2EEEEviT0_T1_)
        /*00f8*/ 	.word	0x00000004


	//----- nvinfo : EIATTR_FRAME_SIZE
	.align		4
.L_81:
        /*00fc*/ 	.byte	0x04, 0x11
        /*00fe*/ 	.short	(.L_83 - .L_82)
	.align		4
.L_82:
        /*0100*/ 	.word	index@(_ZN2at6native29vectorized_elementwise_kernelILi8EZZZNS0_15sin_kernel_cudaERNS_18TensorIteratorBaseEENKUlvE0_clEvENKUlvE0_clEvEUlfE_St5arrayIPcLm2EEEEviT0_T1_)
        /*0104*/ 	.word	0x00000000


	//----- nvinfo : EIATTR_REGCOUNT
	.align		4
.L_83:
        /*0108*/ 	.byte	0x04, 0x2f
        /*010a*/ 	.short	(.L_85 - .L_84)
	.align		4
.L_84:
        /*010c*/ 	.word	index@(_ZN2at6native29vectorized_elementwise_kernelILi4EZZZNS0_15sin_kernel_cudaERNS_18TensorIteratorBaseEENKUlvE0_clEvENKUlvE0_clEvEUlfE_St5arrayIPcLm2EEEEviT0_T1_)
        /*0110*/ 	.word	0x00000020


	//----- nvinfo : EIATTR_FRAME_SIZE
	.align		4
.L_85:
        /*0114*/ 	.byte	0x04, 0x11
        /*0116*/ 	.short	(.L_87 - .L_86)
	.align		4
.L_86:
        /*0118*/ 	.word	index@(_ZN2at6native29vectorized_elementwise_kernelILi4EZZZNS0_15sin_kernel_cudaERNS_18TensorIteratorBaseEENKUlvE0_clEvENKUlvE0_clEvEUlfE_St5arrayIPcLm2EEEEviT0_T1_)
        /*011c*/ 	.word	0x00000000


	//----- nvinfo : EIATTR_REGCOUNT
	.align		4
.L_87:
        /*0120*/ 	.byte	0x04, 0x2f
        /*0122*/ 	.short	(.L_89 - .L_88)
	.align		4
.L_88:
        /*0124*/ 	.word	index@(_ZN2at6native29vectorized_elementwise_kernelILi2EZZZNS0_15sin_kernel_cudaERNS_18TensorIteratorBaseEENKUlvE0_clEvENKUlvE0_clEvEUlfE_St5arrayIPcLm2EEEEviT0_T1_)
        /*0128*/ 	.word	0x00000020


	//----- nvinfo : EIATTR_FRAME_SIZE
	.align		4
.L_89:
        /*012c*/ 	.byte	0x04, 0x11
        /*012e*/ 	.short	(.L_91 - .L_90)
	.align		4
.L_90:
        /*0130*/ 	.word	index@(_ZN2at6native29vectorized_elementwise_kernelILi2EZZZNS0_15sin_kernel_cudaERNS_18TensorIteratorBaseEENKUlvE0_clEvENKUlvE0_clEvEUlfE_St5arrayIPcLm2EEEEviT0_T1_)
        /*0134*/ 	.word	0x00000000


	//----- nvinfo : EIATTR_REGCOUNT
	.align		4
.L_91:
        /*0138*/ 	.byte	0x04, 0x2f
        /*013a*/ 	.short	(.L_93 - .L_92)
	.align		4
.L_92:
        /*013c*/ 	.word	index@(_ZN2at6native27unrolled_elementwise_kernelIZZZNS0_15sin_kernel_cudaERNS_18TensorIteratorBaseEENKUlvE0_clEvENKUlvE0_clEvEUlfE_St5arrayIPcLm2EELi4E23TrivialOffsetCalculatorILi1EjESB_NS0_6memory15LoadWithoutCastENSC_16StoreWithoutCastEEEviT_T0_T2_T3_T4_T5_)
        /*0140*/ 	.word	0x00000017


	//----- nvinfo : EIATTR_FRAME_SIZE
	.align		4
.L_93:
        /*0144*/ 	.byte	0x04, 0x11
        /*0146*/ 	.short	(.L_95 - .L_94)
	.align		4
.L_94:
        /*0148*/ 	.word	index@(_ZN2at6native27unrolled_elementwise_kernelIZZZNS0_15sin_kernel_cudaERNS_18TensorIteratorBaseEENKUlvE0_clEvENKUlvE0_clEvEUlfE_St5arrayIPcLm2EELi4E23TrivialOffsetCalculatorILi1EjESB_NS0_6memory15LoadWithoutCastENSC_16StoreWithoutCastEEEviT_T0_T2_T3_T4_T5_)
        /*014c*/ 	.word	0x00000000


	//----- nvinfo : EIATTR_REGCOUNT
	.align		4
.L_95:
        /*0150*/ 	.byte	0x04, 0x2f
        /*0152*/ 	.short	(.L_97 - .L_96)
	.align		4
.L_96:
        /*0154*/ 	.word	index@(_ZN2at6native18elementwise_kernelILi128ELi2EZNS0_22gpu_kernel_impl_nocastIZZZNS0_15sin_kernel_cudaERNS_18TensorIteratorBaseEENKUlvE0_clEvENKUlvE0_clEvEUlfE_EEvS4_RKT_EUliE_EEviT1_)
        /*0158*/ 	.word	0x00000014


	//----- nvinfo : EIATTR_FRAME_SIZE
	.align		4
.L_97:
        /*015c*/ 	.byte	0x04, 0x11
        /*015e*/ 	.short	(.L_99 - .L_98)
	.align		4
.L_98:
        /*0160*/ 	.word	index@(_ZN2at6native18elementwise_kernelILi128ELi2EZNS0_22gpu_kernel_impl_nocastIZZZNS0_15sin_kernel_cudaERNS_18TensorIteratorBaseEENKUlvE0_clEvENKUlvE0_clEvEUlfE_EEvS4_RKT_EUliE_EEviT1_)
        /*0164*/ 	.word	0x00000000


	//----- nvinfo : EIATTR_REGCOUNT
	.align		4
.L_99:
        /*0168*/ 	.byte	0x04, 0x2f
        /*016a*/ 	.short	(.L_101 - .L_100)
	.align		4
.L_100:
        /*016c*/ 	.word	index@(_ZN2at6native27unrolled_elementwise_kernelIZZZNS0_15sin_kernel_cudaERNS_18TensorIteratorBaseEENKUlvE0_clEvENKUlvE0_clEvEUlfE_St5arrayIPcLm2EELi4E23TrivialOffsetCalculatorILi1EjESB_NS0_6memory12LoadWithCastILi1EEENSC_13StoreWithCastILi1EEEEEviT_T0_T2_T3_T4_T5_)
        /*0170*/ 	.word	0x0000001d


	//----- nvinfo : EIATTR_FRAME_SIZE
	.align		4
.L_101:
        /*0174*/ 	.byte	0x04, 0x11
        /*0176*/ 	.short	(.L_103 - .L_102)
	.align		4
.L_102:
        /*0178*/ 	.word	index@(_ZN2at6native27unrolled_elementwise_kernelIZZZNS0_15sin_kernel_cudaERNS_18TensorIteratorBaseEENKUlvE0_clEvENKUlvE0_clEvEUlfE_St5arrayIPcLm2EELi4E23TrivialOffsetCalculatorILi1EjESB_NS0_6memory12LoadWithCastILi1EEENSC_13StoreWithCastILi1EEEEEviT_T0_T2_T3_T4_T5_)
        /*017c*/ 	.word	0x00000000


	//----- nvinfo : EIATTR_REGCOUNT
	.align		4
.L_103:
        /*0180*/ 	.byte	0x04, 0x2f
        /*0182*/ 	.short	(.L_105 - .L_104)
	.align		4
.L_104:
        /*0184*/ 	.word	index@(_ZN2at6native18elementwise_kernelILi128ELi4EZNS0_15gpu_kernel_implIZZZNS0_15sin_kernel_cudaERNS_18TensorIteratorBaseEENKUlvE0_clEvENKUlvE0_clEvEUlfE_EEvS4_RKT_EUliE_EEviT1_)
        /*0188*/ 	.word	0x00000018


	//----- nvinfo : EIATTR_FRAME_SIZE
	.align		4
.L_105:
        /*018c*/ 	.byte	0x04, 0x11
        /*018e*/ 	.short	(.L_107 - .L_106)
	.align		4
.L_106:
        /*0190*/ 	.word	index@(_ZN2at6native18elementwise_kernelILi128ELi4EZNS0_15gpu_kernel_implIZZZNS0_15sin_kernel_cudaERNS_18TensorIteratorBaseEENKUlvE0_clEvENKUlvE0_clEvEUlfE_EEvS4_RKT_EUliE_EEviT1_)
        /*0194*/ 	.word	0x00000000


	//----- nvinfo : EIATTR_REGCOUNT
	.align		4
.L_107:
        /*0198*/ 	.byte	0x04, 0x2f
        /*019a*/ 	.short	(.L_109 - .L_108)
	.align		4
.L_108:
        /*019c*/ 	.word	index@(_ZN2at6native29vectorized_elementwise_kernelILi8EZZZNS0_15sin_kernel_cudaERNS_18TensorIteratorBaseEENKUlvE0_clEvENKUlvE1_clEvEUlN3c104HalfEE_St5arrayIPcLm2EEEEviT0_T1_)
        /*01a0*/ 	.word	0x00000004


	//----- nvinfo : EIATTR_FRAME_SIZE
	.align		4
.L_109:
        /*01a4*/ 	.byte	0x04, 0x11
        /*01a6*/ 	.short	(.L_111 - .L_110)
	.align		4
.L_110:
        /*01a8*/ 	.word	index@(_ZN2at6native29vectorized_elementwise_kernelILi8EZZZNS0_15sin_kernel_cudaERNS_18TensorIteratorBaseEENKUlvE0_clEvENKUlvE1_clEvEUlN3c104HalfEE_St5arrayIPcLm2EEEEviT0_T1_)
        /*01ac*/ 	.word	0x00000000


	//----- nvinfo : EIATTR_REGCOUNT
	.align		4
.L_111:
        /*01b0*/ 	.byte	0x04, 0x2f
        /*01b2*/ 	.short	(.L_113 - .L_112)
	.align		4
.L_112:
        /*01b4*/ 	.word	index@(_ZN2at6native29vectorized_elementwise_kernelILi4EZZZNS0_15sin_kernel_cudaERNS_18TensorIteratorBaseEENKUlvE0_clEvENKUlvE1_clEvEUlN3c104HalfEE_St5arrayIPcLm2EEEEviT0_T1_)
        /*01b8*/ 	.word	0x00000020


	//----- nvinfo : EIATTR_FRAME_SIZE
	.align		4
.L_113:
        /*01bc*/ 	.byte	0x04, 0x11
        /*01be*/ 	.short	(.L_115 - .L_114)
	.align		4
.L_114:
        /*01c0*/ 	.word	index@(_ZN2at6native29vectorized_elementwise_kernelILi4EZZZNS0_15sin_kernel_cudaERNS_18TensorIteratorBaseEENKUlvE0_clEvENKUlvE1_clEvEUlN3c104HalfEE_St5arrayIPcLm2EEEEviT0_T1_)
        /*01c4*/ 	.word	0x00000000


	//----- nvinfo : EIATTR_REGCOUNT
	.align		4
.L_115:
        /*01c8*/ 	.byte	0x04, 0x2f
        /*01ca*/ 	.short	(.L_117 - .L_116)
	.align		4
.L_116:
        /*01cc*/ 	.word	index@(_ZN2at6native29vectorized_elementwise_kernelILi2EZZZNS0_15sin_kernel_cudaERNS_18TensorIteratorBaseEENKUlvE0_clEvENKUlvE1_clEvEUlN3c104HalfEE_St5arrayIPcLm2EEEEviT0_T1_)
        /*01d0*/ 	.word	0x00000020


	//----- nvinfo : EIATTR_FRAME_SIZE
	.align		4
.L_117:
        /*01d4*/ 	.byte	0x04, 0x11
        /*01d6*/ 	.short	(.L_119 - .L_118)
	.align		4
.L_118:
        /*01d8*/ 	.word	index@(_ZN2at6native29vectorized_elementwise_kernelILi2EZZZNS0_15sin_kernel_cudaERNS_18TensorIteratorBaseEENKUlvE0_clEvENKUlvE1_clEvEUlN3c104HalfEE_St5arrayIPcLm2EEEEviT0_T1_)
        /*01dc*/ 	.word	0x00000000


	//----- nvinfo : EIATTR_REGCOUNT
	.align		4
.L_119:
        /*01e0*/ 	.byte	0x04, 0x2f
        /*01e2*/ 	.short	(.L_121 - .L_120)
	.align		4
.L_120:
        /*01e4*/ 	.word	index@(_ZN2at6native27unrolled_elementwise_kernelIZZZNS0_15sin_kernel_cudaERNS_18TensorIteratorBaseEENKUlvE0_clEvENKUlvE1_clEvEUlN3c104HalfEE_St5arrayIPcLm2EELi4E23TrivialOffsetCalculatorILi1EjESD_NS0_6memory15LoadWithoutCastENSE_16StoreWithoutCastEEEviT_T0_T2_T3_T4_T5_)
        /*01e8*/ 	.word	0x00000018


	//----- nvinfo : EIATTR_FRAME_SIZE
	.align		4
.L_121:
        /*01ec*/ 	.byte	0x04, 0x11
        /*01ee*/ 	.short	(.L_123 - .L_122)
	.align		4
.L_122:
        /*01f0*/ 	.word	index@(_ZN2at6native27unrolled_elementwise_kernelIZZZNS0_15sin_kernel_cudaERNS_18TensorIteratorBaseEENKUlvE0_clEvENKUlvE1_clEvEUlN3c104HalfEE_St5arrayIPcLm2EELi4E23TrivialOffsetCalculatorILi1EjESD_NS0_6memory15LoadWithoutCastENSE_16StoreWithoutCastEEEviT_T0_T2_T3_T4_T5_)
        /*01f4*/ 	.word	0x00000000


	//----- nvinfo : EIATTR_REGCOUNT
	.align		4
.L_123:
        /*01f8*/ 	.byte	0x04, 0x2f
        /*01fa*/ 	.short	(.L_125 - .L_124)
	.align		4
.L_124:
        /*01fc*/ 	.word	index@(_ZN2at6native18elementwise_kernelILi128ELi4EZNS0_22gpu_kernel_impl_nocastIZZZNS0_15sin_kernel_cudaERNS_18TensorIteratorBaseEENKUlvE0_clEvENKUlvE1_clEvEUlN3c104HalfEE_EEvS4_RKT_EUliE_EEviT1_)
        /*0200*/ 	.word	0x00000014


	//----- nvinfo : EIATTR_FRAME_SIZE
	.align		4
.L_125:
        /*0204*/ 	.byte	0x04, 0x11
        /*0206*/ 	.short	(.L_127 - .L_126)
	.align		4
.L_126:
        /*0208*/ 	.word	index@(_ZN2at6native18elementwise_kernelILi128ELi4EZNS0_22gpu_kernel_impl_nocastIZZZNS0_15sin_kernel_cudaERNS_18TensorIteratorBaseEENKUlvE0_clEvENKUlvE1_clEvEUlN3c104HalfEE_EEvS4_RKT_EUliE_EEviT1_)
        /*020c*/ 	.word	0x00000000


	//----- nvinfo : EIATTR_REGCOUNT
	.align		4
.L_127:
        /*0210*/ 	.byte	0x04, 0x2f
        /*0212*/ 	.short	(.L_129 - .L_128)
	.align		4
.L_128:
        /*0214*/ 	.word	index@(_ZN2at6native27unrolled_elementwise_kernelIZZZNS0_15sin_kernel_cudaERNS_18TensorIteratorBaseEENKUlvE0_clEvENKUlvE1_clEvEUlN3c104HalfEE_St5arrayIPcLm2EELi4E23TrivialOffsetCalculatorILi1EjESD_NS0_6memory12LoadWithCastILi1EEENSE_13StoreWithCastILi1EEEEEviT_T0_T2_T3_T4_T5_)
        /*0218*/ 	.word	0x0000001c


	//----- nvinfo : EIATTR_FRAME_SIZE
	.align		4
.L_129:
        /*021c*/ 	.byte	0x04, 0x11
        /*021e*/ 	.short	(.L_131 - .L_130)
	.align		4
.L_130:
        /*0220*/ 	.word	index@(_ZN2at6native27unrolled_elementwise_kernelIZZZNS0_15sin_kernel_cudaERNS_18TensorIteratorBaseEENKUlvE0_clEvENKUlvE1_clEvEUlN3c104HalfEE_St5arrayIPcLm2EELi4E23TrivialOffsetCalculatorILi1EjESD_NS0_6memory12LoadWithCastILi1EEENSE_13StoreWithCastILi1EEEEEviT_T0_T2_T3_T4_T5_)
        /*0224*/ 	.word	0x00000000


	//----- nvinfo : EIATTR_REGCOUNT
	.align		4
.L_131:
        /*0228*/ 	.byte	0x04, 0x2f
        /*022a*/ 	.short	(.L_133 - .L_132)
	.align		4
.L_132:
        /*022c*/ 	.word	index@(_ZN2at6native18elementwise_kernelILi128ELi4EZNS0_15gpu_kernel_implIZZZNS0_15sin_kernel_cudaERNS_18TensorIteratorBaseEENKUlvE0_clEvENKUlvE1_clEvEUlN3c104HalfEE_EEvS4_RKT_EUliE_EEviT1_)
        /*0230*/ 	.word	0x00000018


	//----- nvinfo : EIATTR_FRAME_SIZE
	.align		4
.L_133:
        /*0234*/ 	.byte	0x04, 0x11
        /*0236*/ 	.short	(.L_135 - .L_134)
	.align		4
.L_134:
        /*0238*/ 	.word	index@(_ZN2at6native18elementwise_kernelILi128ELi4EZNS0_15gpu_kernel_implIZZZNS0_15sin_kernel_cudaERNS_18TensorIteratorBaseEENKUlvE0_clEvENKUlvE1_clEvEUlN3c104HalfEE_EEvS4_RKT_EUliE_EEviT1_)
        /*023c*/ 	.word	0x00000000


	//----- nvinfo : EIATTR_REGCOUNT
	.align		4
.L_135:
        /*0240*/ 	.byte	0x04, 0x2f
        /*0242*/ 	.short	(.L_137 - .L_136)
	.align		4
.L_136:
        /*0244*/ 	.word	index@(_ZN2at6native29vectorized_elementwise_kernelILi8EZZZNS0_15sin_kernel_cudaERNS_18TensorIteratorBaseEENKUlvE0_clEvENKUlvE2_clEvEUlN3c108BFloat16EE_St5arrayIPcLm2EEEEviT0_T1_)
        /*0248*/ 	.word	0x00000004


	//----- nvinfo : EIATTR_FRAME_SIZE
	.align		4
.L_137:
        /*024c*/ 	.byte	0x04, 0x11
        /*024e*/ 	.short	(.L_139 - .L_138)
	.align		4
.L_138:
        /*0250*/ 	.word	index@(_ZN2at6native29vectorized_elementwise_kernelILi8EZZZNS0_15sin_kernel_cudaERNS_18TensorIteratorBaseEENKUlvE0_clEvENKUlvE2_clEvEUlN3c108BFloat16EE_St5arrayIPcLm2EEEEviT0_T1_)
        /*0254*/ 	.word	0x00000000


	//----- nvinfo : EIATTR_REGCOUNT
	.align		4
.L_139:
        /*0258*/ 	.byte	0x04, 0x2f
        /*025a*/ 	.short	(.L_141 - .L_140)
	.align		4
.L_140:
        /*025c*/ 	.word	index@(_ZN2at6native29vectorized_elementwise_kernelILi4EZZZNS0_15sin_kernel_cudaERNS_18TensorIteratorBaseEENKUlvE0_clEvENKUlvE2_clEvEUlN3c108BFloat16EE_St5arrayIPcLm2EEEEviT0_T1_)
        /*0260*/ 	.word	0x00000020


	//----- nvinfo : EIATTR_FRAME_SIZE
	.align		4
.L_141:
        /*0264*/ 	.byte	0x04, 0x11
        /*0266*/ 	.short	(.L_143 - .L_142)
	.align		4
.L_142:
        /*0268*/ 	.word	index@(_ZN2at6native29vectorized_elementwise_kernelILi4EZZZNS0_15sin_kernel_cudaERNS_18TensorIteratorBaseEENKUlvE0_clEvENKUlvE2_clEvEUlN3c108BFloat16EE_St5arrayIPcLm2EEEEviT0_T1_)
        /*026c*/ 	.word	0x00000000


	//----- nvinfo : EIATTR_REGCOUNT
	.align		4
.L_143:
        /*0270*/ 	.byte	0x04, 0x2f
        /*0272*/ 	.short	(.L_145 - .L_144)
	.align		4
.L_144:
        /*0274*/ 	.word	index@(_ZN2at6native29vectorized_elementwise_kernelILi2EZZZNS0_15sin_kernel_cudaERNS_18TensorIteratorBaseEENKUlvE0_clEvENKUlvE2_clEvEUlN3c108BFloat16EE_St5arrayIPcLm2EEEEviT0_T1_)
        /*0278*/ 	.word	0x00000020


	//----- nvinfo : EIATTR_FRAME_SIZE
	.align		4
.L_145:
        /*027c*/ 	.byte	0x04, 0x11
        /*027e*/ 	.short	(.L_147 - .L_146)
	.align		4
.L_146:
        /*0280*/ 	.word	index@(_ZN2at6native29vectorized_elementwise_kernelILi2EZZZNS0_15sin_kernel_cudaERNS_18TensorIteratorBaseEENKUlvE0_clEvENKUlvE2_clEvEUlN3c108BFloat16EE_St5arrayIPcLm2EEEEviT0_T1_)
        /*0284*/ 	.word	0x00000000


	//----- nvinfo : EIATTR_REGCOUNT
	.align		4
.L_147:
        /*0288*/ 	.byte	0x04, 0x2f
        /*028a*/ 	.short	(.L_149 - .L_148)
	.align		4
.L_148:
        /*028c*/ 	.word	index@(_ZN2at6native27unrolled_elementwise_kernelIZZZNS0_15sin_kernel_cudaERNS_18TensorIteratorBaseEENKUlvE0_clEvENKUlvE2_clEvEUlN3c108BFloat16EE_St5arrayIPcLm2EELi4E23TrivialOffsetCalculatorILi1EjESD_NS0_6memory15LoadWithoutCastENSE_16StoreWithoutCastEEEviT_T0_T2_T3_T4_T5_)
        /*0290*/ 	.word	0x00000018


	//----- nvinfo : EIATTR_FRAME_SIZE
	.align		4
.L_149:
        /*0294*/ 	.byte	0x04, 0x11
        /*0296*/ 	.short	(.L_151 - .L_150)
	.align		4
.L_150:
        /*0298*/ 	.word	index@(_ZN2at6native27unrolled_elementwise_kernelIZZZNS0_15sin_kernel_cudaERNS_18TensorIteratorBaseEENKUlvE0_clEvENKUlvE2_clEvEUlN3c108BFloat16EE_St5arrayIPcLm2EELi4E23TrivialOffsetCalculatorILi1EjESD_NS0_6memory15LoadWithoutCastENSE_16StoreWithoutCastEEEviT_T0_T2_T3_T4_T5_)
        /*029c*/ 	.word	0x00000000


	//----- nvinfo : EIATTR_REGCOUNT
	.align		4
.L_151:
        /*02a0*/ 	.byte	0x04, 0x2f
        /*02a2*/ 	.short	(.L_153 - .L_152)
	.align		4
.L_152:
        /*02a4*/ 	.word	index@(_ZN2at6native18elementwise_kernelILi128ELi4EZNS0_22gpu_kernel_impl_nocastIZZZNS0_15sin_kernel_cudaERNS_18TensorIteratorBaseEENKUlvE0_clEvENKUlvE2_clEvEUlN3c108BFloat16EE_EEvS4_RKT_EUliE_EEviT1_)
        /*02a8*/ 	.word	0x00000014


	//----- nvinfo : EIATTR_FRAME_SIZE
	.align		4
.L_153:
        /*02ac*/ 	.byte	0x04, 0x11
        /*02ae*/ 	.short	(.L_155 - .L_154)
	.align		4
.L_154:
        /*02b0*/ 	.word	index@(_ZN2at6native18elementwise_kernelILi128ELi4EZNS0_22gpu_kernel_impl_nocastIZZZNS0_15sin_kernel_cudaERNS_18TensorIteratorBaseEENKUlvE0_clEvENKUlvE2_clEvEUlN3c108BFloat16EE_EEvS4_RKT_EUliE_EEviT1_)
        /*02b4*/ 	.word	0x00000000


	//----- nvinfo : EIATTR_REGCOUNT
	.align		4
.L_155:
        /*02b8*/ 	.byte	0x04, 0x2f
        /*02ba*/ 	.short	(.L_157 - .L_156)
	.align		4
.L_156:
        /*02bc*/ 	.word	index@(_ZN2at6native27unrolled_elementwise_kernelIZZZNS0_15sin_kernel_cudaERNS_18TensorIteratorBaseEENKUlvE0_clEvENKUlvE2_clEvEUlN3c108BFloat16EE_St5arrayIPcLm2EELi4E23TrivialOffsetCalculatorILi1EjESD_NS0_6memory12LoadWithCastILi1EEENSE_13StoreWithCastILi1EEEEEviT_T0_T2_T3_T4_T5_)
        /*02c0*/ 	.word	0x0000001c


	//----- nvinfo : EIATTR_FRAME_SIZE
	.align		4
.L_157:
        /*02c4*/ 	.byte	0x04, 0x11
        /*02c6*/ 	.short	(.L_159 - .L_158)
	.align		4
.L_158:
        /*02c8*/ 	.word	index@(_ZN2at6native27unrolled_elementwise_kernelIZZZNS0_15sin_kernel_cudaERNS_18TensorIteratorBaseEENKUlvE0_clEvENKUlvE2_clEvEUlN3c108BFloat16EE_St5arrayIPcLm2EELi4E23TrivialOffsetCalculatorILi1EjESD_NS0_6memory12LoadWithCastILi1EEENSE_13StoreWithCastILi1EEEEEviT_T0_T2_T3_T4_T5_)
        /*02cc*/ 	.word	0x00000000


	//----- nvinfo : EIATTR_REGCOUNT
	.align		4
.L_159:
        /*02d0*/ 	.byte	0x04, 0x2f
        /*02d2*/ 	.short	(.L_161 - .L_160)
	.align		4
.L_160:
        /*02d4*/ 	.word	index@(_ZN2at6native18elementwise_kernelILi128ELi4EZNS0_15gpu_kernel_implIZZZNS0_15sin_kernel_cudaERNS_18TensorIteratorBaseEENKUlvE0_clEvENKUlvE2_clEvEUlN3c108BFloat16EE_EEvS4_RKT_EUliE_EEviT1_)
        /*02d8*/ 	.word	0x00000018


	//----- nvinfo : EIATTR_FRAME_SIZE
	.align		4
.L_161:
        /*02dc*/ 	.byte	0x04, 0x11
        /*02de*/ 	.short	(.L_163 - .L_162)
	.align		4
.L_162:
        /*02e0*/ 	.word	index@(_ZN2at6native18elementwise_kernelILi128ELi4EZNS0_15gpu_kernel_implIZZZNS0_15sin_kernel_cudaERNS_18TensorIteratorBaseEENKUlvE0_clEvENKUlvE2_clEvEUlN3c108BFloat16EE_EEvS4_RKT_EUliE_EEviT1_)
        /*02e4*/ 	.word	0x00000000


	//----- nvinfo : EIATTR_MIN_STACK_SIZE
	.align		4
.L_163:
        /*02e8*/ 	.byte	0x04, 0x12
        /*02ea*/ 	.short	(.L_165 - .L_164)
	.align		4
.L_164:
        /*02ec*/ 	.word	index@(_ZN2at6native18elementwise_kernelILi128ELi4EZNS0_15gpu_kernel_implIZZZNS0_15sin_kernel_cudaERNS_18TensorIteratorBaseEENKUlvE0_clEvENKUlvE2_clEvEUlN3c108BFloat16EE_EEvS4_RKT_EUliE_EEviT1_)
        /*02f0*/ 	.word	0x00000000


	//----- nvinfo : EIATTR_MIN_STACK_SIZE
	.align		4
.L_165:
        /*02f4*/ 	.byte	0x04, 0x12
        /*02f6*/ 	.short	(.L_167 - .L_166)
	.align		4
.L_166:
        /*02f8*/ 	.word	index@(_ZN2at6native27unrolled_elementwise_kernelIZZZNS0_15sin_kernel_cudaERNS_18TensorIteratorBaseEENKUlvE0_clEvENKUlvE2_clEvEUlN3c108BFloat16EE_St5arrayIPcLm2EELi4E23TrivialOffsetCalculatorILi1EjESD_NS0_6memory12LoadWithCastILi1EEENSE_13StoreWithCastILi1EEEEEviT_T0_T2_T3_T4_T5_)
        /*02fc*/ 	.word	0x00000000


	//----- nvinfo : EIATTR_MIN_STACK_SIZE
	.align		4
.L_167:
        /*0300*/ 	.byte	0x04, 0x12
        /*0302*/ 	.short	(.L_169 - .L_168)
	.align		4
.L_168:
        /*0304*/ 	.word	index@(_ZN2at6native18elementwise_kernelILi128ELi4EZNS0_22gpu_kernel_impl_nocastIZZZNS0_15sin_kernel_cudaERNS_18TensorIteratorBaseEENKUlvE0_clEvENKUlvE2_clEvEUlN3c108BFloat16EE_EEvS4_RKT_EUliE_EEviT1_)
        /*0308*/ 	.word	0x00000000


	//----- nvinfo : EIATTR_MIN_STACK_SIZE
	.align		4
.L_169:
        /*030c*/ 	.byte	0x04, 0x12
        /*030e*/ 	.short	(.L_171 - .L_170)
	.align		4
.L_170:
        /*0310*/ 	.word	index@(_ZN2at6native27unrolled_elementwise_kernelIZZZNS0_15sin_kernel_cudaERNS_18TensorIteratorBaseEENKUlvE0_clEvENKUlvE2_clEvEUlN3c108BFloat16EE_St5arrayIPcLm2EELi4E23TrivialOffsetCalculatorILi1EjESD_NS0_6memory15LoadWithoutCastENSE_16StoreWithoutCastEEEviT_T0_T2_T3_T4_T5_)
        /*0314*/ 	.word	0x00000000


	//----- nvinfo : EIATTR_MIN_STACK_SIZE
	.align		4
.L_171:
        /*0318*/ 	.byte	0x04, 0x12
        /*031a*/ 	.short	(.L_173 - .L_172)
	.align		4
.L_172:
        /*031c*/ 	.word	index@(_ZN2at6native29vectorized_elementwise_kernelILi2EZZZNS0_15sin_kernel_cudaERNS_18TensorIteratorBaseEENKUlvE0_clEvENKUlvE2_clEvEUlN3c108BFloat16EE_St5arrayIPcLm2EEEEviT0_T1_)
        /*0320*/ 	.word	0x00000000


	//----- nvinfo : EIATTR_MIN_STACK_SIZE
	.align		4
.L_173:
        /*0324*/ 	.byte	0x04, 0x12
        /*0326*/ 	.short	(.L_175 - .L_174)
	.align		4
.L_174:
        /*0328*/ 	.word	index@(_ZN2at6native29vectorized_elementwise_kernelILi4EZZZNS0_15sin_kernel_cudaERNS_18TensorIteratorBaseEENKUlvE0_clEvENKUlvE2_clEvEUlN3c108BFloat16EE_St5arrayIPcLm2EEEEviT0_T1_)
        /*032c*/ 	.word	0x00000000


	//----- nvinfo : EIATTR_MIN_STACK_SIZE
	.align		4
.L_175:
        /*0330*/ 	.byte	0x04, 0x12
        /*0332*/ 	.short	(.L_177 - .L_176)
	.align		4
.L_176:
        /*0334*/ 	.word	index@(_ZN2at6native29vectorized_elementwise_kernelILi8EZZZNS0_15sin_kernel_cudaERNS_18TensorIteratorBaseEENKUlvE0_clEvENKUlvE2_clEvEUlN3c108BFloat16EE_St5arrayIPcLm2EEEEviT0_T1_)
        /*0338*/ 	.word	0x00000000


	//----- nvinfo : EIATTR_MIN_STACK_SIZE
	.align		4
.L_177:
        /*033c*/ 	.byte	0x04, 0x12
        /*033e*/ 	.short	(.L_179 - .L_178)
	.align		4
.L_178:
        /*0340*/ 	.word	index@(_ZN2at6native18elementwise_kernelILi128ELi4EZNS0_15gpu_kernel_implIZZZNS0_15sin_kernel_cudaERNS_18TensorIteratorBaseEENKUlvE0_clEvENKUlvE1_clEvEUlN3c104HalfEE_EEvS4_RKT_EUliE_EEviT1_)
        /*0344*/ 	.word	0x00000000


	//----- nvinfo : EIATTR_MIN_STACK_SIZE
	.align		4
.L_179:
        /*0348*/ 	.byte	0x04, 0x12
        /*034a*/ 	.short	(.L_181 - .L_180)
	.align		4
.L_180:
        /*034c*/ 	.word	index@(_ZN2at6native27unrolled_elementwise_kernelIZZZNS0_15sin_kernel_cudaERNS_18TensorIteratorBaseEENKUlvE0_clEvENKUlvE1_clEvEUlN3c104HalfEE_St5arrayIPcLm2EELi4E23TrivialOffsetCalculatorILi1EjESD_NS0_6memory12LoadWithCastILi1EEENSE_13StoreWithCastILi1EEEEEviT_T0_T2_T3_T4_T5_)
        /*0350*/ 	.word	0x00000000


	//----- nvinfo : EIATTR_MIN_STACK_SIZE
	.align		4
.L_181:
        /*0354*/ 	.byte	0x04, 0x12
        /*0356*/ 	.short	(.L_183 - .L_182)
	.align		4
.L_182:
        /*0358*/ 	.word	index@(_ZN2at6native18elementwise_kernelILi128ELi4EZNS0_22gpu_kernel_impl_nocastIZZZNS0_15sin_kernel_cudaERNS_18TensorIteratorBaseEENKUlvE0_clEvENKUlvE1_clEvEUlN3c104HalfEE_EEvS4_RKT_EUliE_EEviT1_)
        /*035c*/ 	.word	0x00000000


	//----- nvinfo : EIATTR_MIN_STACK_SIZE
	.align		4
.L_183:
        /*0360*/ 	.byte	0x04, 0x12
        /*0362*/ 	.short	(.L_185 - .L_184)
	.align		4
.L_184:
        /*0364*/ 	.word	index@(_ZN2at6native27unrolled_elementwise_kernelIZZZNS0_15sin_kernel_cudaERNS_18TensorIteratorBaseEENKUlvE0_clEvENKUlvE1_clEvEUlN3c104HalfEE_St5arrayIPcLm2EELi4E23TrivialOffsetCalculatorILi1EjESD_NS0_6memory15LoadWithoutCastENSE_16StoreWithoutCastEEEviT_T0_T2_T3_T4_T5_)
        /*0368*/ 	.word	0x00000000


	//----- nvinfo : EIATTR_MIN_STACK_SIZE
	.align		4
.L_185:
        /*036c*/ 	.byte	0x04, 0x12
        /*036e*/ 	.short	(.L_187 - .L_186)
	.align		4
.L_186:
        /*0370*/ 	.word	index@(_ZN2at6native29vectorized_elementwise_kernelILi2EZZZNS0_15sin_kernel_cudaERNS_18TensorIteratorBaseEENKUlvE0_clEvENKUlvE1_clEvEUlN3c104HalfEE_St5arrayIPcLm2EEEEviT0_T1_)
        /*0374*/ 	.word	0x00000000


	//----- nvinfo : EIATTR_MIN_STACK_SIZE
	.align		4
.L_187:
        /*0378*/ 	.byte	0x04, 0x12
        /*037a*/ 	.short	(.L_189 - .L_188)
	.align		4
.L_188:
        /*037c*/ 	.word	index@(_ZN2at6native29vectorized_elementwise_kernelILi4EZZZNS0_15sin_kernel_cudaERNS_18TensorIteratorBaseEENKUlvE0_clEvENKUlvE1_clEvEUlN3c104HalfEE_St5arrayIPcLm2EEEEviT0_T1_)
        /*0380*/ 	.word	0x00000000


	//----- nvinfo : EIATTR_MIN_STACK_SIZE
	.align		4
.L_189:
        /*0384*/ 	.byte	0x04, 0x12
        /*0386*/ 	.short	(.L_191 - .L_190)
	.align		4
.L_190:
        /*0388*/ 	.word	index@(_ZN2at6native29vectorized_elementwise_kernelILi8EZZZNS0_15sin_kernel_cudaERNS_18TensorIteratorBaseEENKUlvE0_clEvENKUlvE1_clEvEUlN3c104HalfEE_St5arrayIPcLm2EEEEviT0_T1_)
        /*038c*/ 	.word	0x00000000


	//----- nvinfo : EIATTR_MIN_STACK_SIZE
	.align		4
.L_191:
        /*0390*/ 	.byte	0x04, 0x12
        /*0392*/ 	.short	(.L_193 - .L_192)
	.align		4
.L_192:
        /*0394*/ 	.word	index@(_ZN2at6native18elementwise_kernelILi128ELi4EZNS0_15gpu_kernel_implIZZZNS0_15sin_kernel_cudaERNS_18TensorIteratorBaseEENKUlvE0_clEvENKUlvE0_clEvEUlfE_EEvS4_RKT_EUliE_EEviT1_)
        /*0398*/ 	.word	0x00000000


	//----- nvinfo : EIATTR_MIN_STACK_SIZE
	.align		4
.L_193:
        /*039c*/ 	.byte	0x04, 0x12
        /*039e*/ 	.short	(.L_195 - .L_194)
	.align		4
.L_194:
        /*03a0*/ 	.word	index@(_ZN2at6native27unrolled_elementwise_kernelIZZZNS0_15sin_kernel_cudaERNS_18TensorIteratorBaseEENKUlvE0_clEvENKUlvE0_clEvEUlfE_St5arrayIPcLm2EELi4E23TrivialOffsetCalculatorILi1EjESB_NS0_6memory12LoadWithCastILi1EEENSC_13StoreWithCastILi1EEEEEviT_T0_T2_T3_T4_T5_)
        /*03a4*/ 	.word	0x00000000


	//----- nvinfo : EIATTR_MIN_STACK_SIZE
	.align		4
.L_195:
        /*03a8*/ 	.byte	0x04, 0x12
        /*03aa*/ 	.short	(.L_197 - .L_196)
	.align		4
.L_196:
        /*03ac*/ 	.word	index@(_ZN2at6native18elementwise_kernelILi128ELi2EZNS0_22gpu_kernel_impl_nocastIZZZNS0_15sin_kernel_cudaERNS_18TensorIteratorBaseEENKUlvE0_clEvENKUlvE0_clEvEUlfE_EEvS4_RKT_EUliE_EEviT1_)
        /*03b0*/ 	.word	0x00000000


	//----- nvinfo : EIATTR_MIN_STACK_SIZE
	.align		4
.L_197:
        /*03b4*/ 	.byte	0x04, 0x12
        /*03b6*/ 	.short	(.L_199 - .L_198)
	.align		4
.L_198:
        /*03b8*/ 	.word	index@(_ZN2at6native27unrolled_elementwise_kernelIZZZNS0_15sin_kernel_cudaERNS_18TensorIteratorBaseEENKUlvE0_clEvENKUlvE0_clEvEUlfE_St5arrayIPcLm2EELi4E23TrivialOffsetCalculatorILi1EjESB_NS0_6memory15LoadWithoutCastENSC_16StoreWithoutCastEEEviT_T0_T2_T3_T4_T5_)
        /*03bc*/ 	.word	0x00000000


	//----- nvinfo : EIATTR_MIN_STACK_SIZE
	.align		4
.L_199:
        /*03c0*/ 	.byte	0x04, 0x12
        /*03c2*/ 	.short	(.L_201 - .L_200)
	.align		4
.L_200:
        /*03c4*/ 	.word	index@(_ZN2at6native29vectorized_elementwise_kernelILi2EZZZNS0_15sin_kernel_cudaERNS_18TensorIteratorBaseEENKUlvE0_clEvENKUlvE0_clEvEUlfE_St5arrayIPcLm2EEEEviT0_T1_)
        /*03c8*/ 	.word	0x00000000


	//----- nvinfo : EIATTR_MIN_STACK_SIZE
	.align		4
.L_201:
        /*03cc*/ 	.byte	0x04, 0x12
        /*03ce*/ 	.short	(.L_203 - .L_202)
	.align		4
.L_202:
        /*03d0*/ 	.word	index@(_ZN2at6native29vectorized_elementwise_kernelILi4EZZZNS0_15sin_kernel_cudaERNS_18TensorIteratorBaseEENKUlvE0_clEvENKUlvE0_clEvEUlfE_St5arrayIPcLm2EEEEviT0_T1_)
        /*03d4*/ 	.word	0x00000000


	//----- nvinfo : EIATTR_MIN_STACK_SIZE
	.align		4
.L_203:
        /*03d8*/ 	.byte	0x04, 0x12
        /*03da*/ 	.short	(.L_205 - .L_204)
	.align		4
.L_204:
        /*03dc*/ 	.word	index@(_ZN2at6native29vectorized_elementwise_kernelILi8EZZZNS0_15sin_kernel_cudaERNS_18TensorIteratorBaseEENKUlvE0_clEvENKUlvE0_clEvEUlfE_St5arrayIPcLm2EEEEviT0_T1_)
        /*03e0*/ 	.word	0x00000000


	//----- nvinfo : EIATTR_MIN_STACK_SIZE
	.align		4
.L_205:
        /*03e4*/ 	.byte	0x04, 0x12
        /*03e6*/ 	.short	(.L_207 - .L_206)
	.align		4
.L_206:
        /*03e8*/ 	.word	index@(_ZN2at6native18elementwise_kernelILi128ELi4EZNS0_15gpu_kernel_implIZZZNS0_15sin_kernel_cudaERNS_18TensorIteratorBaseEENKUlvE0_clEvENKUlvE_clEvEUldE_EEvS4_RKT_EUliE_EEviT1_)
        /*03ec*/ 	.word	0x00000028


	//----- nvinfo : EIATTR_MIN_STACK_SIZE
	.align		4
.L_207:
        /*03f0*/ 	.byte	0x04, 0x12
        /*03f2*/ 	.short	(.L_209 - .L_208)
	.align		4
.L_208:
        /*03f4*/ 	.word	index@(_ZN2at6native27unrolled_elementwise_kernelIZZZNS0_15sin_kernel_cudaERNS_18TensorIteratorBaseEENKUlvE0_clEvENKUlvE_clEvEUldE_St5arrayIPcLm2EELi4E23TrivialOffsetCalculatorILi1EjESB_NS0_6memory12LoadWithCastILi1EEENSC_13StoreWithCastILi1EEEEEviT_T0_T2_T3_T4_T5_)
        /*03f8*/ 	.word	0x00000028


	//----- nvinfo : EIATTR_MIN_STACK_SIZE
	.align		4
.L_209:
        /*03fc*/ 	.byte	0x04, 0x12
        /*03fe*/ 	.short	(.L_211 - .L_210)
	.align		4
.L_210:
        /*0400*/ 	.word	index@(_ZN2at6native18elementwise_kernelILi128ELi2EZNS0_22gpu_kernel_impl_nocastIZZZNS0_15sin_kernel_cudaERNS_18TensorIteratorBaseEENKUlvE0_clEvENKUlvE_clEvEUldE_EEvS4_RKT_EUliE_EEviT1_)
        /*0404*/ 	.word	0x00000028


	//----- nvinfo : EIATTR_MIN_STACK_SIZE
	.align		4
.L_211:
        /*0408*/ 	.byte	0x04, 0x12
        /*040a*/ 	.short	(.L_213 - .L_212)
	.align		4
.L_212:
        /*040c*/ 	.word	index@(_ZN2at6native27unrolled_elementwise_kernelIZZZNS0_15sin_kernel_cudaERNS_18TensorIteratorBaseEENKUlvE0_clEvENKUlvE_clEvEUldE_St5arrayIPcLm2EELi4E23TrivialOffsetCalculatorILi1EjESB_NS0_6memory15LoadWithoutCastENSC_16StoreWithoutCastEEEviT_T0_T2_T3_T4_T5_)
        /*0410*/ 	.word	0x00000028


	//----- nvinfo : EIATTR_MIN_STACK_SIZE
	.align		4
.L_213:
        /*0414*/ 	.byte	0x04, 0x12
        /*0416*/ 	.short	(.L_215 - .L_214)
	.align		4
.L_214:
        /*0418*/ 	.word	index@(_ZN2at6native29vectorized_elementwise_kernelILi2EZZZNS0_15sin_kernel_cudaERNS_18TensorIteratorBaseEENKUlvE0_clEvENKUlvE_clEvEUldE_St5arrayIPcLm2EEEEviT0_T1_)
        /*041c*/ 	.word	0x00000028


	//----- nvinfo : EIATTR_MIN_STACK_SIZE
	.align		4
.L_215:
        /*0420*/ 	.byte	0x04, 0x12
        /*0422*/ 	.short	(.L_217 - .L_216)
	.align		4
.L_216:
        /*0424*/ 	.word	index@(_ZN2at6native29vectorized_elementwise_kernelILi4EZZZNS0_15sin_kernel_cudaERNS_18TensorIteratorBaseEENKUlvE0_clEvENKUlvE_clEvEUldE_St5arrayIPcLm2EEEEviT0_T1_)
        /*0428*/ 	.word	0x00000028


	//----- nvinfo : EIATTR_MIN_STACK_SIZE
	.align		4
.L_217:
        /*042c*/ 	.byte	0x04, 0x12
        /*042e*/ 	.short	(.L_219 - .L_218)
	.align		4
.L_218:
        /*0430*/ 	.word	index@(_ZN2at6native29vectorized_elementwise_kernelILi8EZZZNS0_15sin_kernel_cudaERNS_18TensorIteratorBaseEENKUlvE0_clEvENKUlvE_clEvEUldE_St5arrayIPcLm2EEEEviT0_T1_)
        /*0434*/ 	.word	0x00000000
.L_219:


//--------------------- .nv.compat                --------------------------
	.section	.nv.compat,"",@"SHT_CUDA_COMPAT_INFO"
	.align	4
        /*0000*/ 	.byte	0x02, 0x09, 0x01, 0x00, 0x02, 0x02, 0x01, 0x00, 0x02, 0x05, 0x05, 0x00, 0x03, 0x07, 0x01, 0x01
        /*0010*/ 	.byte	0x02, 0x03, 0x00, 0x00, 0x02, 0x06, 0x01, 0x00, 0x04, 0x0b, 0x08, 0x00, 0x00, 0x00, 0x00, 0x00
        /*0020*/ 	.byte	0x00, 0x00, 0x00, 0x00


//--------------------- .nv.info._ZN2at6native18elementwise_kernelILi128ELi4EZNS0_15gpu_kernel_implIZZZNS0_15sin_kernel_cudaERNS_18TensorIteratorBaseEENKUlvE0_clEvENKUlvE2_clEvEUlN3c108BFloat16EE_EEvS4_RKT_EUliE_EEviT1_ --------------------------
	.section	.nv.info._ZN2at6native18elementwise_kernelILi128ELi4EZNS0_15gpu_kernel_implIZZZNS0_15sin_kernel_cudaERNS_18TensorIteratorBaseEENKUlvE0_clEvENKUlvE2_clEvEUlN3c108BFloat16EE_EEvS4_RKT_EUliE_EEviT1_,"",@"SHT_CUDA_INFO"
	.sectionflags	@""
	.align	4


	//----- nvinfo : EIATTR_CUDA_API_VERSION
	.align		4
        /*0000*/ 	.byte	0x04, 0x37
        /*0002*/ 	.short	(.L_221 - .L_220)
.L_220:
        /*0004*/ 	.word	0x00000082


	//----- nvinfo : EIATTR_KPARAM_INFO
	.align		4
.L_221:
        /*0008*/ 	.byte	0x04, 0x17
        /*000a*/ 	.short	(.L_223 - .L_222)
.L_222:
        /*000c*/ 	.word	0x00000000
        /*0010*/ 	.short	0x0001
        /*0012*/ 	.short	0x0008
        /*0014*/ 	.byte	0x00, 0xf0, 0x61, 0x08


	//----- nvinfo : EIATTR_KPARAM_INFO
	.align		4
.L_223:
        /*0018*/ 	.byte	0x04, 0x17
        /*001a*/ 	.short	(.L_225 - .L_224)
.L_224:
        /*001c*/ 	.word	0x00000000
        /*0020*/ 	.short	0x0000
        /*0022*/ 	.short	0x0000
        /*0024*/ 	.byte	0x00, 0xf0, 0x11, 0x00


	//----- nvinfo : EIATTR_SPARSE_MMA_MASK
	.align		4
.L_225:
        /*0028*/ 	.byte	0x03, 0x50
        /*002a*/ 	.short	0x0000


	//----- nvinfo : EIATTR_MAXREG_COUNT
	.align		4
        /*002c*/ 	.byte	0x03, 0x1b
        /*002e*/ 	.short	0x0080


	//----- nvinfo : EIATTR_EXTERNS
	.align		4
        /*0030*/ 	.byte	0x04, 0x0f
        /*0032*/ 	.short	(.L_227 - .L_226)


	//   ....[0]....
	.align		4
.L_226:
        /*0034*/ 	.word	index@(__assertfail)


	//----- nvinfo : EIATTR_MERCURY_ISA_VERSION
	.align		4
.L_227:
        /*0038*/ 	.byte	0x03, 0x5f
        /*003a*/ 	.short	0x0101


	//----- nvinfo : EIATTR_VRC_CTA_INIT_COUNT
	.align		4
        /*003c*/ 	.byte	0x02, 0x4a
	.zero		1
	.zero		1


	//----- nvinfo : EIATTR_SYSCALL_OFFSETS
	.align		4
        /*0040*/ 	.byte	0x04, 0x46
        /*0042*/ 	.short	(.L_229 - .L_228)


	//   ....[0]....
.L_228:
        /*0044*/ 	.word	0x00002290


	//   ....[1]....
        /*0048*/ 	.word	0x000031b0


	//   ....[2]....
        /*004c*/ 	.word	0x000055e0


	//   ....[3]....
        /*0050*/ 	.word	0x00006350


	//   ....[4]....
        /*0054*/ 	.word	0x00008870


	//   ....[5]....
        /*0058*/ 	.word	0x000095e0


	//   ....[6]....
        /*005c*/ 	.word	0x0000bb10


	//   ....[7]....
        /*0060*/ 	.word	0x0000c850


	//----- nvinfo : EIATTR_EXIT_INSTR_OFFSETS
	.align		4
.L_229:
        /*0064*/ 	.byte	0x04, 0x1c
        /*0066*/ 	.short	(.L_231 - .L_230)


	//   ....[0]....
.L_230:
        /*0068*/ 	.word	0x000098a0


	//   ....[1]....
        /*006c*/ 	.word	0x0000bcd0


	//   ....[2]....
        /*0070*/ 	.word	0x0000bd10


	//   ....[3]....
        /*0074*/ 	.word	0x0000bdb0


	//   ....[4]....
        /*0078*/ 	.word	0x0000bdf0


	//   ....[5]....
        /*007c*/ 	.word	0x0000be30


	//   ....[6]....
        /*0080*/ 	.word	0x0000bec0


	//   ....[7]....
        /*0084*/ 	.word	0x0000bf00


	//   ....[8]....
        /*0088*/ 	.word	0x0000bfa0


	//   ....[9]....
        /*008c*/ 	.word	0x0000bff0


	//   ....[10]....
        /*0090*/ 	.word	0x0000c040


	//   ....[11]....
        /*0094*/ 	.word	0x0000c120


	//   ....[12]....
        /*0098*/ 	.word	0x0000c290


	//   ....[13]....
        /*009c*/ 	.word	0x0000c400


	//   ....[14]....
        /*00a0*/ 	.word	0x0000c560


	//   ....[15]....
        /*00a4*/ 	.word	0x0000c5a0


	//   ....[16]....
        /*00a8*/ 	.word	0x0000c5e0


	//   ....[17]....
        /*00ac*/ 	.word	0x0000c690


	//   ....[18]....
        /*00b0*/ 	.word	0x0000c6f0


	//   ....[19]....
        /*00b4*/ 	.word	0x0000c860


	//   ....[20]....
        /*00b8*/ 	.word	0x0000c970


	//   ....[21]....
        /*00bc*/ 	.word	0x0000cab0


	//   ....[22]....
        /*00c0*/ 	.word	0x0000cad0


	//----- nvinfo : EIATTR_MAX_THREADS
	.align		4
.L_231:
        /*00c4*/ 	.byte	0x04, 0x05
        /*00c6*/ 	.short	(.L_233 - .L_232)
.L_232:
        /*00c8*/ 	.word	0x00000080
        /*00cc*/ 	.word	0x00000001
        /*00d0*/ 	.word	0x00000001


	//----- nvinfo : EIATTR_CRS_STACK_SIZE
	.align		4
.L_233:
        /*00d4*/ 	.byte	0x04, 0x1e
        /*00d6*/ 	.short	(.L_235 - .L_234)
.L_234:
        /*00d8*/ 	.word	0x00000000


	//----- nvinfo : EIATTR_CBANK_PARAM_SIZE
	.align		4
.L_235:
        /*00dc*/ 	.byte	0x03, 0x19
        /*00de*/ 	.short	0x0220


	//----- nvinfo : EIATTR_PARAM_CBANK
	.align		4
        /*00e0*/ 	.byte	0x04, 0x0a
        /*00e2*/ 	.short	(.L_237 - .L_236)
	.align		4
.L_236:
        /*00e4*/ 	.word	index@(.nv.constant0._ZN2at6native18elementwise_kernelILi128ELi4EZNS0_15gpu_kernel_implIZZZNS0_15sin_kernel_cudaERNS_18TensorIteratorBaseEENKUlvE0_clEvENKUlvE2_clEvEUlN3c108BFloat16EE_EEvS4_RKT_EUliE_EEviT1_)
        /*00e8*/ 	.short	0x0380
        /*00ea*/ 	.short	0x0220


	//----- nvinfo : EIATTR_SW_WAR
	.align		4
.L_237:
        /*00ec*/ 	.byte	0x04, 0x36
        /*00ee*/ 	.short	(.L_239 - .L_238)
.L_238:
        /*00f0*/ 	.word	0x00000008
.L_239:


//--------------------- .nv.info._ZN2at6native27unrolled_elementwise_kernelIZZZNS0_15sin_kernel_cudaERNS_18TensorIteratorBaseEENKUlvE0_clEvENKUlvE2_clEvEUlN3c108BFloat16EE_St5arrayIPcLm2EELi4E23TrivialOffsetCalculatorILi1EjESD_NS0_6memory12LoadWithCastILi1EEENSE_13StoreWithCastILi1EEEEEviT_T0_T2_T3_T4_T5_ --------------------------
	.section	.nv.info._ZN2at6native27unrolled_elementwise_kernelIZZZNS0_15sin_kernel_cudaERNS_18TensorIteratorBaseEENKUlvE0_clEvENKUlvE2_clEvEUlN3c108BFloat16EE_St5arrayIPcLm2EELi4E23TrivialOffsetCalculatorILi1EjESD_NS0_6memory12LoadWithCastILi1EEENSE_13StoreWithCastILi1EEEEEviT_T0_T2_T3_T4_T5_,"",@"SHT_CUDA_INFO"
	.sectionflags	@""
	.align	4


	//----- nvinfo : EIATTR_CUDA_API_VERSION
	.align		4
        /*0000*/ 	.byte	0x04, 0x37
        /*0002*/ 	.short	(.L_241 - .L_240)
.L_240:
        /*0004*/ 	.word	0x00000082


	//----- nvinfo : EIATTR_KPARAM_INFO
	.align		4
.L_241:
        /*0008*/ 	.byte	0x04, 0x17
        /*000a*/ 	.short	(.L_243 - .L_242)
.L_242:
        /*000c*/ 	.word	0x00000000
        /*0010*/ 	.short	0x0006
        /*0012*/ 	.short	0x0024
        /*0014*/ 	.byte	0x00, 0xf0, 0x21, 0x00


	//----- nvinfo : EIATTR_KPARAM_INFO
	.align		4
.L_243:
        /*0018*/ 	.byte	0x04, 0x17
        /*001a*/ 	.short	(.L_245 - .L_244)
.L_244:
        /*001c*/ 	.word	0x00000000
        /*0020*/ 	.short	0x0005
        /*0022*/ 	.short	0x001c
        /*0024*/ 	.byte	0x00, 0xf0, 0x21, 0x00


	//----- nvinfo : EIATTR_KPARAM_INFO
	.align		4
.L_245:
        /*0028*/ 	.byte	0x04, 0x17
        /*002a*/ 	.short	(.L_247 - .L_246)
.L_246:
        /*002c*/ 	.word	0x00000000
        /*0030*/ 	.short	0x0004
        /*0032*/ 	.short	0x0019
        /*0034*/ 	.byte	0x00, 0xf0, 0x05, 0x00


	//----- nvinfo : EIATTR_KPARAM_INFO
	.align		4
.L_247:
        /*0038*/ 	.byte	0x04, 0x17
        /*003a*/ 	.short	(.L_249 - .L_248)
.L_248:
        /*003c*/ 	.word	0x00000000
        /*0040*/ 	.short	0x0003
        /*0042*/ 	.short	0x0018
        /*0044*/ 	.byte	0x00, 0xf0, 0x05, 0x00


	//----- nvinfo : EIATTR_KPARAM_INFO
	.align		4
.L_249:
        /*0048*/ 	.byte	0x04, 0x17
        /*004a*/ 	.short	(.L_251 - .L_250)
.L_250:
        /*004c*/ 	.word	0x00000000
        /*0050*/ 	.short	0x0002
        /*0052*/ 	.short	0x0008
        /*0054*/ 	.byte	0x00, 0xf0, 0x41, 0x00


	//----- nvinfo : EIATTR_KPARAM_INFO
	.align		4
.L_251:
        /*0058*/ 	.byte	0x04, 0x17
        /*005a*/ 	.short	(.L_253 - .L_252)
.L_252:
        /*005c*/ 	.word	0x00000000
        /*0060*/ 	.short	0x0001
        /*0062*/ 	.short	0x0004
        /*0064*/ 	.byte	0x00, 0xf0, 0x05, 0x00


	//----- nvinfo : EIATTR_KPARAM_INFO
	.align		4
.L_253:
        /*0068*/ 	.byte	0x04, 0x17
        /*006a*/ 	.short	(.L_255 - .L_254)
.L_254:
        /*006c*/ 	.word	0x00000000
        /*0070*/ 	.short	0x0000
        /*0072*/ 	.short	0x0000
        /*0074*/ 	.byte	0x00, 0xf0, 0x11, 0x00


	//----- nvinfo : EIATTR_SPARSE_MMA_MASK
	.align		4
.L_255:
        /*0078*/ 	.byte	0x03, 0x50
        /*007a*/ 	.short	0x0000


	//----- nvinfo : EIATTR_MAXREG_COUNT
	.align		4
        /*007c*/ 	.byte	0x03, 0x1b
        /*007e*/ 	.short	0x00ff


	//----- nvinfo : EIATTR_EXTERNS
	.align		4
        /*0080*/ 	.byte	0x04, 0x0f
        /*0082*/ 	.short	(.L_257 - .L_256)


	//   ....[0]....
	.align		4
.L_256:
        /*0084*/ 	.word	index@(__assertfail)


	//----- nvinfo : EIATTR_MERCURY_ISA_VERSION
	.align		4
.L_257:
        /*0088*/ 	.byte	0x03, 0x5f
        /*008a*/ 	.short	0x0101


	//----- nvinfo : EIATTR_VRC_CTA_INIT_COUNT
	.align		4
        /*008c*/ 	.byte	0x02, 0x4a
	.zero		1
	.zero		1


	//----- nvinfo : EIATTR_SYSCALL_OFFSETS
	.align		4
        /*0090*/ 	.byte	0x04, 0x46
        /*0092*/ 	.short	(.L_259 - .L_258)


	//   ....[0]....
.L_258:
        /*0094*/ 	.word	0x00001080


	//   ....[1]....
        /*0098*/ 	.word	0x000022e0


	//   ....[2]....
        /*009c*/ 	.word	0x00003480


	//   ....[3]....
        /*00a0*/ 	.word	0x00004530


	//   ....[4]....
        /*00a4*/ 	.word	0x00005670


	//   ....[5]....
        /*00a8*/ 	.word	0x00006550


	//   ....[6]....
        /*00ac*/ 	.word	0x000074d0


	//   ....[7]....
        /*00b0*/ 	.word	0x00008450


	//----- nvinfo : EIATTR_EXIT_INSTR_OFFSETS
	.align		4
.L_259:
        /*00b4*/ 	.byte	0x04, 0x1c
        /*00b6*/ 	.short	(.L_261 - .L_260)


	//   ....[0]....
.L_260:
        /*00b8*/ 	.word	0x00007780


	//   ....[1]....
        /*00bc*/ 	.word	0x000078d0


	//   ....[2]....
        /*00c0*/ 	.word	0x00007910


	//   ....[3]....
        /*00c4*/ 	.word	0x000079b0


	//   ....[4]....
        /*00c8*/ 	.word	0x000079f0


	//   ....[5]....
        /*00cc*/ 	.word	0x00007a30


	//   ....[6]....
        /*00d0*/ 	.word	0x00007ac0


	//   ....[7]....
        /*00d4*/ 	.word	0x00007b00


	//   ....[8]....
        /*00d8*/ 	.word	0x00007ba0


	//   ....[9]....
        /*00dc*/ 	.word	0x00007bf0


	//   ....[10]....
        /*00e0*/ 	.word	0x00007c40


	//   ....[11]....
        /*00e4*/ 	.word	0x00007d20


	//   ....[12]....
        /*00e8*/ 	.word	0x00007e90


	//   ....[13]....
        /*00ec*/ 	.word	0x00008000


	//   ....[14]....
        /*00f0*/ 	.word	0x00008160


	//   ....[15]....
        /*00f4*/ 	.word	0x000081a0


	//   ....[16]....
        /*00f8*/ 	.word	0x000081e0


	//   ....[17]....
        /*00fc*/ 	.word	0x00008290


	//   ....[18]....
        /*0100*/ 	.word	0x000082f0


	//   ....[19]....
        /*0104*/ 	.word	0x00008460


	//   ....[20]....
        /*0108*/ 	.word	0x00008570


	//   ....[21]....
        /*010c*/ 	.word	0x000086b0


	//   ....[22]....
        /*0110*/ 	.word	0x000086d0


	//----- nvinfo : EIATTR_MAX_THREADS
	.align		4
.L_261:
        /*0114*/ 	.byte	0x04, 0x05
        /*0116*/ 	.short	(.L_263 - .L_262)
.L_262:
        /*0118*/ 	.word	0x00000080
        /*011c*/ 	.word	0x00000001
        /*0120*/ 	.word	0x00000001


	//----- nvinfo : EIATTR_CRS_STACK_SIZE
	.align		4
.L_263:
        /*0124*/ 	.byte	0x04, 0x1e
        /*0126*/ 	.short	(.L_265 - .L_264)
.L_264:
        /*0128*/ 	.word	0x00000000


	//----- nvinfo : EIATTR_CBANK_PARAM_SIZE
	.align		4
.L_265:
        /*012c*/ 	.byte	0x03, 0x19
        /*012e*/ 	.short	0x002c


	//----- nvinfo : EIATTR_PARAM_CBANK
	.align		4
        /*0130*/ 	.byte	0x04, 0x0a
        /*0132*/ 	.short	(.L_267 - .L_266)
	.align		4
.L_266:
        /*0134*/ 	.word	index@(.nv.constant0._ZN2at6native27unrolled_elementwise_kernelIZZZNS0_15sin_kernel_cudaERNS_18TensorIteratorBaseEENKUlvE0_clEvENKUlvE2_clEvEUlN3c108BFloat16EE_St5arrayIPcLm2EELi4E23TrivialOffsetCalculatorILi1EjESD_NS0_6memory12LoadWithCastILi1EEENSE_13StoreWithCastILi1EEEEEviT_T0_T2_T3_T4_T5_)
        /*0138*/ 	.short	0x0380
        /*013a*/ 	.short	0x002c


	//----- nvinfo : EIATTR_SW_WAR
	.align		4
.L_267:
        /*013c*/ 	.byte	0x04, 0x36
        /*013e*/ 	.short	(.L_269 - .L_268)
.L_268:
        /*0140*/ 	.word	0x00000008
.L_269:


//--------------------- .nv.info._ZN2at6native18elementwise_kernelILi128ELi4EZNS0_22gpu_kernel_impl_nocastIZZZNS0_15sin_kernel_cudaERNS_18TensorIteratorBaseEENKUlvE0_clEvENKUlvE2_clEvEUlN3c108BFloat16EE_EEvS4_RKT_EUliE_EEviT1_ --------------------------
	.section	.nv.info._ZN2at6native18elementwise_kernelILi128ELi4EZNS0_22gpu_kernel_impl_nocastIZZZNS0_15sin_kernel_cudaERNS_18TensorIteratorBaseEENKUlvE0_clEvENKUlvE2_clEvEUlN3c108BFloat16EE_EEvS4_RKT_EUliE_EEviT1_,"",@"SHT_CUDA_INFO"
	.sectionflags	@""
	.align	4


	//----- nvinfo : EIATTR_CUDA_API_VERSION
	.align		4
        /*0000*/ 	.byte	0x04, 0x37
        /*0002*/ 	.short	(.L_271 - .L_270)
.L_270:
        /*0004*/ 	.word	0x00000082


	//----- nvinfo : EIATTR_KPARAM_INFO
	.align		4
.L_271:
        /*0008*/ 	.byte	0x04, 0x17
        /*000a*/ 	.short	(.L_273 - .L_272)
.L_272:
        /*000c*/ 	.word	0x00000000
        /*0010*/ 	.short	0x0001
        /*0012*/ 	.short	0x0008
        /*0014*/ 	.byte	0x00, 0xf0, 0x61, 0x08


	//----- nvinfo : EIATTR_KPARAM_INFO
	.align		4
.L_273:
        /*0018*/ 	.byte	0x04, 0x17
        /*001a*/ 	.short	(.L_275 - .L_274)
.L_274:
        /*001c*/ 	.word	0x00000000
        /*0020*/ 	.short	0x0000
        /*0022*/ 	.short	0x0000
        /*0024*/ 	.byte	0x00, 0xf0, 0x11, 0x00


	//----- nvinfo : EIATTR_SPARSE_MMA_MASK
	.align		4
.L_275:
        /*0028*/ 	.byte	0x03, 0x50
        /*002a*/ 	.short	0x0000


	//----- nvinfo : EIATTR_MAXREG_COUNT
	.align		4
        /*002c*/ 	.byte	0x03, 0x1b
        /*002e*/ 	.short	0x0080


	//----- nvinfo : EIATTR_MERCURY_ISA_VERSION
	.align		4
        /*0030*/ 	.byte	0x03, 0x5f
        /*0032*/ 	.short	0x0101


	//----- nvinfo : EIATTR_VRC_CTA_INIT_COUNT
	.align		4
        /*0034*/ 	.byte	0x02, 0x4a
	.zero		1
	.zero		1


	//----- nvinfo : EIATTR_EXIT_INSTR_OFFSETS
	.align		4
        /*0038*/ 	.byte	0x04, 0x1c
        /*003a*/ 	.short	(.L_277 - .L_276)


	//   ....[0]....
.L_276:
        /*003c*/ 	.word	0x00000330


	//   ....[1]....
        /*0040*/ 	.word	0x000003c0


	//   ....[2]....
        /*0044*/ 	.word	0x00003f10


	//   ....[3]....
        /*0048*/ 	.word	0x00005270


	//----- nvinfo : EIATTR_MAX_THREADS
	.align		4
.L_277:
        /*004c*/ 	.byte	0x04, 0x05
        /*004e*/ 	.short	(.L_279 - .L_278)
.L_278:
        /*0050*/ 	.word	0x00000080
        /*0054*/ 	.word	0x00000001
        /*0058*/ 	.word	0x00000001


	//----- nvinfo : EIATTR_CRS_STACK_SIZE
	.align		4
.L_279:
        /*005c*/ 	.byte	0x04, 0x1e
        /*005e*/ 	.short	(.L_281 - .L_280)
.L_280:
        /*0060*/ 	.word	0x00000000


	//----- nvinfo : EIATTR_CBANK_PARAM_SIZE
	.align		4
.L_281:
        /*0064*/ 	.byte	0x03, 0x19
        /*0066*/ 	.short	0x0220


	//----- nvinfo : EIATTR_PARAM_CBANK
	.align		4
        /*0068*/ 	.byte	0x04, 0x0a
        /*006a*/ 	.short	(.L_283 - .L_282)
	.align		4
.L_282:
        /*006c*/ 	.word	index@(.nv.constant0._ZN2at6native18elementwise_kernelILi128ELi4EZNS0_22gpu_kernel_impl_nocastIZZZNS0_15sin_kernel_cudaERNS_18TensorIteratorBaseEENKUlvE0_clEvENKUlvE2_clEvEUlN3c108BFloat16EE_EEvS4_RKT_EUliE_EEviT1_)
        /*0070*/ 	.short	0x0380
        /*0072*/ 	.short	0x0220


	//----- nvinfo : EIATTR_SW_WAR
	.align		4
.L_283:
        /*0074*/ 	.byte	0x04, 0x36
        /*0076*/ 	.short	(.L_285 - .L_284)
.L_284:
        /*0078*/ 	.word	0x00000008
.L_285:


//--------------------- .nv.info._ZN2at6native27unrolled_elementwise_kernelIZZZNS0_15sin_kernel_cudaERNS_18TensorIteratorBaseEENKUlvE0_clEvENKUlvE2_clEvEUlN3c108BFloat16EE_St5arrayIPcLm2EELi4E23TrivialOffsetCalculatorILi1EjESD_NS0_6memory15LoadWithoutCastENSE_16StoreWithoutCastEEEviT_T0_T2_T3_T4_T5_ --------------------------
	.section	.nv.info._ZN2at6native27unrolled_elementwise_kernelIZZZNS0_15sin_kernel_cudaERNS_18TensorIteratorBaseEENKUlvE0_clEvENKUlvE2_clEvEUlN3c108BFloat16EE_St5arrayIPcLm2EELi4E23TrivialOffsetCalculatorILi1EjESD_NS0_6memory15LoadWithoutCastENSE_16StoreWithoutCastEEEviT_T0_T2_T3_T4_T5_,"",@"SHT_CUDA_INFO"
	.sectionflags	@""
	.align	4


	//----- nvinfo : EIATTR_CUDA_API_VERSION
	.align		4
        /*0000*/ 	.byte	0x04, 0x37
        /*0002*/ 	.short	(.L_287 - .L_286)
.L_286:
        /*0004*/ 	.word	0x00000082


	//----- nvinfo : EIATTR_KPARAM_INFO
	.align		4
.L_287:
        /*0008*/ 	.byte	0x04, 0x17
        /*000a*/ 	.short	(.L_289 - .L_288)
.L_288:
        /*000c*/ 	.word	0x00000000
        /*0010*/ 	.short	0x0006
        /*0012*/ 	.short	0x001b
        /*0014*/ 	.byte	0x00, 0xf0, 0x05, 0x00


	//----- nvinfo : EIATTR_KPARAM_INFO
	.align		4
.L_289:
        /*0018*/ 	.byte	0x04, 0x17
        /*001a*/ 	.short	(.L_291 - .L_290)
.L_290:
        /*001c*/ 	.word	0x00000000
        /*0020*/ 	.short	0x0005
        /*0022*/ 	.short	0x001a
        /*0024*/ 	.byte	0x00, 0xf0, 0x05, 0x00


	//----- nvinfo : EIATTR_KPARAM_INFO
	.align		4
.L_291:
        /*0028*/ 	.byte	0x04, 0x17
        /*002a*/ 	.short	(.L_293 - .L_292)
.L_292:
        /*002c*/ 	.word	0x00000000
        /*0030*/ 	.short	0x0004
        /*0032*/ 	.short	0x0019
        /*0034*/ 	.byte	0x00, 0xf0, 0x05, 0x00


	//----- nvinfo : EIATTR_KPARAM_INFO
	.align		4
.L_293:
        /*0038*/ 	.byte	0x04, 0x17
        /*003a*/ 	.short	(.L_295 - .L_294)
.L_294:
        /*003c*/ 	.word	0x00000000
        /*0040*/ 	.short	0x0003
        /*0042*/ 	.short	0x0018
        /*0044*/ 	.byte	0x00, 0xf0, 0x05, 0x00


	//----- nvinfo : EIATTR_KPARAM_INFO
	.align		4
.L_295:
        /*0048*/ 	.byte	0x04, 0x17
        /*004a*/ 	.short	(.L_297 - .L_296)
.L_296:
        /*004c*/ 	.word	0x00000000
        /*0050*/ 	.short	0x0002
        /*0052*/ 	.short	0x0008
        /*0054*/ 	.byte	0x00, 0xf0, 0x41, 0x00


	//----- nvinfo : EIATTR_KPARAM_INFO
	.align		4
.L_297:
        /*0058*/ 	.byte	0x04, 0x17
        /*005a*/ 	.short	(.L_299 - .L_298)
.L_298:
        /*005c*/ 	.word	0x00000000
        /*0060*/ 	.short	0x0001
        /*0062*/ 	.short	0x0004
        /*0064*/ 	.byte	0x00, 0xf0, 0x05, 0x00


	//----- nvinfo : EIATTR_KPARAM_INFO
	.align		4
.L_299:
        /*0068*/ 	.byte	0x04, 0x17
        /*006a*/ 	.short	(.L_301 - .L_300)
.L_300:
        /*006c*/ 	.word	0x00000000
        /*0070*/ 	.short	0x0000
        /*0072*/ 	.short	0x0000
        /*0074*/ 	.byte	0x00, 0xf0, 0x11, 0x00


	//----- nvinfo : EIATTR_SPARSE_MMA_MASK
	.align		4
.L_301:
        /*0078*/ 	.byte	0x03, 0x50
        /*007a*/ 	.short	0x0000


	//----- nvinfo : EIATTR_MAXREG_COUNT
	.align		4
        /*007c*/ 	.byte	0x03, 0x1b
        /*007e*/ 	.short	0x00ff


	//----- nvinfo : EIATTR_MERCURY_ISA_VERSION
	.align		4
        /*0080*/ 	.byte	0x03, 0x5f
        /*0082*/ 	.short	0x0101


	//----- nvinfo : EIATTR_VRC_CTA_INIT_COUNT
	.align		4
        /*0084*/ 	.byte	0x02, 0x4a
	.zero		1
	.zero		1


	//----- nvinfo : EIATTR_EXIT_INSTR_OFFSETS
	.align		4
        /*0088*/ 	.byte	0x04, 0x1c
        /*008a*/ 	.short	(.L_303 - .L_302)


	//   ....[0]....
.L_302:
        /*008c*/ 	.word	0x000004c0


	//   ....[1]....
        /*0090*/ 	.word	0x00000530


	//----- nvinfo : EIATTR_MAX_THREADS
	.align		4
.L_303:
        /*0094*/ 	.byte	0x04, 0x05
        /*0096*/ 	.short	(.L_305 - .L_304)
.L_304:
        /*0098*/ 	.word	0x00000080
        /*009c*/ 	.word	0x00000001
        /*00a0*/ 	.word	0x00000001


	//----- nvinfo : EIATTR_CRS_STACK_SIZE
	.align		4
.L_305:
        /*00a4*/ 	.byte	0x04, 0x1e
        /*00a6*/ 	.short	(.L_307 - .L_306)
.L_306:
        /*00a8*/ 	.word	0x00000000


	//----- nvinfo : EIATTR_CBANK_PARAM_SIZE
	.align		4
.L_307:
        /*00ac*/ 	.byte	0x03, 0x19
        /*00ae*/ 	.short	0x001c


	//----- nvinfo : EIATTR_PARAM_CBANK
	.align		4
        /*00b0*/ 	.byte	0x04, 0x0a
        /*00b2*/ 	.short	(.L_309 - .L_308)
	.align		4
.L_308:
        /*00b4*/ 	.word	index@(.nv.constant0._ZN2at6native27unrolled_elementwise_kernelIZZZNS0_15sin_kernel_cudaERNS_18TensorIteratorBaseEENKUlvE0_clEvENKUlvE2_clEvEUlN3c108BFloat16EE_St5arrayIPcLm2EELi4E23TrivialOffsetCalculatorILi1EjESD_NS0_6memory15LoadWithoutCastENSE_16StoreWithoutCastEEEviT_T0_T2_T3_T4_T5_)
        /*00b8*/ 	.short	0x0380
        /*00ba*/ 	.short	0x001c


	//----- nvinfo : EIATTR_SW_WAR
	.align		4
.L_309:
        /*00bc*/ 	.byte	0x04, 0x36
        /*00be*/ 	.short	(.L_311 - .L_310)
.L_310:
        /*00c0*/ 	.word	0x00000008
.L_311:


//--------------------- .nv.info._ZN2at6native29vectorized_elementwise_kernelILi2EZZZNS0_15sin_kernel_cudaERNS_18TensorIteratorBaseEENKUlvE0_clEvENKUlvE2_clEvEUlN3c108BFloat16EE_St5arrayIPcLm2EEEEviT0_T1_ --------------------------
	.section	.nv.info._ZN2at6native29vectorized_elementwise_kernelILi2EZZZNS0_15sin_kernel_cudaERNS_18TensorIteratorBaseEENKUlvE0_clEvENKUlvE2_clEvEUlN3c108BFloat16EE_St5arrayIPcLm2EEEEviT0_T1_,"",@"SHT_CUDA_INFO"
	.sectionflags	@""
	.align	4


	//----- nvinfo : EIATTR_CUDA_API_VERSION
	.align		4
        /*0000*/ 	.byte	0x04, 0x37
        /*0002*/ 	.short	(.L_313 - .L_312)
.L_312:
        /*0004*/ 	.word	0x00000082


	//----- nvinfo : EIATTR_KPARAM_INFO
	.align		4
.L_313:
        /*0008*/ 	.byte	0x04, 0x17
        /*000a*/ 	.short	(.L_315 - .L_314)
.L_314:
        /*000c*/ 	.word	0x00000000
        /*0010*/ 	.short	0x0002
        /*0012*/ 	.short	0x0008
        /*0014*/ 	.byte	0x00, 0xf0, 0x41, 0x00


	//----- nvinfo : EIATTR_KPARAM_INFO
	.align		4
.L_315:
        /*0018*/ 	.byte	0x04, 0x17
        /*001a*/ 	.short	(.L_317 - .L_316)
.L_316:
        /*001c*/ 	.word	0x00000000
        /*0020*/ 	.short	0x0001
        /*0022*/ 	.short	0x0004
        /*0024*/ 	.byte	0x00, 0xf0, 0x05, 0x00


	//----- nvinfo : EIATTR_KPARAM_INFO
	.align		4
.L_317:
        /*0028*/ 	.byte	0x04, 0x17
        /*002a*/ 	.short	(.L_319 - .L_318)
.L_318:
        /*002c*/ 	.word	0x00000000
        /*0030*/ 	.short	0x0000
        /*0032*/ 	.short	0x0000
        /*0034*/ 	.byte	0x00, 0xf0, 0x11, 0x00


	//----- nvinfo : EIATTR_SPARSE_MMA_MASK
	.align		4
.L_319:
        /*0038*/ 	.byte	0x03, 0x50
        /*003a*/ 	.short	0x0000


	//----- nvinfo : EIATTR_MAXREG_COUNT
	.align		4
        /*003c*/ 	.byte	0x03, 0x1b
        /*003e*/ 	.short	0x00ff


	//----- nvinfo : EIATTR_MERCURY_ISA_VERSION
	.align		4
        /*0040*/ 	.byte	0x03, 0x5f
        /*0042*/ 	.short	0x0101


	//----- nvinfo : EIATTR_VRC_CTA_INIT_COUNT
	.align		4
        /*0044*/ 	.byte	0x02, 0x4a
	.zero		1
	.zero		1


	//----- nvinfo : EIATTR_EXIT_INSTR_OFFSETS
	.align		4
        /*0048*/ 	.byte	0x04, 0x1c
        /*004a*/ 	.short	(.L_321 - .L_320)


	//   ....[0]....
.L_320:
        /*004c*/ 	.word	0x00000a50


	//   ....[1]....
        /*0050*/ 	.word	0x00000aa0


	//   ....[2]....
        /*0054*/ 	.word	0x00000da0


	//----- nvinfo : EIATTR_MAX_THREADS
	.align		4
.L_321:
        /*0058*/ 	.byte	0x04, 0x05
        /*005a*/ 	.short	(.L_323 - .L_322)
.L_322:
        /*005c*/ 	.word	0x00000080
        /*0060*/ 	.word	0x00000001
        /*0064*/ 	.word	0x00000001


	//----- nvinfo : EIATTR_CRS_STACK_SIZE
	.align		4
.L_323:
        /*0068*/ 	.byte	0x04, 0x1e
        /*006a*/ 	.short	(.L_325 - .L_324)
.L_324:
        /*006c*/ 	.word	0x00000000


	//----- nvinfo : EIATTR_CBANK_PARAM_SIZE
	.align		4
.L_325:
        /*0070*/ 	.byte	0x03, 0x19
        /*0072*/ 	.short	0x0018


	//----- nvinfo : EIATTR_PARAM_CBANK
	.align		4
        /*0074*/ 	.byte	0x04, 0x0a
        /*0076*/ 	.short	(.L_327 - .L_326)
	.align		4
.L_326:
        /*0078*/ 	.word	index@(.nv.constant0._ZN2at6native29vectorized_elementwise_kernelILi2EZZZNS0_15sin_kernel_cudaERNS_18TensorIteratorBaseEENKUlvE0_clEvENKUlvE2_clEvEUlN3c108BFloat16EE_St5arrayIPcLm2EEEEviT0_T1_)
        /*007c*/ 	.short	0x0380
        /*007e*/ 	.short	0x0018


	//----- nvinfo : EIATTR_SW_WAR
	.align		4
.L_327:
        /*0080*/ 	.byte	0x04, 0x36
        /*0082*/ 	.short	(.L_329 - .L_328)
.L_328:
        /*0084*/ 	.word	0x00000008
.L_329:


//--------------------- .nv.info._ZN2at6native29vectorized_elementwise_kernelILi4EZZZNS0_15sin_kernel_cudaERNS_18TensorIteratorBaseEENKUlvE0_clEvENKUlvE2_clEvEUlN3c108BFloat16EE_St5arrayIPcLm2EEEEviT0_T1_ --------------------------
	.section	.nv.info._ZN2at6native29vectorized_elementwise_kernelILi4EZZZNS0_15sin_kernel_cudaERNS_18TensorIteratorBaseEENKUlvE0_clEvENKUlvE2_clEvEUlN3c108BFloat16EE_St5arrayIPcLm2EEEEviT0_T1_,"",@"SHT_CUDA_INFO"
	.sectionflags	@""
	.align	4


	//----- nvinfo : EIATTR_CUDA_API_VERSION
	.align		4
        /*0000*/ 	.byte	0x04, 0x37
        /*0002*/ 	.short	(.L_331 - .L_330)
.L_330:
        /*0004*/ 	.word	0x00000082


	//----- nvinfo : EIATTR_KPARAM_INFO
	.align		4
.L_331:
        /*0008*/ 	.byte	0x04, 0x17
        /*000a*/ 	.short	(.L_333 - .L_332)
.L_332:
        /*000c*/ 	.word	0x00000000
        /*0010*/ 	.short	0x0002
        /*0012*/ 	.short	0x0008
        /*0014*/ 	.byte	0x00, 0xf0, 0x41, 0x00


	//----- nvinfo : EIATTR_KPARAM_INFO
	.align		4
.L_333:
        /*0018*/ 	.byte	0x04, 0x17
        /*001a*/ 	.short	(.L_335 - .L_334)
.L_334:
        /*001c*/ 	.word	0x00000000
        /*0020*/ 	.short	0x0001
        /*0022*/ 	.short	0x0004
        /*0024*/ 	.byte	0x00, 0xf0, 0x05, 0x00


	//----- nvinfo : EIATTR_KPARAM_INFO
	.align		4
.L_335:
        /*0028*/ 	.byte	0x04, 0x17
        /*002a*/ 	.short	(.L_337 - .L_336)
.L_336:
        /*002c*/ 	.word	0x00000000
        /*0030*/ 	.short	0x0000
        /*0032*/ 	.short	0x0000
        /*0034*/ 	.byte	0x00, 0xf0, 0x11, 0x00


	//----- nvinfo : EIATTR_SPARSE_MMA_MASK
	.align		4
.L_337:
        /*0038*/ 	.byte	0x03, 0x50
        /*003a*/ 	.short	0x0000


	//----- nvinfo : EIATTR_MAXREG_COUNT
	.align		4
        /*003c*/ 	.byte	0x03, 0x1b
        /*003e*/ 	.short	0x00ff


	//----- nvinfo : EIATTR_MERCURY_ISA_VERSION
	.align		4
        /*0040*/ 	.byte	0x03, 0x5f
        /*0042*/ 	.short	0x0101


	//----- nvinfo : EIATTR_VRC_CTA_INIT_COUNT
	.align		4
        /*0044*/ 	.byte	0x02, 0x4a
	.zero		1
	.zero		1


	//----- nvinfo : EIATTR_EXIT_INSTR_OFFSETS
	.align		4
        /*0048*/ 	.byte	0x04, 0x1c
        /*004a*/ 	.short	(.L_339 - .L_338)


	//   ....[0]....
.L_338:
        /*004c*/ 	.word	0x00000a50


	//   ....[1]....
        /*0050*/ 	.word	0x00000aa0


	//   ....[2]....
        /*0054*/ 	.word	0x00000d60


	//----- nvinfo : EIATTR_MAX_THREADS
	.align		4
.L_339:
        /*0058*/ 	.byte	0x04, 0x05
        /*005a*/ 	.short	(.L_341 - .L_340)
.L_340:
        /*005c*/ 	.word	0x00000080
        /*0060*/ 	.word	0x00000001
        /*0064*/ 	.word	0x00000001


	//----- nvinfo : EIATTR_CRS_STACK_SIZE
	.align		4
.L_341:
        /*0068*/ 	.byte	0x04, 0x1e
        /*006a*/ 	.short	(.L_343 - .L_342)
.L_342:
        /*006c*/ 	.word	0x00000000


	//----- nvinfo : EIATTR_CBANK_PARAM_SIZE
	.align		4
.L_343:
        /*0070*/ 	.byte	0x03, 0x19
        /*0072*/ 	.short	0x0018


	//----- nvinfo : EIATTR_PARAM_CBANK
	.align		4
        /*0074*/ 	.byte	0x04, 0x0a
        /*0076*/ 	.short	(.L_345 - .L_344)
	.align		4
.L_344:
        /*0078*/ 	.word	index@(.nv.constant0._ZN2at6native29vectorized_elementwise_kernelILi4EZZZNS0_15sin_kernel_cudaERNS_18TensorIteratorBaseEENKUlvE0_clEvENKUlvE2_clEvEUlN3c108BFloat16EE_St5arrayIPcLm2EEEEviT0_T1_)
        /*007c*/ 	.short	0x0380
        /*007e*/ 	.short	0x0018


	//----- nvinfo : EIATTR_SW_WAR
	.align		4
.L_345:
        /*0080*/ 	.byte	0x04, 0x36
        /*0082*/ 	.short	(.L_347 - .L_346)
.L_346:
        /*0084*/ 	.word	0x00000008
.L_347:


//--------------------- .nv.info._ZN2at6native29vectorized_elementwise_kernelILi8EZZZNS0_15sin_kernel_cudaERNS_18TensorIteratorBaseEENKUlvE0_clEvENKUlvE2_clEvEUlN3c108BFloat16EE_St5arrayIPcLm2EEEEviT0_T1_ --------------------------
	.section	.nv.info._ZN2at6native29vectorized_elementwise_kernelILi8EZZZNS0_15sin_kernel_cudaERNS_18TensorIteratorBaseEENKUlvE0_clEvENKUlvE2_clEvEUlN3c108BFloat16EE_St5arrayIPcLm2EEEEviT0_T1_,"",@"SHT_CUDA_INFO"
	.sectionflags	@""
	.align	4


	//----- nvinfo : EIATTR_CUDA_API_VERSION
	.align		4
        /*0000*/ 	.byte	0x04, 0x37
        /*0002*/ 	.short	(.L_349 - .L_348)
.L_348:
        /*0004*/ 	.word	0x00000082


	//----- nvinfo : EIATTR_KPARAM_INFO
	.align		4
.L_349:
        /*0008*/ 	.byte	0x04, 0x17
        /*000a*/ 	.short	(.L_351 - .L_350)
.L_350:
        /*000c*/ 	.word	0x00000000
        /*0010*/ 	.short	0x0002
        /*0012*/ 	.short	0x0008
        /*0014*/ 	.byte	0x00, 0xf0, 0x41, 0x00


	//----- nvinfo : EIATTR_KPARAM_INFO
	.align		4
.L_351:
        /*0018*/ 	.byte	0x04, 0x17
        /*001a*/ 	.short	(.L_353 - .L_352)
.L_352:
        /*001c*/ 	.word	0x00000000
        /*0020*/ 	.short	0x0001
        /*0022*/ 	.short	0x0004
        /*0024*/ 	.byte	0x00, 0xf0, 0x05, 0x00


	//----- nvinfo : EIATTR_KPARAM_INFO
	.align		4
.L_353:
        /*0028*/ 	.byte	0x04, 0x17
        /*002a*/ 	.short	(.L_355 - .L_354)
.L_354:
        /*002c*/ 	.word	0x00000000
        /*0030*/ 	.short	0x0000
        /*0032*/ 	.short	0x0000
        /*0034*/ 	.byte	0x00, 0xf0, 0x11, 0x00


	//----- nvinfo : EIATTR_SPARSE_MMA_MASK
	.align		4
.L_355:
        /*0038*/ 	.byte	0x03, 0x50
        /*003a*/ 	.short	0x0000


	//----- nvinfo : EIATTR_MAXREG_COUNT
	.align		4
        /*003c*/ 	.byte	0x03, 0x1b
        /*003e*/ 	.short	0x00ff


	//----- nvinfo : EIATTR_MERCURY_ISA_VERSION
	.align		4
        /*0040*/ 	.byte	0x03, 0x5f
        /*0042*/ 	.short	0x0101


	//----- nvinfo : EIATTR_VRC_CTA_INIT_COUNT
	.align		4
        /*0044*/ 	.byte	0x02, 0x4a
	.zero		1
	.zero		1


	//----- nvinfo : EIATTR_EXIT_INSTR_OFFSETS
	.align		4
        /*0048*/ 	.byte	0x04, 0x1c
        /*004a*/ 	.short	(.L_357 - .L_356)


	//   ....[0]....
.L_356:
        /*004c*/ 	.word	0x00000010


	//----- nvinfo : EIATTR_MAX_THREADS
	.align		4
.L_357:
        /*0050*/ 	.byte	0x04, 0x05
        /*0052*/ 	.short	(.L_359 - .L_358)
.L_358:
        /*0054*/ 	.word	0x00000080
        /*0058*/ 	.word	0x00000001
        /*005c*/ 	.word	0x00000001


	//----- nvinfo : EIATTR_CBANK_PARAM_SIZE
	.align		4
.L_359:
        /*0060*/ 	.byte	0x03, 0x19
        /*0062*/ 	.short	0x0018


	//----- nvinfo : EIATTR_PARAM_CBANK
	.align		4
        /*0064*/ 	.byte	0x04, 0x0a
        /*0066*/ 	.short	(.L_361 - .L_360)
	.align		4
.L_360:
        /*0068*/ 	.word	index@(.nv.constant0._ZN2at6native29vectorized_elementwise_kernelILi8EZZZNS0_15sin_kernel_cudaERNS_18TensorIteratorBaseEENKUlvE0_clEvENKUlvE2_clEvEUlN3c108BFloat16EE_St5arrayIPcLm2EEEEviT0_T1_)
        /*006c*/ 	.short	0x0380
        /*006e*/ 	.short	0x0018


	//----- nvinfo : EIATTR_SW_WAR
	.align		4
.L_361:
        /*0070*/ 	.byte	0x04, 0x36
        /*0072*/ 	.short	(.L_363 - .L_362)
.L_362:
        /*0074*/ 	.word	0x00000008
.L_363:


//--------------------- .nv.info._ZN2at6native18elementwise_kernelILi128ELi4EZNS0_15gpu_kernel_implIZZZNS0_15sin_kernel_cudaERNS_18TensorIteratorBaseEENKUlvE0_clEvENKUlvE1_clEvEUlN3c104HalfEE_EEvS4_RKT_EUliE_EEviT1_ --------------------------
	.section	.nv.info._ZN2at6native18elementwise_kernelILi128ELi4EZNS0_15gpu_kernel_implIZZZNS0_15sin_kernel_cudaERNS_18TensorIteratorBaseEENKUlvE0_clEvENKUlvE1_clEvEUlN3c104HalfEE_EEvS4_RKT_EUliE_EEviT1_,"",@"SHT_CUDA_INFO"
	.sectionflags	@""
	.align	4


	//----- nvinfo : EIATTR_CUDA_API_VERSION
	.align		4
        /*0000*/ 	.byte	0x04, 0x37
        /*0002*/ 	.short	(.L_365 - .L_364)
.L_364:
        /*0004*/ 	.word	0x00000082


	//----- nvinfo : EIATTR_KPARAM_INFO
	.align		4
.L_365:
        /*0008*/ 	.byte	0x04, 0x17
        /*000a*/ 	.short	(.L_367 - .L_366)
.L_366:
        /*000c*/ 	.word	0x00000000
        /*0010*/ 	.short	0x0001
        /*0012*/ 	.short	0x0008
        /*0014*/ 	.byte	0x00, 0xf0, 0x61, 0x08


	//----- nvinfo : EIATTR_KPARAM_INFO
	.align		4
.L_367:
        /*0018*/ 	.byte	0x04, 0x17
        /*001a*/ 	.short	(.L_369 - .L_368)
.L_368:
        /*001c*/ 	.word	0x00000000
        /*0020*/ 	.short	0x0000
        /*0022*/ 	.short	0x0000
        /*0024*/ 	.byte	0x00, 0xf0, 0x11, 0x00


	//----- nvinfo : EIATTR_SPARSE_MMA_MASK
	.align		4
.L_369:
        /*0028*/ 	.byte	0x03, 0x50
        /*002a*/ 	.short	0x0000


	//----- nvinfo : EIATTR_MAXREG_COUNT
	.align		4
        /*002c*/ 	.byte	0x03, 0x1b
        /*002e*/ 	.short	0x0080


	//----- nvinfo : EIATTR_EXTERNS
	.align		4
        /*0030*/ 	.byte	0x04, 0x0f
        /*0032*/ 	.short	(.L_371 - .L_370)


	//   ....[0]....
	.align		4
.L_370:
        /*0034*/ 	.word	index@(__assertfail)


	//----- nvinfo : EIATTR_MERCURY_ISA_VERSION
	.align		4
.L_371:
        /*0038*/ 	.byte	0x03, 0x5f
        /*003a*/ 	.short	0x0101


	//----- nvinfo : EIATTR_VRC_CTA_INIT_COUNT
	.align		4
        /*003c*/ 	.byte	0x02, 0x4a
	.zero		1
	.zero		1


	//----- nvinfo : EIATTR_SYSCALL_OFFSETS
	.align		4
        /*0040*/ 	.byte	0x04, 0x46
        /*0042*/ 	.short	(.L_373 - .L_372)


	//   ....[0]....
.L_372:
        /*0044*/ 	.word	0x00002270


	//   ....[1]....
        /*0048*/ 	.word	0x00003190


	//   ....[2]....
        /*004c*/ 	.word	0x000055a0


	//   ....[3]....
        /*0050*/ 	.word	0x000062f0


	//   ....[4]....
        /*0054*/ 	.word	0x00008810


	//   ....[5]....
        /*0058*/ 	.word	0x00009560


	//   ....[6]....
        /*005c*/ 	.word	0x0000ba90


	//   ....[7]....
        /*0060*/ 	.word	0x0000c7b0


	//----- nvinfo : EIATTR_EXIT_INSTR_OFFSETS
	.align		4
.L_373:
        /*0064*/ 	.byte	0x04, 0x1c
        /*0066*/ 	.short	(.L_375 - .L_374)


	//   ....[0]....
.L_374:
        /*0068*/ 	.word	0x00009840


	//   ....[1]....
        /*006c*/ 	.word	0x0000bc50


	//   ....[2]....
        /*0070*/ 	.word	0x0000bc90


	//   ....[3]....
        /*0074*/ 	.word	0x0000bd30


	//   ....[4]....
        /*0078*/ 	.word	0x0000bd70


	//   ....[5]....
        /*007c*/ 	.word	0x0000bdb0


	//   ....[6]....
        /*0080*/ 	.word	0x0000be40


	//   ....[7]....
        /*0084*/ 	.word	0x0000be60


	//   ....[8]....
        /*0088*/ 	.word	0x0000bf00


	//   ....[9]....
        /*008c*/ 	.word	0x0000bf50


	//   ....[10]....
        /*0090*/ 	.word	0x0000bfa0


	//   ....[11]....
        /*0094*/ 	.word	0x0000c080


	//   ....[12]....
        /*0098*/ 	.word	0x0000c1f0


	//   ....[13]....
        /*009c*/ 	.word	0x0000c360


	//   ....[14]....
        /*00a0*/ 	.word	0x0000c4c0


	//   ....[15]....
        /*00a4*/ 	.word	0x0000c500


	//   ....[16]....
        /*00a8*/ 	.word	0x0000c540


	//   ....[17]....
        /*00ac*/ 	.word	0x0000c5f0


	//   ....[18]....
        /*00b0*/ 	.word	0x0000c650


	//   ....[19]....
        /*00b4*/ 	.word	0x0000c7c0


	//   ....[20]....
        /*00b8*/ 	.word	0x0000c8d0


	//   ....[21]....
        /*00bc*/ 	.word	0x0000ca10


	//   ....[22]....
        /*00c0*/ 	.word	0x0000ca50


	//----- nvinfo : EIATTR_MAX_THREADS
	.align		4
.L_375:
        /*00c4*/ 	.byte	0x04, 0x05
        /*00c6*/ 	.short	(.L_377 - .L_376)
.L_376:
        /*00c8*/ 	.word	0x00000080
        /*00cc*/ 	.word	0x00000001
        /*00d0*/ 	.word	0x00000001


	//----- nvinfo : EIATTR_CRS_STACK_SIZE
	.align		4
.L_377:
        /*00d4*/ 	.byte	0x04, 0x1e
        /*00d6*/ 	.short	(.L_379 - .L_378)
.L_378:
        /*00d8*/ 	.word	0x00000000


	//----- nvinfo : EIATTR_CBANK_PARAM_SIZE
	.align		4
.L_379:
        /*00dc*/ 	.byte	0x03, 0x19
        /*00de*/ 	.short	0x0220


	//----- nvinfo : EIATTR_PARAM_CBANK
	.align		4
        /*00e0*/ 	.byte	0x04, 0x0a
        /*00e2*/ 	.short	(.L_381 - .L_380)
	.align		4
.L_380:
        /*00e4*/ 	.word	index@(.nv.constant0._ZN2at6native18elementwise_kernelILi128ELi4EZNS0_15gpu_kernel_implIZZZNS0_15sin_kernel_cudaERNS_18TensorIteratorBaseEENKUlvE0_clEvENKUlvE1_clEvEUlN3c104HalfEE_EEvS4_RKT_EUliE_EEviT1_)
        /*00e8*/ 	.short	0x0380
        /*00ea*/ 	.short	0x0220


	//----- nvinfo : EIATTR_SW_WAR
	.align		4
.L_381:
        /*00ec*/ 	.byte	0x04, 0x36
        /*00ee*/ 	.short	(.L_383 - .L_382)
.L_382:
        /*00f0*/ 	.word	0x00000008
.L_383:


//--------------------- .nv.info._ZN2at6native27unrolled_elementwise_kernelIZZZNS0_15sin_kernel_cudaERNS_18TensorIteratorBaseEENKUlvE0_clEvENKUlvE1_clEvEUlN3c104HalfEE_St5arrayIPcLm2EELi4E23TrivialOffsetCalculatorILi1EjESD_NS0_6memory12LoadWithCastILi1EEENSE_13StoreWithCastILi1EEEEEviT_T0_T2_T3_T4_T5_ --------------------------
	.section	.nv.info._ZN2at6native27unrolled_elementwise_kernelIZZZNS0_15sin_kernel_cudaERNS_18TensorIteratorBaseEENKUlvE0_clEvENKUlvE1_clEvEUlN3c104HalfEE_St5arrayIPcLm2EELi4E23TrivialOffsetCalculatorILi1EjESD_NS0_6memory12LoadWithCastILi1EEENSE_13StoreWithCastILi1EEEEEviT_T0_T2_T3_T4_T5_,"",@"SHT_CUDA_INFO"
	.sectionflags	@""
	.align	4


	//----- nvinfo : EIATTR_CUDA_API_VERSION
	.align		4
        /*0000*/ 	.byte	0x04, 0x37
        /*0002*/ 	.short	(.L_385 - .L_384)
.L_384:
        /*0004*/ 	.word	0x00000082


	//----- nvinfo : EIATTR_KPARAM_INFO
	.align		4
.L_385:
        /*0008*/ 	.byte	0x04, 0x17
        /*000a*/ 	.short	(.L_387 - .L_386)
.L_386:
        /*000c*/ 	.word	0x00000000
        /*0010*/ 	.short	0x0006
        /*0012*/ 	.short	0x0024
        /*0014*/ 	.byte	0x00, 0xf0, 0x21, 0x00


	//----- nvinfo : EIATTR_KPARAM_INFO
	.align		4
.L_387:
        /*0018*/ 	.byte	0x04, 0x17
        /*001a*/ 	.short	(.L_389 - .L_388)
.L_388:
        /*001c*/ 	.word	0x00000000
        /*0020*/ 	.short	0x0005
        /*0022*/ 	.short	0x001c
        /*0024*/ 	.byte	0x00, 0xf0, 0x21, 0x00


	//----- nvinfo : EIATTR_KPARAM_INFO
	.align		4
.L_389:
        /*0028*/ 	.byte	0x04, 0x17
        /*002a*/ 	.short	(.L_391 - .L_390)
.L_390:
        /*002c*/ 	.word	0x00000000
        /*0030*/ 	.short	0x0004
        /*0032*/ 	.short	0x0019
        /*0034*/ 	.byte	0x00, 0xf0, 0x05, 0x00


	//----- nvinfo : EIATTR_KPARAM_INFO
	.align		4
.L_391:
        /*0038*/ 	.byte	0x04, 0x17
        /*003a*/ 	.short	(.L_393 - .L_392)
.L_392:
        /*003c*/ 	.word	0x00000000
        /*0040*/ 	.short	0x0003
        /*0042*/ 	.short	0x0018
        /*0044*/ 	.byte	0x00, 0xf0, 0x05, 0x00


	//----- nvinfo : EIATTR_KPARAM_INFO
	.align		4
.L_393:
        /*0048*/ 	.byte	0x04, 0x17
        /*004a*/ 	.short	(.L_395 - .L_394)
.L_394:
        /*004c*/ 	.word	0x00000000
        /*0050*/ 	.short	0x0002
        /*0052*/ 	.short	0x0008
        /*0054*/ 	.byte	0x00, 0xf0, 0x41, 0x00


	//----- nvinfo : EIATTR_KPARAM_INFO
	.align		4
.L_395:
        /*0058*/ 	.byte	0x04, 0x17
        /*005a*/ 	.short	(.L_397 - .L_396)
.L_396:
        /*005c*/ 	.word	0x00000000
        /*0060*/ 	.short	0x0001
        /*0062*/ 	.short	0x0004
        /*0064*/ 	.byte	0x00, 0xf0, 0x05, 0x00


	//----- nvinfo : EIATTR_KPARAM_INFO
	.align		4
.L_397:
        /*0068*/ 	.byte	0x04, 0x17
        /*006a*/ 	.short	(.L_399 - .L_398)
.L_398:
        /*006c*/ 	.word	0x00000000
        /*0070*/ 	.short	0x0000
        /*0072*/ 	.short	0x0000
        /*0074*/ 	.byte	0x00, 0xf0, 0x11, 0x00


	//----- nvinfo : EIATTR_SPARSE_MMA_MASK
	.align		4
.L_399:
        /*0078*/ 	.byte	0x03, 0x50
        /*007a*/ 	.short	0x0000


	//----- nvinfo : EIATTR_MAXREG_COUNT
	.align		4
        /*007c*/ 	.byte	0x03, 0x1b
        /*007e*/ 	.short	0x00ff


	//----- nvinfo : EIATTR_EXTERNS
	.align		4
        /*0080*/ 	.byte	0x04, 0x0f
        /*0082*/ 	.short	(.L_401 - .L_400)


	//   ....[0]....
	.align		4
.L_400:
        /*0084*/ 	.word	index@(__assertfail)


	//----- nvinfo : EIATTR_MERCURY_ISA_VERSION
	.align		4
.L_401:
        /*0088*/ 	.byte	0x03, 0x5f
        /*008a*/ 	.short	0x0101


	//----- nvinfo : EIATTR_VRC_CTA_INIT_COUNT
	.align		4
        /*008c*/ 	.byte	0x02, 0x4a
	.zero		1
	.zero		1


	//----- nvinfo : EIATTR_SYSCALL_OFFSETS
	.align		4
        /*0090*/ 	.byte	0x04, 0x46
        /*0092*/ 	.short	(.L_403 - .L_402)


	//   ....[0]....
.L_402:
        /*0094*/ 	.word	0x00001040


	//   ....[1]....
        /*0098*/ 	.word	0x00002260


	//   ....[2]....
        /*009c*/ 	.word	0x000033c0


	//   ....[3]....
        /*00a0*/ 	.word	0x00004440


	//   ....[4]....
        /*00a4*/ 	.word	0x00005580


	//   ....[5]....
        /*00a8*/ 	.word	0x00006440


	//   ....[6]....
        /*00ac*/ 	.word	0x000073c0


	//   ....[7]....
        /*00b0*/ 	.word	0x00008340


	//----- nvinfo : EIATTR_EXIT_INSTR_OFFSETS
	.align		4
.L_403:
        /*00b4*/ 	.byte	0x04, 0x1c
        /*00b6*/ 	.short	(.L_405 - .L_404)


	//   ....[0]....
.L_404:
        /*00b8*/ 	.word	0x00007690


	//   ....[1]....
        /*00bc*/ 	.word	0x000077e0


	//   ....[2]....
        /*00c0*/ 	.word	0x00007820


	//   ....[3]....
        /*00c4*/ 	.word	0x000078c0


	//   ....[4]....
        /*00c8*/ 	.word	0x00007900


	//   ....[5]....
        /*00cc*/ 	.word	0x00007940


	//   ....[6]....
        /*00d0*/ 	.word	0x000079d0


	//   ....[7]....
        /*00d4*/ 	.word	0x000079f0


	//   ....[8]....
        /*00d8*/ 	.word	0x00007a90


	//   ....[9]....
        /*00dc*/ 	.word	0x00007ae0


	//   ....[10]....
        /*00e0*/ 	.word	0x00007b30


	//   ....[11]....
        /*00e4*/ 	.word	0x00007c10


	//   ....[12]....
        /*00e8*/ 	.word	0x00007d80


	//   ....[13]....
        /*00ec*/ 	.word	0x00007ef0


	//   ....[14]....
        /*00f0*/ 	.word	0x00008050


	//   ....[15]....
        /*00f4*/ 	.word	0x00008090


	//   ....[16]....
        /*00f8*/ 	.word	0x000080d0


	//   ....[17]....
        /*00fc*/ 	.word	0x00008180


	//   ....[18]....
        /*0100*/ 	.word	0x000081e0


	//   ....[19]....
        /*0104*/ 	.word	0x00008350


	//   ....[20]....
        /*0108*/ 	.word	0x00008460


	//   ....[21]....
        /*010c*/ 	.word	0x000085a0


	//   ....[22]....
        /*0110*/ 	.word	0x000085e0


	//----- nvinfo : EIATTR_MAX_THREADS
	.align		4
.L_405:
        /*0114*/ 	.byte	0x04, 0x05
        /*0116*/ 	.short	(.L_407 - .L_406)
.L_406:
        /*0118*/ 	.word	0x00000080
        /*011c*/ 	.word	0x00000001
        /*0120*/ 	.word	0x00000001


	//----- nvinfo : EIATTR_CRS_STACK_SIZE
	.align		4
.L_407:
        /*0124*/ 	.byte	0x04, 0x1e
        /*0126*/ 	.short	(.L_409 - .L_408)
.L_408:
        /*0128*/ 	.word	0x00000000


	//----- nvinfo : EIATTR_CBANK_PARAM_SIZE
	.align		4
.L_409:
        /*012c*/ 	.byte	0x03, 0x19
        /*012e*/ 	.short	0x002c


	//----- nvinfo : EIATTR_PARAM_CBANK
	.align		4
        /*0130*/ 	.byte	0x04, 0x0a
        /*0132*/ 	.short	(.L_411 - .L_410)
	.align		4
.L_410:
        /*0134*/ 	.word	index@(.nv.constant0._ZN2at6native27unrolled_elementwise_kernelIZZZNS0_15sin_kernel_cudaERNS_18TensorIteratorBaseEENKUlvE0_clEvENKUlvE1_clEvEUlN3c104HalfEE_St5arrayIPcLm2EELi4E23TrivialOffsetCalculatorILi1EjESD_NS0_6memory12LoadWithCastILi1EEENSE_13StoreWithCastILi1EEEEEviT_T0_T2_T3_T4_T5_)
        /*0138*/ 	.short	0x0380
        /*013a*/ 	.short	0x002c


	//----- nvinfo : EIATTR_SW_WAR
	.align		4
.L_411:
        /*013c*/ 	.byte	0x04, 0x36
        /*013e*/ 	.short	(.L_413 - .L_412)
.L_412:
        /*0140*/ 	.word	0x00000008
.L_413:


//--------------------- .nv.info._ZN2at6native18elementwise_kernelILi128ELi4EZNS0_22gpu_kernel_impl_nocastIZZZNS0_15sin_kernel_cudaERNS_18TensorIteratorBaseEENKUlvE0_clEvENKUlvE1_clEvEUlN3c104HalfEE_EEvS4_RKT_EUliE_EEviT1_ --------------------------
	.section	.nv.info._ZN2at6native18elementwise_kernelILi128ELi4EZNS0_22gpu_kernel_impl_nocastIZZZNS0_15sin_kernel_cudaERNS_18TensorIteratorBaseEENKUlvE0_clEvENKUlvE1_clEvEUlN3c104HalfEE_EEvS4_RKT_EUliE_EEviT1_,"",@"SHT_CUDA_INFO"
	.sectionflags	@""
	.align	4


	//----- nvinfo : EIATTR_CUDA_API_VERSION
	.align		4
        /*0000*/ 	.byte	0x04, 0x37
        /*0002*/ 	.short	(.L_415 - .L_414)
.L_414:
        /*0004*/ 	.word	0x00000082


	//----- nvinfo : EIATTR_KPARAM_INFO
	.align		4
.L_415:
        /*0008*/ 	.byte	0x04, 0x17
        /*000a*/ 	.short	(.L_417 - .L_416)
.L_416:
        /*000c*/ 	.word	0x00000000
        /*0010*/ 	.short	0x0001
        /*0012*/ 	.short	0x0008
        /*0014*/ 	.byte	0x00, 0xf0, 0x61, 0x08


	//----- nvinfo : EIATTR_KPARAM_INFO
	.align		4
.L_417:
        /*0018*/ 	.byte	0x04, 0x17
        /*001a*/ 	.short	(.L_419 - .L_418)
.L_418:
        /*001c*/ 	.word	0x00000000
        /*0020*/ 	.short	0x0000
        /*0022*/ 	.short	0x0000
        /*0024*/ 	.byte	0x00, 0xf0, 0x11, 0x00


	//----- nvinfo : EIATTR_SPARSE_MMA_MASK
	.align		4
.L_419:
        /*0028*/ 	.byte	0x03, 0x50
        /*002a*/ 	.short	0x0000


	//----- nvinfo : EIATTR_MAXREG_COUNT
	.align		4
        /*002c*/ 	.byte	0x03, 0x1b
        /*002e*/ 	.short	0x0080


	//----- nvinfo : EIATTR_MERCURY_ISA_VERSION
	.align		4
        /*0030*/ 	.byte	0x03, 0x5f
        /*0032*/ 	.short	0x0101


	//----- nvinfo : EIATTR_VRC_CTA_INIT_COUNT
	.align		4
        /*0034*/ 	.byte	0x02, 0x4a
	.zero		1
	.zero		1


	//----- nvinfo : EIATTR_EXIT_INSTR_OFFSETS
	.align		4
        /*0038*/ 	.byte	0x04, 0x1c
        /*003a*/ 	.short	(.L_421 - .L_420)


	//   ....[0]....
.L_420:
        /*003c*/ 	.word	0x00000330


	//   ....[1]....
        /*0040*/ 	.word	0x000003c0


	//   ....[2]....
        /*0044*/ 	.word	0x00003f10


	//   ....[3]....
        /*0048*/ 	.word	0x00005270


	//----- nvinfo : EIATTR_MAX_THREADS
	.align		4
.L_421:
        /*004c*/ 	.byte	0x04, 0x05
        /*004e*/ 	.short	(.L_423 - .L_422)
.L_422:
        /*0050*/ 	.word	0x00000080
        /*0054*/ 	.word	0x00000001
        /*0058*/ 	.word	0x00000001


	//----- nvinfo : EIATTR_CRS_STACK_SIZE
	.align		4
.L_423:
        /*005c*/ 	.byte	0x04, 0x1e
        /*005e*/ 	.short	(.L_425 - .L_424)
.L_424:
        /*0060*/ 	.word	0x00000000


	//----- nvinfo : EIATTR_CBANK_PARAM_SIZE
	.align		4
.L_425:
        /*0064*/ 	.byte	0x03, 0x19
        /*0066*/ 	.short	0x0220


	//----- nvinfo : EIATTR_PARAM_CBANK
	.align		4
        /*0068*/ 	.byte	0x04, 0x0a
        /*006a*/ 	.short	(.L_427 - .L_426)
	.align		4
.L_426:
        /*006c*/ 	.word	index@(.nv.constant0._ZN2at6native18elementwise_kernelILi128ELi4EZNS0_22gpu_kernel_impl_nocastIZZZNS0_15sin_kernel_cudaERNS_18TensorIteratorBaseEENKUlvE0_clEvENKUlvE1_clEvEUlN3c104HalfEE_EEvS4_RKT_EUliE_EEviT1_)
        /*0070*/ 	.short	0x0380
        /*0072*/ 	.short	0x0220


	//----- nvinfo : EIATTR_SW_WAR
	.align		4
.L_427:
        /*0074*/ 	.byte	0x04, 0x36
        /*0076*/ 	.short	(.L_429 - .L_428)
.L_428:
        /*0078*/ 	.word	0x00000008
.L_429:


//--------------------- .nv.info._ZN2at6native27unrolled_elementwise_kernelIZZZNS0_15sin_kernel_cudaERNS_18TensorIteratorBaseEENKUlvE0_clEvENKUlvE1_clEvEUlN3c104HalfEE_St5arrayIPcLm2EELi4E23TrivialOffsetCalculatorILi1EjESD_NS0_6memory15LoadWithoutCastENSE_16StoreWithoutCastEEEviT_T0_T2_T3_T4_T5_ --------------------------
	.section	.nv.info._ZN2at6native27unrolled_elementwise_kernelIZZZNS0_15sin_kernel_cudaERNS_18TensorIteratorBaseEENKUlvE0_clEvENKUlvE1_clEvEUlN3c104HalfEE_St5arrayIPcLm2EELi4E23TrivialOffsetCalculatorILi1EjESD_NS0_6memory15LoadWithoutCastENSE_16StoreWithoutCastEEEviT_T0_T2_T3_T4_T5_,"",@"SHT_CUDA_INFO"
	.sectionflags	@""
	.align	4


	//----- nvinfo : EIATTR_CUDA_API_VERSION
	.align		4
        /*0000*/ 	.byte	0x04, 0x37
        /*0002*/ 	.short	(.L_431 - .L_430)
.L_430:
        /*0004*/ 	.word	0x00000082


	//----- nvinfo : EIATTR_KPARAM_INFO
	.align		4
.L_431:
        /*0008*/ 	.byte	0x04, 0x17
        /*000a*/ 	.short	(.L_433 - .L_432)
.L_432:
        /*000c*/ 	.word	0x00000000
        /*0010*/ 	.short	0x0006
        /*0012*/ 	.short	0x001b
        /*0014*/ 	.byte	0x00, 0xf0, 0x05, 0x00


	//----- nvinfo : EIATTR_KPARAM_INFO
	.align		4
.L_433:
        /*0018*/ 	.byte	0x04, 0x17
        /*001a*/ 	.short	(.L_435 - .L_434)
.L_434:
        /*001c*/ 	.word	0x00000000
        /*0020*/ 	.short	0x0005
        /*0022*/ 	.short	0x001a
        /*0024*/ 	.byte	0x00, 0xf0, 0x05, 0x00


	//----- nvinfo : EIATTR_KPARAM_INFO
	.align		4
.L_435:
        /*0028*/ 	.byte	0x04, 0x17
        /*002a*/ 	.short	(.L_437 - .L_436)
.L_436:
        /*002c*/ 	.word	0x00000000
        /*0030*/ 	.short	0x0004
        /*0032*/ 	.short	0x0019
        /*0034*/ 	.byte	0x00, 0xf0, 0x05, 0x00


	//----- nvinfo : EIATTR_KPARAM_INFO
	.align		4
.L_437:
        /*0038*/ 	.byte	0x04, 0x17
        /*003a*/ 	.short	(.L_439 - .L_438)
.L_438:
        /*003c*/ 	.word	0x00000000
        /*0040*/ 	.short	0x0003
        /*0042*/ 	.short	0x0018
        /*0044*/ 	.byte	0x00, 0xf0, 0x05, 0x00


	//----- nvinfo : EIATTR_KPARAM_INFO
	.align		4
.L_439:
        /*0048*/ 	.byte	0x04, 0x17
        /*004a*/ 	.short	(.L_441 - .L_440)
.L_440:
        /*004c*/ 	.word	0x00000000
        /*0050*/ 	.short	0x0002
        /*0052*/ 	.short	0x0008
        /*0054*/ 	.byte	0x00, 0xf0, 0x41, 0x00


	//----- nvinfo : EIATTR_KPARAM_INFO
	.align		4
.L_441:
        /*0058*/ 	.byte	0x04, 0x17
        /*005a*/ 	.short	(.L_443 - .L_442)
.L_442:
        /*005c*/ 	.word	0x00000000
        /*0060*/ 	.short	0x0001
        /*0062*/ 	.short	0x0004
        /*0064*/ 	.byte	0x00, 0xf0, 0x05, 0x00


	//----- nvinfo : EIATTR_KPARAM_INFO
	.align		4
.L_443:
        /*0068*/ 	.byte	0x04, 0x17
        /*006a*/ 	.short	(.L_445 - .L_444)
.L_444:
        /*006c*/ 	.word	0x00000000
        /*0070*/ 	.short	0x0000
        /*0072*/ 	.short	0x0000
        /*0074*/ 	.byte	0x00, 0xf0, 0x11, 0x00


	//----- nvinfo : EIATTR_SPARSE_MMA_MASK
	.align		4
.L_445:
        /*0078*/ 	.byte	0x03, 0x50
        /*007a*/ 	.short	0x0000


	//----- nvinfo : EIATTR_MAXREG_COUNT
	.align		4
        /*007c*/ 	.byte	0x03, 0x1b
        /*007e*/ 	.short	0x00ff


	//----- nvinfo : EIATTR_MERCURY_ISA_VERSION
	.align		4
        /*0080*/ 	.byte	0x03, 0x5f
        /*0082*/ 	.short	0x0101


	//----- nvinfo : EIATTR_VRC_CTA_INIT_COUNT
	.align		4
        /*0084*/ 	.byte	0x02, 0x4a
	.zero		1
	.zero		1


	//----- nvinfo : EIATTR_EXIT_INSTR_OFFSETS
	.align		4
        /*0088*/ 	.byte	0x04, 0x1c
        /*008a*/ 	.short	(.L_447 - .L_446)


	//   ....[0]....
.L_446:
        /*008c*/ 	.word	0x000004c0


	//   ....[1]....
        /*0090*/ 	.word	0x00000530


	//----- nvinfo : EIATTR_MAX_THREADS
	.align		4
.L_447:
        /*0094*/ 	.byte	0x04, 0x05
        /*0096*/ 	.short	(.L_449 - .L_448)
.L_448:
        /*0098*/ 	.word	0x00000080
        /*009c*/ 	.word	0x00000001
        /*00a0*/ 	.word	0x00000001


	//----- nvinfo : EIATTR_CRS_STACK_SIZE
	.align		4
.L_449:
        /*00a4*/ 	.byte	0x04, 0x1e
        /*00a6*/ 	.short	(.L_451 - .L_450)
.L_450:
        /*00a8*/ 	.word	0x00000000


	//----- nvinfo : EIATTR_CBANK_PARAM_SIZE
	.align		4
.L_451:
        /*00ac*/ 	.byte	0x03, 0x19
        /*00ae*/ 	.short	0x001c


	//----- nvinfo : EIATTR_PARAM_CBANK
	.align		4
        /*00b0*/ 	.byte	0x04, 0x0a
        /*00b2*/ 	.short	(.L_453 - .L_452)
	.align		4
.L_452:
        /*00b4*/ 	.word	index@(.nv.constant0._ZN2at6native27unrolled_elementwise_kernelIZZZNS0_15sin_kernel_cudaERNS_18TensorIteratorBaseEENKUlvE0_clEvENKUlvE1_clEvEUlN3c104HalfEE_St5arrayIPcLm2EELi4E23TrivialOffsetCalculatorILi1EjESD_NS0_6memory15LoadWithoutCastENSE_16StoreWithoutCastEEEviT_T0_T2_T3_T4_T5_)
        /*00b8*/ 	.short	0x0380
        /*00ba*/ 	.short	0x001c


	//----- nvinfo : EIATTR_SW_WAR
	.align		4
.L_453:
        /*00bc*/ 	.byte	0x04, 0x36
        /*00be*/ 	.short	(.L_455 - .L_454)
.L_454:
        /*00c0*/ 	.word	0x00000008
.L_455:


//--------------------- .nv.info._ZN2at6native29vectorized_elementwise_kernelILi2EZZZNS0_15sin_kernel_cudaERNS_18TensorIteratorBaseEENKUlvE0_clEvENKUlvE1_clEvEUlN3c104HalfEE_St5arrayIPcLm2EEEEviT0_T1_ --------------------------
	.section	.nv.info._ZN2at6native29vectorized_elementwise_kernelILi2EZZZNS0_15sin_kernel_cudaERNS_18TensorIteratorBaseEENKUlvE0_clEvENKUlvE1_clEvEUlN3c104HalfEE_St5arrayIPcLm2EEEEviT0_T1_,"",@"SHT_CUDA_INFO"
	.sectionflags	@""
	.align	4


	//----- nvinfo : EIATTR_CUDA_API_VERSION
	.align		4
        /*0000*/ 	.byte	0x04, 0x37
        /*0002*/ 	.short	(.L_457 - .L_456)
.L_456:
        /*0004*/ 	.word	0x00000082


	//----- nvinfo : EIATTR_KPARAM_INFO
	.align		4
.L_457:
        /*0008*/ 	.byte	0x04, 0x17
        /*000a*/ 	.short	(.L_459 - .L_458)
.L_458:
        /*000c*/ 	.word	0x00000000
        /*0010*/ 	.short	0x0002
        /*0012*/ 	.short	0x0008
        /*0014*/ 	.byte	0x00, 0xf0, 0x41, 0x00


	//----- nvinfo : EIATTR_KPARAM_INFO
	.align		4
.L_459:
        /*0018*/ 	.byte	0x04, 0x17
        /*001a*/ 	.short	(.L_461 - .L_460)
.L_460:
        /*001c*/ 	.word	0x00000000
        /*0020*/ 	.short	0x0001
        /*0022*/ 	.short	0x0004
        /*0024*/ 	.byte	0x00, 0xf0, 0x05, 0x00


	//----- nvinfo : EIATTR_KPARAM_INFO
	.align		4
.L_461:
        /*0028*/ 	.byte	0x04, 0x17
        /*002a*/ 	.short	(.L_463 - .L_462)
.L_462:
        /*002c*/ 	.word	0x00000000
        /*0030*/ 	.short	0x0000
        /*0032*/ 	.short	0x0000
        /*0034*/ 	.byte	0x00, 0xf0, 0x11, 0x00


	//----- nvinfo : EIATTR_SPARSE_MMA_MASK
	.align		4
.L_463:
        /*0038*/ 	.byte	0x03, 0x50
        /*003a*/ 	.short	0x0000


	//----- nvinfo : EIATTR_MAXREG_COUNT
	.align		4
        /*003c*/ 	.byte	0x03, 0x1b
        /*003e*/ 	.short	0x00ff


	//----- nvinfo : EIATTR_MERCURY_ISA_VERSION
	.align		4
        /*0040*/ 	.byte	0x03, 0x5f
        /*0042*/ 	.short	0x0101


	//----- nvinfo : EIATTR_VRC_CTA_INIT_COUNT
	.align		4
        /*0044*/ 	.byte	0x02, 0x4a
	.zero		1
	.zero		1


	//----- nvinfo : EIATTR_EXIT_INSTR_OFFSETS
	.align		4
        /*0048*/ 	.byte	0x04, 0x1c
        /*004a*/ 	.short	(.L_465 - .L_464)


	//   ....[0]....
.L_464:
        /*004c*/ 	.word	0x00000a50


	//   ....[1]....
        /*0050*/ 	.word	0x00000aa0


	//   ....[2]....
        /*0054*/ 	.word	0x00000d60


	//----- nvinfo : EIATTR_MAX_THREADS
	.align		4
.L_465:
        /*0058*/ 	.byte	0x04, 0x05
        /*005a*/ 	.short	(.L_467 - .L_466)
.L_466:
        /*005c*/ 	.word	0x00000080
        /*0060*/ 	.word	0x00000001
        /*0064*/ 	.word	0x00000001


	//----- nvinfo : EIATTR_CRS_STACK_SIZE
	.align		4
.L_467:
        /*0068*/ 	.byte	0x04, 0x1e
        /*006a*/ 	.short	(.L_469 - .L_468)
.L_468:
        /*006c*/ 	.word	0x00000000


	//----- nvinfo : EIATTR_CBANK_PARAM_SIZE
	.align		4
.L_469:
        /*0070*/ 	.byte	0x03, 0x19
        /*0072*/ 	.short	0x0018


	//----- nvinfo : EIATTR_PARAM_CBANK
	.align		4
        /*0074*/ 	.byte	0x04, 0x0a
        /*0076*/ 	.short	(.L_471 - .L_470)
	.align		4
.L_470:
        /*0078*/ 	.word	index@(.nv.constant0._ZN2at6native29vectorized_elementwise_kernelILi2EZZZNS0_15sin_kernel_cudaERNS_18TensorIteratorBaseEENKUlvE0_clEvENKUlvE1_clEvEUlN3c104HalfEE_St5arrayIPcLm2EEEEviT0_T1_)
        /*007c*/ 	.short	0x0380
        /*007e*/ 	.short	0x0018


	//----- nvinfo : EIATTR_SW_WAR
	.align		4
.L_471:
        /*0080*/ 	.byte	0x04, 0x36
        /*0082*/ 	.short	(.L_473 - .L_472)
.L_472:
        /*0084*/ 	.word	0x00000008
.L_473:


//--------------------- .nv.info._ZN2at6native29vectorized_elementwise_kernelILi4EZZZNS0_15sin_kernel_cudaERNS_18TensorIteratorBaseEENKUlvE0_clEvENKUlvE1_clEvEUlN3c104HalfEE_St5arrayIPcLm2EEEEviT0_T1_ --------------------------
	.section	.nv.info._ZN2at6native29vectorized_elementwise_kernelILi4EZZZNS0_15sin_kernel_cudaERNS_18TensorIteratorBaseEENKUlvE0_clEvENKUlvE1_clEvEUlN3c104HalfEE_St5arrayIPcLm2EEEEviT0_T1_,"",@"SHT_CUDA_INFO"
	.sectionflags	@""
	.align	4


	//----- nvinfo : EIATTR_CUDA_API_VERSION
	.align		4
        /*0000*/ 	.byte	0x04, 0x37
        /*0002*/ 	.short	(.L_475 - .L_474)
.L_474:
        /*0004*/ 	.word	0x00000082


	//----- nvinfo : EIATTR_KPARAM_INFO
	.align		4
.L_475:
        /*0008*/ 	.byte	0x04, 0x17
        /*000a*/ 	.short	(.L_477 - .L_476)
.L_476:
        /*000c*/ 	.word	0x00000000
        /*0010*/ 	.short	0x0002
        /*0012*/ 	.short	0x0008
        /*0014*/ 	.byte	0x00, 0xf0, 0x41, 0x00


	//----- nvinfo : EIATTR_KPARAM_INFO
	.align		4
.L_477:
        /*0018*/ 	.byte	0x04, 0x17
        /*001a*/ 	.short	(.L_479 - .L_478)
.L_478:
        /*001c*/ 	.word	0x00000000
        /*0020*/ 	.short	0x0001
        /*0022*/ 	.short	0x0004
        /*0024*/ 	.byte	0x00, 0xf0, 0x05, 0x00


	//----- nvinfo : EIATTR_KPARAM_INFO
	.align		4
.L_479:
        /*0028*/ 	.byte	0x04, 0x17
        /*002a*/ 	.short	(.L_481 - .L_480)
.L_480:
        /*002c*/ 	.word	0x00000000
        /*0030*/ 	.short	0x0000
        /*0032*/ 	.short	0x0000
        /*0034*/ 	.byte	0x00, 0xf0, 0x11, 0x00


	//----- nvinfo : EIATTR_SPARSE_MMA_MASK
	.align		4
.L_481:
        /*0038*/ 	.byte	0x03, 0x50
        /*003a*/ 	.short	0x0000


	//----- nvinfo : EIATTR_MAXREG_COUNT
	.align		4
        /*003c*/ 	.byte	0x03, 0x1b
        /*003e*/ 	.short	0x00ff


	//----- nvinfo : EIATTR_MERCURY_ISA_VERSION
	.align		4
        /*0040*/ 	.byte	0x03, 0x5f
        /*0042*/ 	.short	0x0101


	//----- nvinfo : EIATTR_VRC_CTA_INIT_COUNT
	.align		4
        /*0044*/ 	.byte	0x02, 0x4a
	.zero		1
	.zero		1


	//----- nvinfo : EIATTR_EXIT_INSTR_OFFSETS
	.align		4
        /*0048*/ 	.byte	0x04, 0x1c
        /*004a*/ 	.short	(.L_483 - .L_482)


	//   ....[0]....
.L_482:
        /*004c*/ 	.word	0x00000a50


	//   ....[1]....
        /*0050*/ 	.word	0x00000aa0


	//   ....[2]....
        /*0054*/ 	.word	0x00000d20


	//----- nvinfo : EIATTR_MAX_THREADS
	.align		4
.L_483:
        /*0058*/ 	.byte	0x04, 0x05
        /*005a*/ 	.short	(.L_485 - .L_484)
.L_484:
        /*005c*/ 	.word	0x00000080
        /*0060*/ 	.word	0x00000001
        /*0064*/ 	.word	0x00000001


	//----- nvinfo : EIATTR_CRS_STACK_SIZE
	.align		4
.L_485:
        /*0068*/ 	.byte	0x04, 0x1e
        /*006a*/ 	.short	(.L_487 - .L_486)
.L_486:
        /*006c*/ 	.word	0x00000000


	//----- nvinfo : EIATTR_CBANK_PARAM_SIZE
	.align		4
.L_487:
        /*0070*/ 	.byte	0x03, 0x19
        /*0072*/ 	.short	0x0018


	//----- nvinfo : EIATTR_PARAM_CBANK
	.align		4
        /*0074*/ 	.byte	0x04, 0x0a
        /*0076*/ 	.short	(.L_489 - .L_488)
	.align		4
.L_488:
        /*0078*/ 	.word	index@(.nv.constant0._ZN2at6native29vectorized_elementwise_kernelILi4EZZZNS0_15sin_kernel_cudaERNS_18TensorIteratorBaseEENKUlvE0_clEvENKUlvE1_clEvEUlN3c104HalfEE_St5arrayIPcLm2EEEEviT0_T1_)
        /*007c*/ 	.short	0x0380
        /*007e*/ 	.short	0x0018


	//----- nvinfo : EIATTR_SW_WAR
	.align		4
.L_489:
        /*0080*/ 	.byte	0x04, 0x36
        /*0082*/ 	.short	(.L_491 - .L_490)
.L_490:
        /*0084*/ 	.word	0x00000008
.L_491:


//--------------------- .nv.info._ZN2at6native29vectorized_elementwise_kernelILi8EZZZNS0_15sin_kernel_cudaERNS_18TensorIteratorBaseEENKUlvE0_clEvENKUlvE1_clEvEUlN3c104HalfEE_St5arrayIPcLm2EEEEviT0_T1_ --------------------------
	.section	.nv.info._ZN2at6native29vectorized_elementwise_kernelILi8EZZZNS0_15sin_kernel_cudaERNS_18TensorIteratorBaseEENKUlvE0_clEvENKUlvE1_clEvEUlN3c104HalfEE_St5arrayIPcLm2EEEEviT0_T1_,"",@"SHT_CUDA_INFO"
	.sectionflags	@""
	.align	4


	//----- nvinfo : EIATTR_CUDA_API_VERSION
	.align		4
        /*0000*/ 	.byte	0x04, 0x37
        /*0002*/ 	.short	(.L_493 - .L_492)
.L_492:
        /*0004*/ 	.word	0x00000082


	//----- nvinfo : EIATTR_KPARAM_INFO
	.align		4
.L_493:
        /*0008*/ 	.byte	0x04, 0x17
        /*000a*/ 	.short	(.L_495 - .L_494)
.L_494:
        /*000c*/ 	.word	0x00000000
        /*0010*/ 	.short	0x0002
        /*0012*/ 	.short	0x0008
        /*0014*/ 	.byte	0x00, 0xf0, 0x41, 0x00


	//----- nvinfo : EIATTR_KPARAM_INFO
	.align		4
.L_495:
        /*0018*/ 	.byte	0x04, 0x17
        /*001a*/ 	.short	(.L_497 - .L_496)
.L_496:
        /*001c*/ 	.word	0x00000000
        /*0020*/ 	.short	0x0001
        /*0022*/ 	.short	0x0004
        /*0024*/ 	.byte	0x00, 0xf0, 0x05, 0x00


	//----- nvinfo : EIATTR_KPARAM_INFO
	.align		4
.L_497:
        /*0028*/ 	.byte	0x04, 0x17
        /*002a*/ 	.short	(.L_499 - .L_498)
.L_498:
        /*002c*/ 	.word	0x00000000
        /*0030*/ 	.short	0x0000
        /*0032*/ 	.short	0x0000
        /*0034*/ 	.byte	0x00, 0xf0, 0x11, 0x00


	//----- nvinfo : EIATTR_SPARSE_MMA_MASK
	.align		4
.L_499:
        /*0038*/ 	.byte	0x03, 0x50
        /*003a*/ 	.short	0x0000


	//----- nvinfo : EIATTR_MAXREG_COUNT
	.align		4
        /*003c*/ 	.byte	0x03, 0x1b
        /*003e*/ 	.short	0x00ff


	//----- nvinfo : EIATTR_MERCURY_ISA_VERSION
	.align		4
        /*0040*/ 	.byte	0x03, 0x5f
        /*0042*/ 	.short	0x0101


	//----- nvinfo : EIATTR_VRC_CTA_INIT_COUNT
	.align		4
        /*0044*/ 	.byte	0x02, 0x4a
	.zero		1
	.zero		1


	//----- nvinfo : EIATTR_EXIT_INSTR_OFFSETS
	.align		4
        /*0048*/ 	.byte	0x04, 0x1c
        /*004a*/ 	.short	(.L_501 - .L_500)


	//   ....[0]....
.L_500:
        /*004c*/ 	.word	0x00000010


	//----- nvinfo : EIATTR_MAX_THREADS
	.align		4
.L_501:
        /*0050*/ 	.byte	0x04, 0x05
        /*0052*/ 	.short	(.L_503 - .L_502)
.L_502:
        /*0054*/ 	.word	0x00000080
        /*0058*/ 	.word	0x00000001
        /*005c*/ 	.word	0x00000001


	//----- nvinfo : EIATTR_CBANK_PARAM_SIZE
	.align		4
.L_503:
        /*0060*/ 	.byte	0x03, 0x19
        /*0062*/ 	.short	0x0018


	//----- nvinfo : EIATTR_PARAM_CBANK
	.align		4
        /*0064*/ 	.byte	0x04, 0x0a
        /*0066*/ 	.short	(.L_505 - .L_504)
	.align		4
.L_504:
        /*0068*/ 	.word	index@(.nv.constant0._ZN2at6native29vectorized_elementwise_kernelILi8EZZZNS0_15sin_kernel_cudaERNS_18TensorIteratorBaseEENKUlvE0_clEvENKUlvE1_clEvEUlN3c104HalfEE_St5arrayIPcLm2EEEEviT0_T1_)
        /*006c*/ 	.short	0x0380
        /*006e*/ 	.short	0x0018


	//----- nvinfo : EIATTR_SW_WAR
	.align		4
.L_505:
        /*0070*/ 	.byte	0x04, 0x36
        /*0072*/ 	.short	(.L_507 - .L_506)
.L_506:
        /*0074*/ 	.word	0x00000008
.L_507:


//--------------------- .nv.info._ZN2at6native18elementwise_kernelILi128ELi4EZNS0_15gpu_kernel_implIZZZNS0_15sin_kernel_cudaERNS_18TensorIteratorBaseEENKUlvE0_clEvENKUlvE0_clEvEUlfE_EEvS4_RKT_EUliE_EEviT1_ --------------------------
	.section	.nv.info._ZN2at6native18elementwise_kernelILi128ELi4EZNS0_15gpu_kernel_implIZZZNS0_15sin_kernel_cudaERNS_18TensorIteratorBaseEENKUlvE0_clEvENKUlvE0_clEvEUlfE_EEvS4_RKT_EUliE_EEviT1_,"",@"SHT_CUDA_INFO"
	.sectionflags	@""
	.align	4


	//----- nvinfo : EIATTR_CUDA_API_VERSION
	.align		4
        /*0000*/ 	.byte	0x04, 0x37
        /*0002*/ 	.short	(.L_509 - .L_508)
.L_508:
        /*0004*/ 	.word	0x00000082


	//----- nvinfo : EIATTR_KPARAM_INFO
	.align		4
.L_509:
        /*0008*/ 	.byte	0x04, 0x17
        /*000a*/ 	.short	(.L_511 - .L_510)
.L_510:
        /*000c*/ 	.word	0x00000000
        /*0010*/ 	.short	0x0001
        /*0012*/ 	.short	0x0008
        /*0014*/ 	.byte	0x00, 0xf0, 0x61, 0x08


	//----- nvinfo : EIATTR_KPARAM_INFO
	.align		4
.L_511:
        /*0018*/ 	.byte	0x04, 0x17
        /*001a*/ 	.short	(.L_513 - .L_512)
.L_512:
        /*001c*/ 	.word	0x00000000
        /*0020*/ 	.short	0x0000
        /*0022*/ 	.short	0x0000
        /*0024*/ 	.byte	0x00, 0xf0, 0x11, 0x00


	//----- nvinfo : EIATTR_SPARSE_MMA_MASK
	.align		4
.L_513:
        /*0028*/ 	.byte	0x03, 0x50
        /*002a*/ 	.short	0x0000


	//----- nvinfo : EIATTR_MAXREG_COUNT
	.align		4
        /*002c*/ 	.byte	0x03, 0x1b
        /*002e*/ 	.short	0x0080


	//----- nvinfo : EIATTR_EXTERNS
	.align		4
        /*0030*/ 	.byte	0x04, 0x0f
        /*0032*/ 	.short	(.L_515 - .L_514)


	//   ....[0]....
	.align		4
.L_514:
        /*0034*/ 	.word	index@(__assertfail)


	//----- nvinfo : EIATTR_MERCURY_ISA_VERSION
	.align		4
.L_515:
        /*0038*/ 	.byte	0x03, 0x5f
        /*003a*/ 	.short	0x0101


	//----- nvinfo : EIATTR_VRC_CTA_INIT_COUNT
	.align		4
        /*003c*/ 	.byte	0x02, 0x4a
	.zero		1
	.zero		1


	//----- nvinfo : EIATTR_SYSCALL_OFFSETS
	.align		4
        /*0040*/ 	.byte	0x04, 0x46
        /*0042*/ 	.short	(.L_517 - .L_516)


	//   ....[0]....
.L_516:
        /*0044*/ 	.word	0x00002150


	//   ....[1]....
        /*0048*/ 	.word	0x00002f20


	//   ....[2]....
        /*004c*/ 	.word	0x000051b0


	//   ....[3]....
        /*0050*/ 	.word	0x00005de0


	//   ....[4]....
        /*0054*/ 	.word	0x00008180


	//   ....[5]....
        /*0058*/ 	.word	0x00008db0


	//   ....[6]....
        /*005c*/ 	.word	0x0000b160


	//   ....[7]....
        /*0060*/ 	.word	0x0000bd60


	//----- nvinfo : EIATTR_EXIT_INSTR_OFFSETS
	.align		4
.L_517:
        /*0064*/ 	.byte	0x04, 0x1c
        /*0066*/ 	.short	(.L_519 - .L_518)


	//   ....[0]....
.L_518:
        /*0068*/ 	.word	0x00009060


	//   ....[1]....
        /*006c*/ 	.word	0x0000b2e0


	//   ....[2]....
        /*0070*/ 	.word	0x0000b320


	//   ....[3]....
        /*0074*/ 	.word	0x0000b3b0


	//   ....[4]....
        /*0078*/ 	.word	0x0000b3e0


	//   ....[5]....
        /*007c*/ 	.word	0x0000b410


	//   ....[6]....
        /*0080*/ 	.word	0x0000b490


	//   ....[7]....
        /*0084*/ 	.word	0x0000b4c0


	//   ....[8]....
        /*0088*/ 	.word	0x0000b550


	//   ....[9]....
        /*008c*/ 	.word	0x0000b590


	//   ....[10]....
        /*0090*/ 	.word	0x0000b5d0


	//   ....[11]....
        /*0094*/ 	.word	0x0000b6a0


	//   ....[12]....
        /*0098*/ 	.word	0x0000b800


	//   ....[13]....
        /*009c*/ 	.word	0x0000b960


	//   ....[14]....
        /*00a0*/ 	.word	0x0000bab0


	//   ....[15]....
        /*00a4*/ 	.word	0x0000bae0


	//   ....[16]....
        /*00a8*/ 	.word	0x0000bb10


	//   ....[17]....
        /*00ac*/ 	.word	0x0000bbb0


	//   ....[18]....
        /*00b0*/ 	.word	0x0000bc00


	//   ....[19]....
        /*00b4*/ 	.word	0x0000bd70


	//   ....[20]....
        /*00b8*/ 	.word	0x0000be70


	//   ....[21]....
        /*00bc*/ 	.word	0x0000bfa0


	//   ....[22]....
        /*00c0*/ 	.word	0x0000bfd0


	//----- nvinfo : EIATTR_MAX_THREADS
	.align		4
.L_519:
        /*00c4*/ 	.byte	0x04, 0x05
        /*00c6*/ 	.short	(.L_521 - .L_520)
.L_520:
        /*00c8*/ 	.word	0x00000080
        /*00cc*/ 	.word	0x00000001
        /*00d0*/ 	.word	0x00000001


	//----- nvinfo : EIATTR_CRS_STACK_SIZE
	.align		4
.L_521:
        /*00d4*/ 	.byte	0x04, 0x1e
        /*00d6*/ 	.short	(.L_523 - .L_522)
.L_522:
        /*00d8*/ 	.word	0x00000000


	//----- nvinfo : EIATTR_CBANK_PARAM_SIZE
	.align		4
.L_523:
        /*00dc*/ 	.byte	0x03, 0x19
        /*00de*/ 	.short	0x0220


	//----- nvinfo : EIATTR_PARAM_CBANK
	.align		4
        /*00e0*/ 	.byte	0x04, 0x0a
        /*00e2*/ 	.short	(.L_525 - .L_524)
	.align		4
.L_524:
        /*00e4*/ 	.word	index@(.nv.constant0._ZN2at6native18elementwise_kernelILi128ELi4EZNS0_15gpu_kernel_implIZZZNS0_15sin_kernel_cudaERNS_18TensorIteratorBaseEENKUlvE0_clEvENKUlvE0_clEvEUlfE_EEvS4_RKT_EUliE_EEviT1_)
        /*00e8*/ 	.short	0x0380
        /*00ea*/ 	.short	0x0220


	//----- nvinfo : EIATTR_SW_WAR
	.align		4
.L_525:
        /*00ec*/ 	.byte	0x04, 0x36
        /*00ee*/ 	.short	(.L_527 - .L_526)
.L_526:
        /*00f0*/ 	.word	0x00000008
.L_527:


//--------------------- .nv.info._ZN2at6native27unrolled_elementwise_kernelIZZZNS0_15sin_kernel_cudaERNS_18TensorIteratorBaseEENKUlvE0_clEvENKUlvE0_clEvEUlfE_St5arrayIPcLm2EELi4E23TrivialOffsetCalculatorILi1EjESB_NS0_6memory12LoadWithCastILi1EEENSC_13StoreWithCastILi1EEEEEviT_T0_T2_T3_T4_T5_ --------------------------
	.section	.nv.info._ZN2at6native27unrolled_elementwise_kernelIZZZNS0_15sin_kernel_cudaERNS_18TensorIteratorBaseEENKUlvE0_clEvENKUlvE0_clEvEUlfE_St5arrayIPcLm2EELi4E23TrivialOffsetCalculatorILi1EjESB_NS0_6memory12LoadWithCastILi1EEENSC_13StoreWithCastILi1EEEEEviT_T0_T2_T3_T4_T5_,"",@"SHT_CUDA_INFO"
	.sectionflags	@""
	.align	4


	//----- nvinfo : EIATTR_CUDA_API_VERSION
	.align		4
        /*0000*/ 	.byte	0x04, 0x37
        /*0002*/ 	.short	(.L_529 - .L_528)
.L_528:
        /*0004*/ 	.word	0x00000082


	//----- nvinfo : EIATTR_KPARAM_INFO
	.align		4
.L_529:
        /*0008*/ 	.byte	0x04, 0x17
        /*000a*/ 	.short	(.L_531 - .L_530)
.L_530:
        /*000c*/ 	.word	0x00000000
        /*0010*/ 	.short	0x0006
        /*0012*/ 	.short	0x0024
        /*0014*/ 	.byte	0x00, 0xf0, 0x21, 0x00


	//----- nvinfo : EIATTR_KPARAM_INFO
	.align		4
.L_531:
        /*0018*/ 	.byte	0x04, 0x17
        /*001a*/ 	.short	(.L_533 - .L_532)
.L_532:
        /*001c*/ 	.word	0x00000000
        /*0020*/ 	.short	0x0005
        /*0022*/ 	.short	0x001c
        /*0024*/ 	.byte	0x00, 0xf0, 0x21, 0x00


	//----- nvinfo : EIATTR_KPARAM_INFO
	.align		4
.L_533:
        /*0028*/ 	.byte	0x04, 0x17
        /*002a*/ 	.short	(.L_535 - .L_534)
.L_534:
        /*002c*/ 	.word	0x00000000
        /*0030*/ 	.short	0x0004
        /*0032*/ 	.short	0x0019
        /*0034*/ 	.byte	0x00, 0xf0, 0x05, 0x00


	//----- nvinfo : EIATTR_KPARAM_INFO
	.align		4
.L_535:
        /*0038*/ 	.byte	0x04, 0x17
        /*003a*/ 	.short	(.L_537 - .L_536)
.L_536:
        /*003c*/ 	.word	0x00000000
        /*0040*/ 	.short	0x0003
        /*0042*/ 	.short	0x0018
        /*0044*/ 	.byte	0x00, 0xf0, 0x05, 0x00


	//----- nvinfo : EIATTR_KPARAM_INFO
	.align		4
.L_537:
        /*0048*/ 	.byte	0x04, 0x17
        /*004a*/ 	.short	(.L_539 - .L_538)
.L_538:
        /*004c*/ 	.word	0x00000000
        /*0050*/ 	.short	0x0002
        /*0052*/ 	.short	0x0008
        /*0054*/ 	.byte	0x00, 0xf0, 0x41, 0x00


	//----- nvinfo : EIATTR_KPARAM_INFO
	.align		4
.L_539:
        /*0058*/ 	.byte	0x04, 0x17
        /*005a*/ 	.short	(.L_541 - .L_540)
.L_540:
        /*005c*/ 	.word	0x00000000
        /*0060*/ 	.short	0x0001
        /*0062*/ 	.short	0x0004
        /*0064*/ 	.byte	0x00, 0xf0, 0x05, 0x00


	//----- nvinfo : EIATTR_KPARAM_INFO
	.align		4
.L_541:
        /*0068*/ 	.byte	0x04, 0x17
        /*006a*/ 	.short	(.L_543 - .L_542)
.L_542:
        /*006c*/ 	.word	0x00000000
        /*0070*/ 	.short	0x0000
        /*0072*/ 	.short	0x0000
        /*0074*/ 	.byte	0x00, 0xf0, 0x11, 0x00


	//----- nvinfo : EIATTR_SPARSE_MMA_MASK
	.align		4
.L_543:
        /*0078*/ 	.byte	0x03, 0x50
        /*007a*/ 	.short	0x0000


	//----- nvinfo : EIATTR_MAXREG_COUNT
	.align		4
        /*007c*/ 	.byte	0x03, 0x1b
        /*007e*/ 	.short	0x00ff


	//----- nvinfo : EIATTR_EXTERNS
	.align		4
        /*0080*/ 	.byte	0x04, 0x0f
        /*0082*/ 	.short	(.L_545 - .L_544)


	//   ....[0]....
	.align		4
.L_544:
        /*0084*/ 	.word	index@(__assertfail)


	//----- nvinfo : EIATTR_MERCURY_ISA_VERSION
	.align		4
.L_545:
        /*0088*/ 	.byte	0x03, 0x5f
        /*008a*/ 	.short	0x0101


	//----- nvinfo : EIATTR_VRC_CTA_INIT_COUNT
	.align		4
        /*008c*/ 	.byte	0x02, 0x4a
	.zero		1
	.zero		1


	//----- nvinfo : EIATTR_SYSCALL_OFFSETS
	.align		4
        /*0090*/ 	.byte	0x04, 0x46
        /*0092*/ 	.short	(.L_547 - .L_546)


	//   ....[0]....
.L_546:
        /*0094*/ 	.word	0x00000e60


	//   ....[1]....
        /*0098*/ 	.word	0x00001df0


	//   ....[2]....
        /*009c*/ 	.word	0x00002cf0


	//   ....[3]....
        /*00a0*/ 	.word	0x00003bd0


	//   ....[4]....
        /*00a4*/ 	.word	0x00004b70


	//   ....[5]....
        /*00a8*/ 	.word	0x00005910


	//   ....[6]....
        /*00ac*/ 	.word	0x00006770


	//   ....[7]....
        /*00b0*/ 	.word	0x000075d0


	//----- nvinfo : EIATTR_EXIT_INSTR_OFFSETS
	.align		4
.L_547:
        /*00b4*/ 	.byte	0x04, 0x1c
        /*00b6*/ 	.short	(.L_549 - .L_548)


	//   ....[0]....
.L_548:
        /*00b8*/ 	.word	0x00006a10


	//   ....[1]....
        /*00bc*/ 	.word	0x00006b50


	//   ....[2]....
        /*00c0*/ 	.word	0x00006b90


	//   ....[3]....
        /*00c4*/ 	.word	0x00006c20


	//   ....[4]....
        /*00c8*/ 	.word	0x00006c50


	//   ....[5]....
        /*00cc*/ 	.word	0x00006c80


	//   ....[6]....
        /*00d0*/ 	.word	0x00006d00


	//   ....[7]....
        /*00d4*/ 	.word	0x00006d30


	//   ....[8]....
        /*00d8*/ 	.word	0x00006dc0


	//   ....[9]....
        /*00dc*/ 	.word	0x00006e00


	//   ....[10]....
        /*00e0*/ 	.word	0x00006e40


	//   ....[11]....
        /*00e4*/ 	.word	0x00006f10


	//   ....[12]....
        /*00e8*/ 	.word	0x00007070


	//   ....[13]....
        /*00ec*/ 	.word	0x000071d0


	//   ....[14]....
        /*00f0*/ 	.word	0x00007320


	//   ....[15]....
        /*00f4*/ 	.word	0x00007350


	//   ....[16]....
        /*00f8*/ 	.word	0x00007380


	//   ....[17]....
        /*00fc*/ 	.word	0x00007420


	//   ....[18]....
        /*0100*/ 	.word	0x00007470


	//   ....[19]....
        /*0104*/ 	.word	0x000075e0


	//   ....[20]....
        /*0108*/ 	.word	0x000076e0


	//   ....[21]....
        /*010c*/ 	.word	0x00007810


	//   ....[22]....
        /*0110*/ 	.word	0x00007840


	//----- nvinfo : EIATTR_MAX_THREADS
	.align		4
.L_549:
        /*0114*/ 	.byte	0x04, 0x05
        /*0116*/ 	.short	(.L_551 - .L_550)
.L_550:
        /*0118*/ 	.word	0x00000080
        /*011c*/ 	.word	0x00000001
        /*0120*/ 	.word	0x00000001


	//----- nvinfo : EIATTR_CRS_STACK_SIZE
	.align		4
.L_551:
        /*0124*/ 	.byte	0x04, 0x1e
        /*0126*/ 	.short	(.L_553 - .L_552)
.L_552:
        /*0128*/ 	.word	0x00000000


	//----- nvinfo : EIATTR_CBANK_PARAM_SIZE
	.align		4
.L_553:
        /*012c*/ 	.byte	0x03, 0x19
        /*012e*/ 	.short	0x002c


	//----- nvinfo : EIATTR_PARAM_CBANK
	.align		4
        /*0130*/ 	.byte	0x04, 0x0a
        /*0132*/ 	.short	(.L_555 - .L_554)
	.align		4
.L_554:
        /*0134*/ 	.word	index@(.nv.constant0._ZN2at6native27unrolled_elementwise_kernelIZZZNS0_15sin_kernel_cudaERNS_18TensorIteratorBaseEENKUlvE0_clEvENKUlvE0_clEvEUlfE_St5arrayIPcLm2EELi4E23TrivialOffsetCalculatorILi1EjESB_NS0_6memory12LoadWithCastILi1EEENSC_13StoreWithCastILi1EEEEEviT_T0_T2_T3_T4_T5_)
        /*0138*/ 	.short	0x0380
        /*013a*/ 	.short	0x002c


	//----- nvinfo : EIATTR_SW_WAR
	.align		4
.L_555:
        /*013c*/ 	.byte	0x04, 0x36
        /*013e*/ 	.short	(.L_557 - .L_556)
.L_556:
        /*0140*/ 	.word	0x00000008
.L_557:


//--------------------- .nv.info._ZN2at6native18elementwise_kernelILi128ELi2EZNS0_22gpu_kernel_impl_nocastIZZZNS0_15sin_kernel_cudaERNS_18TensorIteratorBaseEENKUlvE0_clEvENKUlvE0_clEvEUlfE_EEvS4_RKT_EUliE_EEviT1_ --------------------------
	.section	.nv.info._ZN2at6native18elementwise_kernelILi128ELi2EZNS0_22gpu_kernel_impl_nocastIZZZNS0_15sin_kernel_cudaERNS_18TensorIteratorBaseEENKUlvE0_clEvENKUlvE0_clEvEUlfE_EEvS4_RKT_EUliE_EEviT1_,"",@"SHT_CUDA_INFO"
	.sectionflags	@""
	.align	4


	//----- nvinfo : EIATTR_CUDA_API_VERSION
	.align		4
        /*0000*/ 	.byte	0x04, 0x37
        /*0002*/ 	.short	(.L_559 - .L_558)
.L_558:
        /*0004*/ 	.word	0x00000082


	//----- nvinfo : EIATTR_KPARAM_INFO
	.align		4
.L_559:
        /*0008*/ 	.byte	0x04, 0x17
        /*000a*/ 	.short	(.L_561 - .L_560)
.L_560:
        /*000c*/ 	.word	0x00000000
        /*0010*/ 	.short	0x0001
        /*0012*/ 	.short	0x0008
        /*0014*/ 	.byte	0x00, 0xf0, 0x61, 0x08


	//----- nvinfo : EIATTR_KPARAM_INFO
	.align		4
.L_561:
        /*0018*/ 	.byte	0x04, 0x17
        /*001a*/ 	.short	(.L_563 - .L_562)
.L_562:
        /*001c*/ 	.word	0x00000000
        /*0020*/ 	.short	0x0000
        /*0022*/ 	.short	0x0000
        /*0024*/ 	.byte	0x00, 0xf0, 0x11, 0x00


	//----- nvinfo : EIATTR_SPARSE_MMA_MASK
	.align		4
.L_563:
        /*0028*/ 	.byte	0x03, 0x50
        /*002a*/ 	.short	0x0000


	//----- nvinfo : EIATTR_MAXREG_COUNT
	.align		4
        /*002c*/ 	.byte	0x03, 0x1b
        /*002e*/ 	.short	0x0080


	//----- nvinfo : EIATTR_MERCURY_ISA_VERSION
	.align		4
        /*0030*/ 	.byte	0x03, 0x5f
        /*0032*/ 	.short	0x0101


	//----- nvinfo : EIATTR_VRC_CTA_INIT_COUNT
	.align		4
        /*0034*/ 	.byte	0x02, 0x4a
	.zero		1
	.zero		1


	//----- nvinfo : EIATTR_EXIT_INSTR_OFFSETS
	.align		4
        /*0038*/ 	.byte	0x04, 0x1c
        /*003a*/ 	.short	(.L_565 - .L_564)


	//   ....[0]....
.L_564:
        /*003c*/ 	.word	0x00000160


	//   ....[1]....
        /*0040*/ 	.word	0x000001d0


	//   ....[2]....
        /*0044*/ 	.word	0x000015b0


	//   ....[3]....
        /*0048*/ 	.word	0x000028f0


	//----- nvinfo : EIATTR_MAX_THREADS
	.align		4
.L_565:
        /*004c*/ 	.byte	0x04, 0x05
        /*004e*/ 	.short	(.L_567 - .L_566)
.L_566:
        /*0050*/ 	.word	0x00000080
        /*0054*/ 	.word	0x00000001
        /*0058*/ 	.word	0x00000001


	//----- nvinfo : EIATTR_CRS_STACK_SIZE
	.align		4
.L_567:
        /*005c*/ 	.byte	0x04, 0x1e
        /*005e*/ 	.short	(.L_569 - .L_568)
.L_568:
        /*0060*/ 	.word	0x00000000


	//----- nvinfo : EIATTR_CBANK_PARAM_SIZE
	.align		4
.L_569:
        /*0064*/ 	.byte	0x03, 0x19
        /*0066*/ 	.short	0x0220


	//----- nvinfo : EIATTR_PARAM_CBANK
	.align		4
        /*0068*/ 	.byte	0x04, 0x0a
        /*006a*/ 	.short	(.L_571 - .L_570)
	.align		4
.L_570:
        /*006c*/ 	.word	index@(.nv.constant0._ZN2at6native18elementwise_kernelILi128ELi2EZNS0_22gpu_kernel_impl_nocastIZZZNS0_15sin_kernel_cudaERNS_18TensorIteratorBaseEENKUlvE0_clEvENKUlvE0_clEvEUlfE_EEvS4_RKT_EUliE_EEviT1_)
        /*0070*/ 	.short	0x0380
        /*0072*/ 	.short	0x0220


	//----- nvinfo : EIATTR_SW_WAR
	.align		4
.L_571:
        /*0074*/ 	.byte	0x04, 0x36
        /*0076*/ 	.short	(.L_573 - .L_572)
.L_572:
        /*0078*/ 	.word	0x00000008
.L_573:


//--------------------- .nv.info._ZN2at6native27unrolled_elementwise_kernelIZZZNS0_15sin_kernel_cudaERNS_18TensorIteratorBaseEENKUlvE0_clEvENKUlvE0_clEvEUlfE_St5arrayIPcLm2EELi4E23TrivialOffsetCalculatorILi1EjESB_NS0_6memory15LoadWithoutCastENSC_16StoreWithoutCastEEEviT_T0_T2_T3_T4_T5_ --------------------------
	.section	.nv.info._ZN2at6native27unrolled_elementwise_kernelIZZZNS0_15sin_kernel_cudaERNS_18TensorIteratorBaseEENKUlvE0_clEvENKUlvE0_clEvEUlfE_St5arrayIPcLm2EELi4E23TrivialOffsetCalculatorILi1EjESB_NS0_6memory15LoadWithoutCastENSC_16StoreWithoutCastEEEviT_T0_T2_T3_T4_T5_,"",@"SHT_CUDA_INFO"
	.sectionflags	@""
	.align	4


	//----- nvinfo : EIATTR_CUDA_API_VERSION
	.align		4
        /*0000*/ 	.byte	0x04, 0x37
        /*0002*/ 	.short	(.L_575 - .L_574)
.L_574:
        /*0004*/ 	.word	0x00000082


	//----- nvinfo : EIATTR_KPARAM_INFO
	.align		4
.L_575:
        /*0008*/ 	.byte	0x04, 0x17
        /*000a*/ 	.short	(.L_577 - .L_576)
.L_576:
        /*000c*/ 	.word	0x00000000
        /*0010*/ 	.short	0x0006
        /*0012*/ 	.short	0x001b
        /*0014*/ 	.byte	0x00, 0xf0, 0x05, 0x00


	//----- nvinfo : EIATTR_KPARAM_INFO
	.align		4
.L_577:
        /*0018*/ 	.byte	0x04, 0x17
        /*001a*/ 	.short	(.L_579 - .L_578)
.L_578:
        /*001c*/ 	.word	0x00000000
        /*0020*/ 	.short	0x0005
        /*0022*/ 	.short	0x001a
        /*0024*/ 	.byte	0x00, 0xf0, 0x05, 0x00


	//----- nvinfo : EIATTR_KPARAM_INFO
	.align		4
.L_579:
        /*0028*/ 	.byte	0x04, 0x17
        /*002a*/ 	.short	(.L_581 - .L_580)
.L_580:
        /*002c*/ 	.word	0x00000000
        /*0030*/ 	.short	0x0004
        /*0032*/ 	.short	0x0019
        /*0034*/ 	.byte	0x00, 0xf0, 0x05, 0x00


	//----- nvinfo : EIATTR_KPARAM_INFO
	.align		4
.L_581:
        /*0038*/ 	.byte	0x04, 0x17
        /*003a*/ 	.short	(.L_583 - .L_582)
.L_582:
        /*003c*/ 	.word	0x00000000
        /*0040*/ 	.short	0x0003
        /*0042*/ 	.short	0x0018
        /*0044*/ 	.byte	0x00, 0xf0, 0x05, 0x00


	//----- nvinfo : EIATTR_KPARAM_INFO
	.align		4
.L_583:
        /*0048*/ 	.byte	0x04, 0x17
        /*004a*/ 	.short	(.L_585 - .L_584)
.L_584:
        /*004c*/ 	.word	0x00000000
        /*0050*/ 	.short	0x0002
        /*0052*/ 	.short	0x0008
        /*0054*/ 	.byte	0x00, 0xf0, 0x41, 0x00


	//----- nvinfo : EIATTR_KPARAM_INFO
	.align		4
.L_585:
        /*0058*/ 	.byte	0x04, 0x17
        /*005a*/ 	.short	(.L_587 - .L_586)
.L_586:
        /*005c*/ 	.word	0x00000000
        /*0060*/ 	.short	0x0001
        /*0062*/ 	.short	0x0004
        /*0064*/ 	.byte	0x00, 0xf0, 0x05, 0x00


	//----- nvinfo : EIATTR_KPARAM_INFO
	.align		4
.L_587:
        /*0068*/ 	.byte	0x04, 0x17
        /*006a*/ 	.short	(.L_589 - .L_588)
.L_588:
        /*006c*/ 	.word	0x00000000
        /*0070*/ 	.short	0x0000
        /*0072*/ 	.short	0x0000
        /*0074*/ 	.byte	0x00, 0xf0, 0x11, 0x00


	//----- nvinfo : EIATTR_SPARSE_MMA_MASK
	.align		4
.L_589:
        /*0078*/ 	.byte	0x03, 0x50
        /*007a*/ 	.short	0x0000


	//----- nvinfo : EIATTR_MAXREG_COUNT
	.align		4
        /*007c*/ 	.byte	0x03, 0x1b
        /*007e*/ 	.short	0x00ff


	//----- nvinfo : EIATTR_MERCURY_ISA_VERSION
	.align		4
        /*0080*/ 	.byte	0x03, 0x5f
        /*0082*/ 	.short	0x0101


	//----- nvinfo : EIATTR_VRC_CTA_INIT_COUNT
	.align		4
        /*0084*/ 	.byte	0x02, 0x4a
	.zero		1
	.zero		1


	//----- nvinfo : EIATTR_EXIT_INSTR_OFFSETS
	.align		4
        /*0088*/ 	.byte	0x04, 0x1c
        /*008a*/ 	.short	(.L_591 - .L_590)


	//   ....[0]....
.L_590:
        /*008c*/ 	.word	0x00000430


	//   ....[1]....
        /*0090*/ 	.word	0x000004a0


	//----- nvinfo : EIATTR_MAX_THREADS
	.align		4
.L_591:
        /*0094*/ 	.byte	0x04, 0x05
        /*0096*/ 	.short	(.L_593 - .L_592)
.L_592:
        /*0098*/ 	.word	0x00000080
        /*009c*/ 	.word	0x00000001
        /*00a0*/ 	.word	0x00000001


	//----- nvinfo : EIATTR_CRS_STACK_SIZE
	.align		4
.L_593:
        /*00a4*/ 	.byte	0x04, 0x1e
        /*00a6*/ 	.short	(.L_595 - .L_594)
.L_594:
        /*00a8*/ 	.word	0x00000000


	//----- nvinfo : EIATTR_CBANK_PARAM_SIZE
	.align		4
.L_595:
        /*00ac*/ 	.byte	0x03, 0x19
        /*00ae*/ 	.short	0x001c


	//----- nvinfo : EIATTR_PARAM_CBANK
	.align		4
        /*00b0*/ 	.byte	0x04, 0x0a
        /*00b2*/ 	.short	(.L_597 - .L_596)
	.align		4
.L_596:
        /*00b4*/ 	.word	index@(.nv.constant0._ZN2at6native27unrolled_elementwise_kernelIZZZNS0_15sin_kernel_cudaERNS_18TensorIteratorBaseEENKUlvE0_clEvENKUlvE0_clEvEUlfE_St5arrayIPcLm2EELi4E23TrivialOffsetCalculatorILi1EjESB_NS0_6memory15LoadWithoutCastENSC_16StoreWithoutCastEEEviT_T0_T2_T3_T4_T5_)
        /*00b8*/ 	.short	0x0380
        /*00ba*/ 	.short	0x001c


	//----- nvinfo : EIATTR_SW_WAR
	.align		4
.L_597:
        /*00bc*/ 	.byte	0x04, 0x36
        /*00be*/ 	.short	(.L_599 - .L_598)
.L_598:
        /*00c0*/ 	.word	0x00000008
.L_599:


//--------------------- .nv.info._ZN2at6native29vectorized_elementwise_kernelILi2EZZZNS0_15sin_kernel_cudaERNS_18TensorIteratorBaseEENKUlvE0_clEvENKUlvE0_clEvEUlfE_St5arrayIPcLm2EEEEviT0_T1_ --------------------------
	.section	.nv.info._ZN2at6native29vectorized_elementwise_kernelILi2EZZZNS0_15sin_kernel_cudaERNS_18TensorIteratorBaseEENKUlvE0_clEvENKUlvE0_clEvEUlfE_St5arrayIPcLm2EEEEviT0_T1_,"",@"SHT_CUDA_INFO"
	.sectionflags	@""
	.align	4


	//----- nvinfo : EIATTR_CUDA_API_VERSION
	.align		4
        /*0000*/ 	.byte	0x04, 0x37
        /*0002*/ 	.short	(.L_601 - .L_600)
.L_600:
        /*0004*/ 	.word	0x00000082


	//----- nvinfo : EIATTR_KPARAM_INFO
	.align		4
.L_601:
        /*0008*/ 	.byte	0x04, 0x17
        /*000a*/ 	.short	(.L_603 - .L_602)
.L_602:
        /*000c*/ 	.word	0x00000000
        /*0010*/ 	.short	0x0002
        /*0012*/ 	.short	0x0008
        /*0014*/ 	.byte	0x00, 0xf0, 0x41, 0x00


	//----- nvinfo : EIATTR_KPARAM_INFO
	.align		4
.L_603:
        /*0018*/ 	.byte	0x04, 0x17
        /*001a*/ 	.short	(.L_605 - .L_604)
.L_604:
        /*001c*/ 	.word	0x00000000
        /*0020*/ 	.short	0x0001
        /*0022*/ 	.short	0x0004
        /*0024*/ 	.byte	0x00, 0xf0, 0x05, 0x00


	//----- nvinfo : EIATTR_KPARAM_INFO
	.align		4
.L_605:
        /*0028*/ 	.byte	0x04, 0x17
        /*002a*/ 	.short	(.L_607 - .L_606)
.L_606:
        /*002c*/ 	.word	0x00000000
        /*0030*/ 	.short	0x0000
        /*0032*/ 	.short	0x0000
        /*0034*/ 	.byte	0x00, 0xf0, 0x11, 0x00


	//----- nvinfo : EIATTR_SPARSE_MMA_MASK
	.align		4
.L_607:
        /*0038*/ 	.byte	0x03, 0x50
        /*003a*/ 	.short	0x0000


	//----- nvinfo : EIATTR_MAXREG_COUNT
	.align		4
        /*003c*/ 	.byte	0x03, 0x1b
        /*003e*/ 	.short	0x00ff


	//----- nvinfo : EIATTR_MERCURY_ISA_VERSION
	.align		4
        /*0040*/ 	.byte	0x03, 0x5f
        /*0042*/ 	.short	0x0101


	//----- nvinfo : EIATTR_VRC_CTA_INIT_COUNT
	.align		4
        /*0044*/ 	.byte	0x02, 0x4a
	.zero		1
	.zero		1


	//----- nvinfo : EIATTR_EXIT_INSTR_OFFSETS
	.align		4
        /*0048*/ 	.byte	0x04, 0x1c
        /*004a*/ 	.short	(.L_609 - .L_608)


	//   ....[0]....
.L_608:
        /*004c*/ 	.word	0x00000950


	//   ....[1]....
        /*0050*/ 	.word	0x000009a0


	//   ....[2]....
        /*0054*/ 	.word	0x00000ba0


	//----- nvinfo : EIATTR_MAX_THREADS
	.align		4
.L_609:
        /*0058*/ 	.byte	0x04, 0x05
        /*005a*/ 	.short	(.L_611 - .L_610)
.L_610:
        /*005c*/ 	.word	0x00000080
        /*0060*/ 	.word	0x00000001
        /*0064*/ 	.word	0x00000001


	//----- nvinfo : EIATTR_CRS_STACK_SIZE
	.align		4
.L_611:
        /*0068*/ 	.byte	0x04, 0x1e
        /*006a*/ 	.short	(.L_613 - .L_612)
.L_612:
        /*006c*/ 	.word	0x00000000


	//----- nvinfo : EIATTR_CBANK_PARAM_SIZE
	.align		4
.L_613:
        /*0070*/ 	.byte	0x03, 0x19
        /*0072*/ 	.short	0x0018


	//----- nvinfo : EIATTR_PARAM_CBANK
	.align		4
        /*0074*/ 	.byte	0x04, 0x0a
        /*0076*/ 	.short	(.L_615 - .L_614)
	.align		4
.L_614:
        /*0078*/ 	.word	index@(.nv.constant0._ZN2at6native29vectorized_elementwise_kernelILi2EZZZNS0_15sin_kernel_cudaERNS_18TensorIteratorBaseEENKUlvE0_clEvENKUlvE0_clEvEUlfE_St5arrayIPcLm2EEEEviT0_T1_)
        /*007c*/ 	.short	0x0380
        /*007e*/ 	.short	0x0018


	//----- nvinfo : EIATTR_SW_WAR
	.align		4
.L_615:
        /*0080*/ 	.byte	0x04, 0x36
        /*0082*/ 	.short	(.L_617 - .L_616)
.L_616:
        /*0084*/ 	.word	0x00000008
.L_617:


//--------------------- .nv.info._ZN2at6native29vectorized_elementwise_kernelILi4EZZZNS0_15sin_kernel_cudaERNS_18TensorIteratorBaseEENKUlvE0_clEvENKUlvE0_clEvEUlfE_St5arrayIPcLm2EEEEviT0_T1_ --------------------------
	.section	.nv.info._ZN2at6native29vectorized_elementwise_kernelILi4EZZZNS0_15sin_kernel_cudaERNS_18TensorIteratorBaseEENKUlvE0_clEvENKUlvE0_clEvEUlfE_St5arrayIPcLm2EEEEviT0_T1_,"",@"SHT_CUDA_INFO"
	.sectionflags	@""
	.align	4


	//----- nvinfo : EIATTR_CUDA_API_VERSION
	.align		4
        /*0000*/ 	.byte	0x04, 0x37
        /*0002*/ 	.short	(.L_619 - .L_618)
.L_618:
        /*0004*/ 	.word	0x00000082


	//----- nvinfo : EIATTR_KPARAM_INFO
	.align		4
.L_619:
        /*0008*/ 	.byte	0x04, 0x17
        /*000a*/ 	.short	(.L_621 - .L_620)
.L_620:
        /*000c*/ 	.word	0x00000000
        /*0010*/ 	.short	0x0002
        /*0012*/ 	.short	0x0008
        /*0014*/ 	.byte	0x00, 0xf0, 0x41, 0x00


	//----- nvinfo : EIATTR_KPARAM_INFO
	.align		4
.L_621:
        /*0018*/ 	.byte	0x04, 0x17
        /*001a*/ 	.short	(.L_623 - .L_622)
.L_622:
        /*001c*/ 	.word	0x00000000
        /*0020*/ 	.short	0x0001
        /*0022*/ 	.short	0x0004
        /*0024*/ 	.byte	0x00, 0xf0, 0x05, 0x00


	//----- nvinfo : EIATTR_KPARAM_INFO
	.align		4
.L_623:
        /*0028*/ 	.byte	0x04, 0x17
        /*002a*/ 	.short	(.L_625 - .L_624)
.L_624:
        /*002c*/ 	.word	0x00000000
        /*0030*/ 	.short	0x0000
        /*0032*/ 	.short	0x0000
        /*0034*/ 	.byte	0x00, 0xf0, 0x11, 0x00


	//----- nvinfo : EIATTR_SPARSE_MMA_MASK
	.align		4
.L_625:
        /*0038*/ 	.byte	0x03, 0x50
        /*003a*/ 	.short	0x0000


	//----- nvinfo : EIATTR_MAXREG_COUNT
	.align		4
        /*003c*/ 	.byte	0x03, 0x1b
        /*003e*/ 	.short	0x00ff


	//----- nvinfo : EIATTR_MERCURY_ISA_VERSION
	.align		4
        /*0040*/ 	.byte	0x03, 0x5f
        /*0042*/ 	.short	0x0101


	//----- nvinfo : EIATTR_VRC_CTA_INIT_COUNT
	.align		4
        /*0044*/ 	.byte	0x02, 0x4a
	.zero		1
	.zero		1


	//----- nvinfo : EIATTR_EXIT_INSTR_OFFSETS
	.align		4
        /*0048*/ 	.byte	0x04, 0x1c
        /*004a*/ 	.short	(.L_627 - .L_626)


	//   ....[0]....
.L_626:
        /*004c*/ 	.word	0x00000950


	//   ....[1]....
        /*0050*/ 	.word	0x000009a0


	//   ....[2]....
        /*0054*/ 	.word	0x00000b60


	//----- nvinfo : EIATTR_MAX_THREADS
	.align		4
.L_627:
        /*0058*/ 	.byte	0x04, 0x05
        /*005a*/ 	.short	(.L_629 - .L_628)
.L_628:
        /*005c*/ 	.word	0x00000080
        /*0060*/ 	.word	0x00000001
        /*0064*/ 	.word	0x00000001


	//----- nvinfo : EIATTR_CRS_STACK_SIZE
	.align		4
.L_629:
        /*0068*/ 	.byte	0x04, 0x1e
        /*006a*/ 	.short	(.L_631 - .L_630)
.L_630:
        /*006c*/ 	.word	0x00000000


	//----- nvinfo : EIATTR_CBANK_PARAM_SIZE
	.align		4
.L_631:
        /*0070*/ 	.byte	0x03, 0x19
        /*0072*/ 	.short	0x0018


	//----- nvinfo : EIATTR_PARAM_CBANK
	.align		4
        /*0074*/ 	.byte	0x04, 0x0a
        /*0076*/ 	.short	(.L_633 - .L_632)
	.align		4
.L_632:
        /*0078*/ 	.word	index@(.nv.constant0._ZN2at6native29vectorized_elementwise_kernelILi4EZZZNS0_15sin_kernel_cudaERNS_18TensorIteratorBaseEENKUlvE0_clEvENKUlvE0_clEvEUlfE_St5arrayIPcLm2EEEEviT0_T1_)
        /*007c*/ 	.short	0x0380
        /*007e*/ 	.short	0x0018


	//----- nvinfo : EIATTR_SW_WAR
	.align		4
.L_633:
        /*0080*/ 	.byte	0x04, 0x36
        /*0082*/ 	.short	(.L_635 - .L_634)
.L_634:
        /*0084*/ 	.word	0x00000008
.L_635:


//--------------------- .nv.info._ZN2at6native29vectorized_elementwise_kernelILi8EZZZNS0_15sin_kernel_cudaERNS_18TensorIteratorBaseEENKUlvE0_clEvENKUlvE0_clEvEUlfE_St5arrayIPcLm2EEEEviT0_T1_ --------------------------
	.section	.nv.info._ZN2at6native29vectorized_elementwise_kernelILi8EZZZNS0_15sin_kernel_cudaERNS_18TensorIteratorBaseEENKUlvE0_clEvENKUlvE0_clEvEUlfE_St5arrayIPcLm2EEEEviT0_T1_,"",@"SHT_CUDA_INFO"
	.sectionflags	@""
	.align	4


	//----- nvinfo : EIATTR_CUDA_API_VERSION
	.align		4
        /*0000*/ 	.byte	0x04, 0x37
        /*0002*/ 	.short	(.L_637 - .L_636)
.L_636:
        /*0004*/ 	.word	0x00000082


	//----- nvinfo : EIATTR_KPARAM_INFO
	.align		4
.L_637:
        /*0008*/ 	.byte	0x04, 0x17
        /*000a*/ 	.short	(.L_639 - .L_638)
.L_638:
        /*000c*/ 	.word	0x00000000
        /*0010*/ 	.short	0x0002
        /*0012*/ 	.short	0x0008
        /*0014*/ 	.byte	0x00, 0xf0, 0x41, 0x00


	//----- nvinfo : EIATTR_KPARAM_INFO
	.align		4
.L_639:
        /*0018*/ 	.byte	0x04, 0x17
        /*001a*/ 	.short	(.L_641 - .L_640)
.L_640:
        /*001c*/ 	.word	0x00000000
        /*0020*/ 	.short	0x0001
        /*0022*/ 	.short	0x0004
        /*0024*/ 	.byte	0x00, 0xf0, 0x05, 0x00


	//----- nvinfo : EIATTR_KPARAM_INFO
	.align		4
.L_641:
        /*0028*/ 	.byte	0x04, 0x17
        /*002a*/ 	.short	(.L_643 - .L_642)
.L_642:
        /*002c*/ 	.word	0x00000000
        /*0030*/ 	.short	0x0000
        /*0032*/ 	.short	0x0000
        /*0034*/ 	.byte	0x00, 0xf0, 0x11, 0x00


	//----- nvinfo : EIATTR_SPARSE_MMA_MASK
	.align		4
.L_643:
        /*0038*/ 	.byte	0x03, 0x50
        /*003a*/ 	.short	0x0000


	//----- nvinfo : EIATTR_MAXREG_COUNT
	.align		4
        /*003c*/ 	.byte	0x03, 0x1b
        /*003e*/ 	.short	0x00ff


	//----- nvinfo : EIATTR_MERCURY_ISA_VERSION
	.align		4
        /*0040*/ 	.byte	0x03, 0x5f
        /*0042*/ 	.short	0x0101


	//----- nvinfo : EIATTR_VRC_CTA_INIT_COUNT
	.align		4
        /*0044*/ 	.byte	0x02, 0x4a
	.zero		1
	.zero		1


	//----- nvinfo : EIATTR_EXIT_INSTR_OFFSETS
	.align		4
        /*0048*/ 	.byte	0x04, 0x1c
        /*004a*/ 	.short	(.L_645 - .L_644)


	//   ....[0]....
.L_644:
        /*004c*/ 	.word	0x00000010


	//----- nvinfo : EIATTR_MAX_THREADS
	.align		4
.L_645:
        /*0050*/ 	.byte	0x04, 0x05
        /*0052*/ 	.short	(.L_647 - .L_646)
.L_646:
        /*0054*/ 	.word	0x00000080
        /*0058*/ 	.word	0x00000001
        /*005c*/ 	.word	0x00000001


	//----- nvinfo : EIATTR_CBANK_PARAM_SIZE
	.align		4
.L_647:
        /*0060*/ 	.byte	0x03, 0x19
        /*0062*/ 	.short	0x0018


	//----- nvinfo : EIATTR_PARAM_CBANK
	.align		4
        /*0064*/ 	.byte	0x04, 0x0a
        /*0066*/ 	.short	(.L_649 - .L_648)
	.align		4
.L_648:
        /*0068*/ 	.word	index@(.nv.constant0._ZN2at6native29vectorized_elementwise_kernelILi8EZZZNS0_15sin_kernel_cudaERNS_18TensorIteratorBaseEENKUlvE0_clEvENKUlvE0_clEvEUlfE_St5arrayIPcLm2EEEEviT0_T1_)
        /*006c*/ 	.short	0x0380
        /*006e*/ 	.short	0x0018


	//----- nvinfo : EIATTR_SW_WAR
	.align		4
.L_649:
        /*0070*/ 	.byte	0x04, 0x36
        /*0072*/ 	.short	(.L_651 - .L_650)
.L_650:
        /*0074*/ 	.word	0x00000008
.L_651:


//--------------------- .nv.info._ZN2at6native18elementwise_kernelILi128ELi4EZNS0_15gpu_kernel_implIZZZNS0_15sin_kernel_cudaERNS_18TensorIteratorBaseEENKUlvE0_clEvENKUlvE_clEvEUldE_EEvS4_RKT_EUliE_EEviT1_ --------------------------
	.section	.nv.info._ZN2at6native18elementwise_kernelILi128ELi4EZNS0_15gpu_kernel_implIZZZNS0_15sin_kernel_cudaERNS_18TensorIteratorBaseEENKUlvE0_clEvENKUlvE_clEvEUldE_EEvS4_RKT_EUliE_EEviT1_,"",@"SHT_CUDA_INFO"
	.sectionflags	@""
	.align	4


	//----- nvinfo : EIATTR_CUDA_API_VERSION
	.align		4
        /*0000*/ 	.byte	0x04, 0x37
        /*0002*/ 	.short	(.L_653 - .L_652)
.L_652:
        /*0004*/ 	.word	0x00000082


	//----- nvinfo : EIATTR_KPARAM_INFO
	.align		4
.L_653:
        /*0008*/ 	.byte	0x04, 0x17
        /*000a*/ 	.short	(.L_655 - .L_654)
.L_654:
        /*000c*/ 	.word	0x00000000
        /*0010*/ 	.short	0x0001
        /*0012*/ 	.short	0x0008
        /*0014*/ 	.byte	0x00, 0xf0, 0x61, 0x08


	//----- nvinfo : EIATTR_KPARAM_INFO
	.align		4
.L_655:
        /*0018*/ 	.byte	0x04, 0x17
        /*001a*/ 	.short	(.L_657 - .L_656)
.L_656:
        /*001c*/ 	.word	0x00000000
        /*0020*/ 	.short	0x0000
        /*0022*/ 	.short	0x0000
        /*0024*/ 	.byte	0x00, 0xf0, 0x11, 0x00


	//----- nvinfo : EIATTR_SPARSE_MMA_MASK
	.align		4
.L_657:
        /*0028*/ 	.byte	0x03, 0x50
        /*002a*/ 	.short	0x0000


	//----- nvinfo : EIATTR_MAXREG_COUNT
	.align		4
        /*002c*/ 	.byte	0x03, 0x1b
        /*002e*/ 	.short	0x0080


	//----- nvinfo : EIATTR_EXTERNS
	.align		4
        /*0030*/ 	.byte	0x04, 0x0f
        /*0032*/ 	.short	(.L_659 - .L_658)


	//   ....[0]....
	.align		4
.L_658:
        /*0034*/ 	.word	index@(__assertfail)


	//----- nvinfo : EIATTR_MERCURY_ISA_VERSION
	.align		4
.L_659:
        /*0038*/ 	.byte	0x03, 0x5f
        /*003a*/ 	.short	0x0101


	//----- nvinfo : EIATTR_VRC_CTA_INIT_COUNT
	.align		4
        /*003c*/ 	.byte	0x02, 0x4a
	.zero		1
	.zero		1


	//----- nvinfo : EIATTR_SYSCALL_OFFSETS
	.align		4
        /*0040*/ 	.byte	0x04, 0x46
        /*0042*/ 	.short	(.L_661 - .L_660)


	//   ....[0]....
.L_660:
        /*0044*/ 	.word	0x000021a0


	//   ....[1]....
        /*0048*/ 	.word	0x00003bc0


	//   ....[2]....
        /*004c*/ 	.word	0x00005f60


	//   ....[3]....
        /*0050*/ 	.word	0x00007650


	//   ....[4]....
        /*0054*/ 	.word	0x00009c20


	//   ....[5]....
        /*0058*/ 	.word	0x0000b310


	//   ....[6]....
        /*005c*/ 	.word	0x0000d8e0


	//   ....[7]....
        /*0060*/ 	.word	0x0000efa0


	//----- nvinfo : EIATTR_EXIT_INSTR_OFFSETS
	.align		4
.L_661:
        /*0064*/ 	.byte	0x04, 0x1c
        /*0066*/ 	.short	(.L_663 - .L_662)


	//   ....[0]....
.L_662:
        /*0068*/ 	.word	0x0000b770


	//   ....[1]....
        /*006c*/ 	.word	0x0000e170


	//   ....[2]....
        /*0070*/ 	.word	0x0000e1b0


	//   ....[3]....
        /*0074*/ 	.word	0x0000e240


	//   ....[4]....
        /*0078*/ 	.word	0x0000e270


	//   ....[5]....
        /*007c*/ 	.word	0x0000e2a0


	//   ....[6]....
        /*0080*/ 	.word	0x0000e3b0


	//   ....[7]....
        /*0084*/ 	.word	0x0000e470


	//   ....[8]....
        /*0088*/ 	.word	0x0000e590


	//   ....[9]....
        /*008c*/ 	.word	0x0000e660


	//   ....[10]....
        /*0090*/ 	.word	0x0000e680


	//   ....[11]....
        /*0094*/ 	.word	0x0000e750


	//   ....[12]....
        /*0098*/ 	.word	0x0000e940


	//   ....[13]....
        /*009c*/ 	.word	0x0000eb30


	//   ....[14]....
        /*00a0*/ 	.word	0x0000ed10


	//   ....[15]....
        /*00a4*/ 	.word	0x0000ed40


	//   ....[16]....
        /*00a8*/ 	.word	0x0000ed70


	//   ....[17]....
        /*00ac*/ 	.word	0x0000ee10


	//   ....[18]....
        /*00b0*/ 	.word	0x0000ee40


	//   ....[19]....
        /*00b4*/ 	.word	0x0000efb0


	//   ....[20]....
        /*00b8*/ 	.word	0x0000f140


	//   ....[21]....
        /*00bc*/ 	.word	0x0000f300


	//   ....[22]....
        /*00c0*/ 	.word	0x0000f3c0


	//----- nvinfo : EIATTR_MAX_THREADS
	.align		4
.L_663:
        /*00c4*/ 	.byte	0x04, 0x05
        /*00c6*/ 	.short	(.L_665 - .L_664)
.L_664:
        /*00c8*/ 	.word	0x00000080
        /*00cc*/ 	.word	0x00000001
        /*00d0*/ 	.word	0x00000001


	//----- nvinfo : EIATTR_CRS_STACK_SIZE
	.align		4
.L_665:
        /*00d4*/ 	.byte	0x04, 0x1e
        /*00d6*/ 	.short	(.L_667 - .L_666)
.L_666:
        /*00d8*/ 	.word	0x00000000


	//----- nvinfo : EIATTR_CBANK_PARAM_SIZE
	.align		4
.L_667:
        /*00dc*/ 	.byte	0x03, 0x19
        /*00de*/ 	.short	0x0220


	//----- nvinfo : EIATTR_PARAM_CBANK
	.align		4
        /*00e0*/ 	.byte	0x04, 0x0a
        /*00e2*/ 	.short	(.L_669 - .L_668)
	.align		4
.L_668:
        /*00e4*/ 	.word	index@(.nv.constant0._ZN2at6native18elementwise_kernelILi128ELi4EZNS0_15gpu_kernel_implIZZZNS0_15sin_kernel_cudaERNS_18TensorIteratorBaseEENKUlvE0_clEvENKUlvE_clEvEUldE_EEvS4_RKT_EUliE_EEviT1_)
        /*00e8*/ 	.short	0x0380
        /*00ea*/ 	.short	0x0220


	//----- nvinfo : EIATTR_SW_WAR
	.align		4
.L_669:
        /*00ec*/ 	.byte	0x04, 0x36
        /*00ee*/ 	.short	(.L_671 - .L_670)
.L_670:
        /*00f0*/ 	.word	0x00000008
.L_671:


//--------------------- .nv.info._ZN2at6native27unrolled_elementwise_kernelIZZZNS0_15sin_kernel_cudaERNS_18TensorIteratorBaseEENKUlvE0_clEvENKUlvE_clEvEUldE_St5arrayIPcLm2EELi4E23TrivialOffsetCalculatorILi1EjESB_NS0_6memory12LoadWithCastILi1EEENSC_13StoreWithCastILi1EEEEEviT_T0_T2_T3_T4_T5_ --------------------------
	.section	.nv.info._ZN2at6native27unrolled_elementwise_kernelIZZZNS0_15sin_kernel_cudaERNS_18TensorIteratorBaseEENKUlvE0_clEvENKUlvE_clEvEUldE_St5arrayIPcLm2EELi4E23TrivialOffsetCalculatorILi1EjESB_NS0_6memory12LoadWithCastILi1EEENSC_13StoreWithCastILi1EEEEEviT_T0_T2_T3_T4_T5_,"",@"SHT_CUDA_INFO"
	.sectionflags	@""
	.align	4


	//----- nvinfo : EIATTR_CUDA_API_VERSION
	.align		4
        /*0000*/ 	.byte	0x04, 0x37
        /*0002*/ 	.short	(.L_673 - .L_672)
.L_672:
        /*0004*/ 	.word	0x00000082


	//----- nvinfo : EIATTR_KPARAM_INFO
	.align		4
.L_673:
        /*0008*/ 	.byte	0x04, 0x17
        /*000a*/ 	.short	(.L_675 - .L_674)
.L_674:
        /*000c*/ 	.word	0x00000000
        /*0010*/ 	.short	0x0006
        /*0012*/ 	.short	0x0024
        /*0014*/ 	.byte	0x00, 0xf0, 0x21, 0x00


	//----- nvinfo : EIATTR_KPARAM_INFO
	.align		4
.L_675:
        /*0018*/ 	.byte	0x04, 0x17
        /*001a*/ 	.short	(.L_677 - .L_676)
.L_676:
        /*001c*/ 	.word	0x00000000
        /*0020*/ 	.short	0x0005
        /*0022*/ 	.short	0x001c
        /*0024*/ 	.byte	0x00, 0xf0, 0x21, 0x00


	//----- nvinfo : EIATTR_KPARAM_INFO
	.align		4
.L_677:
        /*0028*/ 	.byte	0x04, 0x17
        /*002a*/ 	.short	(.L_679 - .L_678)
.L_678:
        /*002c*/ 	.word	0x00000000
        /*0030*/ 	.short	0x0004
        /*0032*/ 	.short	0x0019
        /*0034*/ 	.byte	0x00, 0xf0, 0x05, 0x00


	//----- nvinfo : EIATTR_KPARAM_INFO
	.align		4
.L_679:
        /*0038*/ 	.byte	0x04, 0x17
        /*003a*/ 	.short	(.L_681 - .L_680)
.L_680:
        /*003c*/ 	.word	0x00000000
        /*0040*/ 	.short	0x0003
        /*0042*/ 	.short	0x0018
        /*0044*/ 	.byte	0x00, 0xf0, 0x05, 0x00


	//----- nvinfo : EIATTR_KPARAM_INFO
	.align		4
.L_681:
        /*0048*/ 	.byte	0x04, 0x17
        /*004a*/ 	.short	(.L_683 - .L_682)
.L_682:
        /*004c*/ 	.word	0x00000000
        /*0050*/ 	.short	0x0002
        /*0052*/ 	.short	0x0008
        /*0054*/ 	.byte	0x00, 0xf0, 0x41, 0x00


	//----- nvinfo : EIATTR_KPARAM_INFO
	.align		4
.L_683:
        /*0058*/ 	.byte	0x04, 0x17
        /*005a*/ 	.short	(.L_685 - .L_684)
.L_684:
        /*005c*/ 	.word	0x00000000
        /*0060*/ 	.short	0x0001
        /*0062*/ 	.short	0x0004
        /*0064*/ 	.byte	0x00, 0xf0, 0x05, 0x00


	//----- nvinfo : EIATTR_KPARAM_INFO
	.align		4
.L_685:
        /*0068*/ 	.byte	0x04, 0x17
        /*006a*/ 	.short	(.L_687 - .L_686)
.L_686:
        /*006c*/ 	.word	0x00000000
        /*0070*/ 	.short	0x0000
        /*0072*/ 	.short	0x0000
        /*0074*/ 	.byte	0x00, 0xf0, 0x11, 0x00


	//----- nvinfo : EIATTR_SPARSE_MMA_MASK
	.align		4
.L_687:
        /*0078*/ 	.byte	0x03, 0x50
        /*007a*/ 	.short	0x0000


	//----- nvinfo : EIATTR_MAXREG_COUNT
	.align		4
        /*007c*/ 	.byte	0x03, 0x1b
        /*007e*/ 	.short	0x00ff


	//----- nvinfo : EIATTR_EXTERNS
	.align		4
        /*0080*/ 	.byte	0x04, 0x0f
        /*0082*/ 	.short	(.L_689 - .L_688)


	//   ....[0]....
	.align		4
.L_688:
        /*0084*/ 	.word	index@(__assertfail)


	//----- nvinfo : EIATTR_MERCURY_ISA_VERSION
	.align		4
.L_689:
        /*0088*/ 	.byte	0x03, 0x5f
        /*008a*/ 	.short	0x0101


	//----- nvinfo : EIATTR_VRC_CTA_INIT_COUNT
	.align		4
        /*008c*/ 	.byte	0x02, 0x4a
	.zero		1
	.zero		1


	//----- nvinfo : EIATTR_SYSCALL_OFFSETS
	.align		4
        /*0090*/ 	.byte	0x04, 0x46
        /*0092*/ 	.short	(.L_691 - .L_690)


	//   ....[0]....
.L_690:
        /*0094*/ 	.word	0x00000ea0


	//   ....[1]....
        /*0098*/ 	.word	0x00001ee0


	//   ....[2]....
        /*009c*/ 	.word	0x00002e60


	//   ....[3]....
        /*00a0*/ 	.word	0x00003db0


	//   ....[4]....
        /*00a4*/ 	.word	0x00006fd0


	//   ....[5]....
        /*00a8*/ 	.word	0x000081a0


	//   ....[6]....
        /*00ac*/ 	.word	0x00009580


	//   ....[7]....
        /*00b0*/ 	.word	0x0000a940


	//----- nvinfo : EIATTR_EXIT_INSTR_OFFSETS
	.align		4
.L_691:
        /*00b4*/ 	.byte	0x04, 0x1c
        /*00b6*/ 	.short	(.L_693 - .L_692)


	//   ....[0]....
.L_692:
        /*00b8*/ 	.word	0x000099d0


	//   ....[1]....
        /*00bc*/ 	.word	0x00009b10


	//   ....[2]....
        /*00c0*/ 	.word	0x00009b50


	//   ....[3]....
        /*00c4*/ 	.word	0x00009be0


	//   ....[4]....
        /*00c8*/ 	.word	0x00009c10


	//   ....[5]....
        /*00cc*/ 	.word	0x00009c40


	//   ....[6]....
        /*00d0*/ 	.word	0x00009d50


	//   ....[7]....
        /*00d4*/ 	.word	0x00009e10


	//   ....[8]....
        /*00d8*/ 	.word	0x00009f30


	//   ....[9]....
        /*00dc*/ 	.word	0x0000a000


	//   ....[10]....
        /*00e0*/ 	.word	0x0000a020


	//   ....[11]....
        /*00e4*/ 	.word	0x0000a0f0


	//   ....[12]....
        /*00e8*/ 	.word	0x0000a2e0


	//   ....[13]....
        /*00ec*/ 	.word	0x0000a4d0


	//   ....[14]....
        /*00f0*/ 	.word	0x0000a6b0


	//   ....[15]....
        /*00f4*/ 	.word	0x0000a6e0


	//   ....[16]....
        /*00f8*/ 	.word	0x0000a710


	//   ....[17]....
        /*00fc*/ 	.word	0x0000a7b0


	//   ....[18]....
        /*0100*/ 	.word	0x0000a7e0


	//   ....[19]....
        /*0104*/ 	.word	0x0000a950


	//   ....[20]....
        /*0108*/ 	.word	0x0000aae0


	//   ....[21]....
        /*010c*/ 	.word	0x0000aca0


	//   ....[22]....
        /*0110*/ 	.word	0x0000ad60


	//----- nvinfo : EIATTR_MAX_THREADS
	.align		4
.L_693:
        /*0114*/ 	.byte	0x04, 0x05
        /*0116*/ 	.short	(.L_695 - .L_694)
.L_694:
        /*0118*/ 	.word	0x00000080
        /*011c*/ 	.word	0x00000001
        /*0120*/ 	.word	0x00000001


	//----- nvinfo : EIATTR_CRS_STACK_SIZE
	.align		4
.L_695:
        /*0124*/ 	.byte	0x04, 0x1e
        /*0126*/ 	.short	(.L_697 - .L_696)
.L_696:
        /*0128*/ 	.word	0x00000000


	//----- nvinfo : EIATTR_CBANK_PARAM_SIZE
	.align		4
.L_697:
        /*012c*/ 	.byte	0x03, 0x19
        /*012e*/ 	.short	0x002c


	//----- nvinfo : EIATTR_PARAM_CBANK
	.align		4
        /*0130*/ 	.byte	0x04, 0x0a
        /*0132*/ 	.short	(.L_699 - .L_698)
	.align		4
.L_698:
        /*0134*/ 	.word	index@(.nv.constant0._ZN2at6native27unrolled_elementwise_kernelIZZZNS0_15sin_kernel_cudaERNS_18TensorIteratorBaseEENKUlvE0_clEvENKUlvE_clEvEUldE_St5arrayIPcLm2EELi4E23TrivialOffsetCalculatorILi1EjESB_NS0_6memory12LoadWithCastILi1EEENSC_13StoreWithCastILi1EEEEEviT_T0_T2_T3_T4_T5_)
        /*0138*/ 	.short	0x0380
        /*013a*/ 	.short	0x002c


	//----- nvinfo : EIATTR_SW_WAR
	.align		4
.L_699:
        /*013c*/ 	.byte	0x04, 0x36
        /*013e*/ 	.short	(.L_701 - .L_700)
.L_700:
        /*0140*/ 	.word	0x00000008
.L_701:


//--------------------- .nv.info._ZN2at6native18elementwise_kernelILi128ELi2EZNS0_22gpu_kernel_impl_nocastIZZZNS0_15sin_kernel_cudaERNS_18TensorIteratorBaseEENKUlvE0_clEvENKUlvE_clEvEUldE_EEvS4_RKT_EUliE_EEviT1_ --------------------------
	.section	.nv.info._ZN2at6native18elementwise_kernelILi128ELi2EZNS0_22gpu_kernel_impl_nocastIZZZNS0_15sin_kernel_cudaERNS_18TensorIteratorBaseEENKUlvE0_clEvENKUlvE_clEvEUldE_EEvS4_RKT_EUliE_EEviT1_,"",@"SHT_CUDA_INFO"
	.sectionflags	@""
	.align	4


	//----- nvinfo : EIATTR_CUDA_API_VERSION
	.align		4
        /*0000*/ 	.byte	0x04, 0x37
        /*0002*/ 	.short	(.L_703 - .L_702)
.L_702:
        /*0004*/ 	.word	0x00000082


	//----- nvinfo : EIATTR_KPARAM_INFO
	.align		4
.L_703:
        /*0008*/ 	.byte	0x04, 0x17
        /*000a*/ 	.short	(.L_705 - .L_704)
.L_704:
        /*000c*/ 	.word	0x00000000
        /*0010*/ 	.short	0x0001
        /*0012*/ 	.short	0x0008
        /*0014*/ 	.byte	0x00, 0xf0, 0x61, 0x08


	//----- nvinfo : EIATTR_KPARAM_INFO
	.align		4
.L_705:
        /*0018*/ 	.byte	0x04, 0x17
        /*001a*/ 	.short	(.L_707 - .L_706)
.L_706:
        /*001c*/ 	.word	0x00000000
        /*0020*/ 	.short	0x0000
        /*0022*/ 	.short	0x0000
        /*0024*/ 	.byte	0x00, 0xf0, 0x11, 0x00


	//----- nvinfo : EIATTR_SPARSE_MMA_MASK
	.align		4
.L_707:
        /*0028*/ 	.byte	0x03, 0x50
        /*002a*/ 	.short	0x0000


	//----- nvinfo : EIATTR_MAXREG_COUNT
	.align		4
        /*002c*/ 	.byte	0x03, 0x1b
        /*002e*/ 	.short	0x0080


	//----- nvinfo : EIATTR_MERCURY_ISA_VERSION
	.align		4
        /*0030*/ 	.byte	0x03, 0x5f
        /*0032*/ 	.short	0x0101


	//----- nvinfo : EIATTR_VRC_CTA_INIT_COUNT
	.align		4
        /*0034*/ 	.byte	0x02, 0x4a
	.zero		1
	.zero		1


	//----- nvinfo : EIATTR_EXIT_INSTR_OFFSETS
	.align		4
        /*0038*/ 	.byte	0x04, 0x1c
        /*003a*/ 	.short	(.L_709 - .L_708)


	//   ....[0]....
.L_708:
        /*003c*/ 	.word	0x000008a0


	//   ....[1]....
        /*0040*/ 	.word	0x00001030


	//   ....[2]....
        /*0044*/ 	.word	0x00002b60


	//   ....[3]....
        /*0048*/ 	.word	0x000045b0


	//----- nvinfo : EIATTR_MAX_THREADS
	.align		4
.L_709:
        /*004c*/ 	.byte	0x04, 0x05
        /*004e*/ 	.short	(.L_711 - .L_710)
.L_710:
        /*0050*/ 	.word	0x00000080
        /*0054*/ 	.word	0x00000001
        /*0058*/ 	.word	0x00000001


	//----- nvinfo : EIATTR_CRS_STACK_SIZE
	.align		4
.L_711:
        /*005c*/ 	.byte	0x04, 0x1e
        /*005e*/ 	.short	(.L_713 - .L_712)
.L_712:
        /*0060*/ 	.word	0x00000000


	//----- nvinfo : EIATTR_CBANK_PARAM_SIZE
	.align		4
.L_713:
        /*0064*/ 	.byte	0x03, 0x19
        /*0066*/ 	.short	0x0220


	//----- nvinfo : EIATTR_PARAM_CBANK
	.align		4
        /*0068*/ 	.byte	0x04, 0x0a
        /*006a*/ 	.short	(.L_715 - .L_714)
	.align		4
.L_714:
        /*006c*/ 	.word	index@(.nv.constant0._ZN2at6native18elementwise_kernelILi128ELi2EZNS0_22gpu_kernel_impl_nocastIZZZNS0_15sin_kernel_cudaERNS_18TensorIteratorBaseEENKUlvE0_clEvENKUlvE_clEvEUldE_EEvS4_RKT_EUliE_EEviT1_)
        /*0070*/ 	.short	0x0380
        /*0072*/ 	.short	0x0220


	//----- nvinfo : EIATTR_SW_WAR
	.align		4
.L_715:
        /*0074*/ 	.byte	0x04, 0x36
        /*0076*/ 	.short	(.L_717 - .L_716)
.L_716:
        /*0078*/ 	.word	0x00000008
.L_717:


//--------------------- .nv.info._ZN2at6native27unrolled_elementwise_kernelIZZZNS0_15sin_kernel_cudaERNS_18TensorIteratorBaseEENKUlvE0_clEvENKUlvE_clEvEUldE_St5arrayIPcLm2EELi4E23TrivialOffsetCalculatorILi1EjESB_NS0_6memory15LoadWithoutCastENSC_16StoreWithoutCastEEEviT_T0_T2_T3_T4_T5_ --------------------------
	.section	.nv.info._ZN2at6native27unrolled_elementwise_kernelIZZZNS0_15sin_kernel_cudaERNS_18TensorIteratorBaseEENKUlvE0_clEvENKUlvE_clEvEUldE_St5arrayIPcLm2EELi4E23TrivialOffsetCalculatorILi1EjESB_NS0_6memory15LoadWithoutCastENSC_16StoreWithoutCastEEEviT_T0_T2_T3_T4_T5_,"",@"SHT_CUDA_INFO"
	.sectionflags	@""
	.align	4


	//----- nvinfo : EIATTR_CUDA_API_VERSION
	.align		4
        /*0000*/ 	.byte	0x04, 0x37
        /*0002*/ 	.short	(.L_719 - .L_718)
.L_718:
        /*0004*/ 	.word	0x00000082


	//----- nvinfo : EIATTR_KPARAM_INFO
	.align		4
.L_719:
        /*0008*/ 	.byte	0x04, 0x17
        /*000a*/ 	.short	(.L_721 - .L_720)
.L_720:
        /*000c*/ 	.word	0x00000000
        /*0010*/ 	.short	0x0006
        /*0012*/ 	.short	0x001b
        /*0014*/ 	.byte	0x00, 0xf0, 0x05, 0x00


	//----- nvinfo : EIATTR_KPARAM_INFO
	.align		4
.L_721:
        /*0018*/ 	.byte	0x04, 0x17
        /*001a*/ 	.short	(.L_723 - .L_722)
.L_722:
        /*001c*/ 	.word	0x00000000
        /*0020*/ 	.short	0x0005
        /*0022*/ 	.short	0x001a
        /*0024*/ 	.byte	0x00, 0xf0, 0x05, 0x00


	//----- nvinfo : EIATTR_KPARAM_INFO
	.align		4
.L_723:
        /*0028*/ 	.byte	0x04, 0x17
        /*002a*/ 	.short	(.L_725 - .L_724)
.L_724:
        /*002c*/ 	.word	0x00000000
        /*0030*/ 	.short	0x0004
        /*0032*/ 	.short	0x0019
        /*0034*/ 	.byte	0x00, 0xf0, 0x05, 0x00


	//----- nvinfo : EIATTR_KPARAM_INFO
	.align		4
.L_725:
        /*0038*/ 	.byte	0x04, 0x17
        /*003a*/ 	.short	(.L_727 - .L_726)
.L_726:
        /*003c*/ 	.word	0x00000000
        /*0040*/ 	.short	0x0003
        /*0042*/ 	.short	0x0018
        /*0044*/ 	.byte	0x00, 0xf0, 0x05, 0x00


	//----- nvinfo : EIATTR_KPARAM_INFO
	.align		4
.L_727:
        /*0048*/ 	.byte	0x04, 0x17
        /*004a*/ 	.short	(.L_729 - .L_728)
.L_728:
        /*004c*/ 	.word	0x00000000
        /*0050*/ 	.short	0x0002
        /*0052*/ 	.short	0x0008
        /*0054*/ 	.byte	0x00, 0xf0, 0x41, 0x00


	//----- nvinfo : EIATTR_KPARAM_INFO
	.align		4
.L_729:
        /*0058*/ 	.byte	0x04, 0x17
        /*005a*/ 	.short	(.L_731 - .L_730)
.L_730:
        /*005c*/ 	.word	0x00000000
        /*0060*/ 	.short	0x0001
        /*0062*/ 	.short	0x0004
        /*0064*/ 	.byte	0x00, 0xf0, 0x05, 0x00


	//----- nvinfo : EIATTR_KPARAM_INFO
	.align		4
.L_731:
        /*0068*/ 	.byte	0x04, 0x17
        /*006a*/ 	.short	(.L_733 - .L_732)
.L_732:
        /*006c*/ 	.word	0x00000000
        /*0070*/ 	.short	0x0000
        /*0072*/ 	.short	0x0000
        /*0074*/ 	.byte	0x00, 0xf0, 0x11, 0x00


	//----- nvinfo : EIATTR_SPARSE_MMA_MASK
	.align		4
.L_733:
        /*0078*/ 	.byte	0x03, 0x50
        /*007a*/ 	.short	0x0000


	//----- nvinfo : EIATTR_MAXREG_COUNT
	.align		4
        /*007c*/ 	.byte	0x03, 0x1b
        /*007e*/ 	.short	0x00ff


	//----- nvinfo : EIATTR_MERCURY_ISA_VERSION
	.align		4
        /*0080*/ 	.byte	0x03, 0x5f
        /*0082*/ 	.short	0x0101


	//----- nvinfo : EIATTR_VRC_CTA_INIT_COUNT
	.align		4
        /*0084*/ 	.byte	0x02, 0x4a
	.zero		1
	.zero		1


	//----- nvinfo : EIATTR_EXIT_INSTR_OFFSETS
	.align		4
        /*0088*/ 	.byte	0x04, 0x1c
        /*008a*/ 	.short	(.L_735 - .L_734)


	//   ....[0]....
.L_734:
        /*008c*/ 	.word	0x00002260


	//   ....[1]....
        /*0090*/ 	.word	0x000022b0


	//----- nvinfo : EIATTR_MAX_THREADS
	.align		4
.L_735:
        /*0094*/ 	.byte	0x04, 0x05
        /*0096*/ 	.short	(.L_737 - .L_736)
.L_736:
        /*0098*/ 	.word	0x00000080
        /*009c*/ 	.word	0x00000001
        /*00a0*/ 	.word	0x00000001


	//----- nvinfo : EIATTR_CRS_STACK_SIZE
	.align		4
.L_737:
        /*00a4*/ 	.byte	0x04, 0x1e
        /*00a6*/ 	.short	(.L_739 - .L_738)
.L_738:
        /*00a8*/ 	.word	0x00000000


	//----- nvinfo : EIATTR_CBANK_PARAM_SIZE
	.align		4
.L_739:
        /*00ac*/ 	.byte	0x03, 0x19
        /*00ae*/ 	.short	0x001c


	//----- nvinfo : EIATTR_PARAM_CBANK
	.align		4
        /*00b0*/ 	.byte	0x04, 0x0a
        /*00b2*/ 	.short	(.L_741 - .L_740)
	.align		4
.L_740:
        /*00b4*/ 	.word	index@(.nv.constant0._ZN2at6native27unrolled_elementwise_kernelIZZZNS0_15sin_kernel_cudaERNS_18TensorIteratorBaseEENKUlvE0_clEvENKUlvE_clEvEUldE_St5arrayIPcLm2EELi4E23TrivialOffsetCalculatorILi1EjESB_NS0_6memory15LoadWithoutCastENSC_16StoreWithoutCastEEEviT_T0_T2_T3_T4_T5_)
        /*00b8*/ 	.short	0x0380
        /*00ba*/ 	.short	0x001c


	//----- nvinfo : EIATTR_SW_WAR
	.align		4
.L_741:
        /*00bc*/ 	.byte	0x04, 0x36
        /*00be*/ 	.short	(.L_743 - .L_742)
.L_742:
        /*00c0*/ 	.word	0x00000008
.L_743:


//--------------------- .nv.info._ZN2at6native29vectorized_elementwise_kernelILi2EZZZNS0_15sin_kernel_cudaERNS_18TensorIteratorBaseEENKUlvE0_clEvENKUlvE_clEvEUldE_St5arrayIPcLm2EEEEviT0_T1_ --------------------------
	.section	.nv.info._ZN2at6native29vectorized_elementwise_kernelILi2EZZZNS0_15sin_kernel_cudaERNS_18TensorIteratorBaseEENKUlvE0_clEvENKUlvE_clEvEUldE_St5arrayIPcLm2EEEEviT0_T1_,"",@"SHT_CUDA_INFO"
	.sectionflags	@""
	.align	4


	//----- nvinfo : EIATTR_CUDA_API_VERSION
	.align		4
        /*0000*/ 	.byte	0x04, 0x37
        /*0002*/ 	.short	(.L_745 - .L_744)
.L_744:
        /*0004*/ 	.word	0x00000082


	//----- nvinfo : EIATTR_KPARAM_INFO
	.align		4
.L_745:
        /*0008*/ 	.byte	0x04, 0x17
        /*000a*/ 	.short	(.L_747 - .L_746)
.L_746:
        /*000c*/ 	.word	0x00000000
        /*0010*/ 	.short	0x0002
        /*0012*/ 	.short	0x0008
        /*0014*/ 	.byte	0x00, 0xf0, 0x41, 0x00


	//----- nvinfo : EIATTR_KPARAM_INFO
	.align		4
.L_747:
        /*0018*/ 	.byte	0x04, 0x17
        /*001a*/ 	.short	(.L_749 - .L_748)
.L_748:
        /*001c*/ 	.word	0x00000000
        /*0020*/ 	.short	0x0001
        /*0022*/ 	.short	0x0004
        /*0024*/ 	.byte	0x00, 0xf0, 0x05, 0x00


	//----- nvinfo : EIATTR_KPARAM_INFO
	.align		4
.L_749:
        /*0028*/ 	.byte	0x04, 0x17
        /*002a*/ 	.short	(.L_751 - .L_750)
.L_750:
        /*002c*/ 	.word	0x00000000
        /*0030*/ 	.short	0x0000
        /*0032*/ 	.short	0x0000
        /*0034*/ 	.byte	0x00, 0xf0, 0x11, 0x00


	//----- nvinfo : EIATTR_SPARSE_MMA_MASK
	.align		4
.L_751:
        /*0038*/ 	.byte	0x03, 0x50
        /*003a*/ 	.short	0x0000


	//----- nvinfo : EIATTR_MAXREG_COUNT
	.align		4
        /*003c*/ 	.byte	0x03, 0x1b
        /*003e*/ 	.short	0x00ff


	//----- nvinfo : EIATTR_MERCURY_ISA_VERSION
	.align		4
        /*0040*/ 	.byte	0x03, 0x5f
        /*0042*/ 	.short	0x0101


	//----- nvinfo : EIATTR_VRC_CTA_INIT_COUNT
	.align		4
        /*0044*/ 	.byte	0x02, 0x4a
	.zero		1
	.zero		1


	//----- nvinfo : EIATTR_EXIT_INSTR_OFFSETS
	.align		4
        /*0048*/ 	.byte	0x04, 0x1c
        /*004a*/ 	.short	(.L_753 - .L_752)


	//   ....[0]....
.L_752:
        /*004c*/ 	.word	0x00004470


	//   ....[1]....
        /*0050*/ 	.word	0x000044d0


	//   ....[2]....
        /*0054*/ 	.word	0x00008170


	//----- nvinfo : EIATTR_MAX_THREADS
	.align		4
.L_753:
        /*0058*/ 	.byte	0x04, 0x05
        /*005a*/ 	.short	(.L_755 - .L_754)
.L_754:
        /*005c*/ 	.word	0x00000080
        /*0060*/ 	.word	0x00000001
        /*0064*/ 	.word	0x00000001


	//----- nvinfo : EIATTR_CRS_STACK_SIZE
	.align		4
.L_755:
        /*0068*/ 	.byte	0x04, 0x1e
        /*006a*/ 	.short	(.L_757 - .L_756)
.L_756:
        /*006c*/ 	.word	0x00000000


	//----- nvinfo : EIATTR_CBANK_PARAM_SIZE
	.align		4
.L_757:
        /*0070*/ 	.byte	0x03, 0x19
        /*0072*/ 	.short	0x0018


	//----- nvinfo : EIATTR_PARAM_CBANK
	.align		4
        /*0074*/ 	.byte	0x04, 0x0a
        /*0076*/ 	.short	(.L_759 - .L_758)
	.align		4
.L_758:
        /*0078*/ 	.word	index@(.nv.constant0._ZN2at6native29vectorized_elementwise_kernelILi2EZZZNS0_15sin_kernel_cudaERNS_18TensorIteratorBaseEENKUlvE0_clEvENKUlvE_clEvEUldE_St5arrayIPcLm2EEEEviT0_T1_)
        /*007c*/ 	.short	0x0380
        /*007e*/ 	.short	0x0018


	//----- nvinfo : EIATTR_SW_WAR
	.align		4
.L_759:
        /*0080*/ 	.byte	0x04, 0x36
        /*0082*/ 	.short	(.L_761 - .L_760)
.L_760:
        /*0084*/ 	.word	0x00000008
.L_761:


//--------------------- .nv.info._ZN2at6native29vectorized_elementwise_kernelILi4EZZZNS0_15sin_kernel_cudaERNS_18TensorIteratorBaseEENKUlvE0_clEvENKUlvE_clEvEUldE_St5arrayIPcLm2EEEEviT0_T1_ --------------------------
	.section	.nv.info._ZN2at6native29vectorized_elementwise_kernelILi4EZZZNS0_15sin_kernel_cudaERNS_18TensorIteratorBaseEENKUlvE0_clEvENKUlvE_clEvEUldE_St5arrayIPcLm2EEEEviT0_T1_,"",@"SHT_CUDA_INFO"
	.sectionflags	@""
	.align	4


	//----- nvinfo : EIATTR_CUDA_API_VERSION
	.align		4
        /*0000*/ 	.byte	0x04, 0x37
        /*0002*/ 	.short	(.L_763 - .L_762)
.L_762:
        /*0004*/ 	.word	0x00000082


	//----- nvinfo : EIATTR_KPARAM_INFO
	.align		4
.L_763:
        /*0008*/ 	.byte	0x04, 0x17
        /*000a*/ 	.short	(.L_765 - .L_764)
.L_764:
        /*000c*/ 	.word	0x00000000
        /*0010*/ 	.short	0x0002
        /*0012*/ 	.short	0x0008
        /*0014*/ 	.byte	0x00, 0xf0, 0x41, 0x00


	//----- nvinfo : EIATTR_KPARAM_INFO
	.align		4
.L_765:
        /*0018*/ 	.byte	0x04, 0x17
        /*001a*/ 	.short	(.L_767 - .L_766)
.L_766:
        /*001c*/ 	.word	0x00000000
        /*0020*/ 	.short	0x0001
        /*0022*/ 	.short	0x0004
        /*0024*/ 	.byte	0x00, 0xf0, 0x05, 0x00


	//----- nvinfo : EIATTR_KPARAM_INFO
	.align		4
.L_767:
        /*0028*/ 	.byte	0x04, 0x17
        /*002a*/ 	.short	(.L_769 - .L_768)
.L_768:
        /*002c*/ 	.word	0x00000000
        /*0030*/ 	.short	0x0000
        /*0032*/ 	.short	0x0000
        /*0034*/ 	.byte	0x00, 0xf0, 0x11, 0x00


	//----- nvinfo : EIATTR_SPARSE_MMA_MASK
	.align		4
.L_769:
        /*0038*/ 	.byte	0x03, 0x50
        /*003a*/ 	.short	0x0000


	//----- nvinfo : EIATTR_MAXREG_COUNT
	.align		4
        /*003c*/ 	.byte	0x03, 0x1b
        /*003e*/ 	.short	0x00ff


	//----- nvinfo : EIATTR_MERCURY_ISA_VERSION
	.align		4
        /*0040*/ 	.byte	0x03, 0x5f
        /*0042*/ 	.short	0x0101


	//----- nvinfo : EIATTR_VRC_CTA_INIT_COUNT
	.align		4
        /*0044*/ 	.byte	0x02, 0x4a
	.zero		1
	.zero		1


	//----- nvinfo : EIATTR_EXIT_INSTR_OFFSETS
	.align		4
        /*0048*/ 	.byte	0x04, 0x1c
        /*004a*/ 	.short	(.L_771 - .L_770)


	//   ....[0]....
.L_770:
        /*004c*/ 	.word	0x00004470


	//   ....[1]....
        /*0050*/ 	.word	0x000044d0


	//   ....[2]....
        /*0054*/ 	.word	0x00008140


	//----- nvinfo : EIATTR_MAX_THREADS
	.align		4
.L_771:
        /*0058*/ 	.byte	0x04, 0x05
        /*005a*/ 	.short	(.L_773 - .L_772)
.L_772:
        /*005c*/ 	.word	0x00000080
        /*0060*/ 	.word	0x00000001
        /*0064*/ 	.word	0x00000001


	//----- nvinfo : EIATTR_CRS_STACK_SIZE
	.align		4
.L_773:
        /*0068*/ 	.byte	0x04, 0x1e
        /*006a*/ 	.short	(.L_775 - .L_774)
.L_774:
        /*006c*/ 	.word	0x00000000


	//----- nvinfo : EIATTR_CBANK_PARAM_SIZE
	.align		4
.L_775:
        /*0070*/ 	.byte	0x03, 0x19
        /*0072*/ 	.short	0x0018


	//----- nvinfo : EIATTR_PARAM_CBANK
	.align		4
        /*0074*/ 	.byte	0x04, 0x0a
        /*0076*/ 	.short	(.L_777 - .L_776)
	.align		4
.L_776:
        /*0078*/ 	.word	index@(.nv.constant0._ZN2at6native29vectorized_elementwise_kernelILi4EZZZNS0_15sin_kernel_cudaERNS_18TensorIteratorBaseEENKUlvE0_clEvENKUlvE_clEvEUldE_St5arrayIPcLm2EEEEviT0_T1_)
        /*007c*/ 	.short	0x0380
        /*007e*/ 	.short	0x0018


	//----- nvinfo : EIATTR_SW_WAR
	.align		4
.L_777:
        /*0080*/ 	.byte	0x04, 0x36
        /*0082*/ 	.short	(.L_779 - .L_778)
.L_778:
        /*0084*/ 	.word	0x00000008
.L_779:


//--------------------- .nv.info._ZN2at6native29vectorized_elementwise_kernelILi8EZZZNS0_15sin_kernel_cudaERNS_18TensorIteratorBaseEENKUlvE0_clEvENKUlvE_clEvEUldE_St5arrayIPcLm2EEEEviT0_T1_ --------------------------
	.section	.nv.info._ZN2at6native29vectorized_elementwise_kernelILi8EZZZNS0_15sin_kernel_cudaERNS_18TensorIteratorBaseEENKUlvE0_clEvENKUlvE_clEvEUldE_St5arrayIPcLm2EEEEviT0_T1_,"",@"SHT_CUDA_INFO"
	.sectionflags	@""
	.align	4


	//----- nvinfo : EIATTR_CUDA_API_VERSION
	.align		4
        /*0000*/ 	.byte	0x04, 0x37
        /*0002*/ 	.short	(.L_781 - .L_780)
.L_780:
        /*0004*/ 	.word	0x00000082


	//----- nvinfo : EIATTR_KPARAM_INFO
	.align		4
.L_781:
        /*0008*/ 	.byte	0x04, 0x17
        /*000a*/ 	.short	(.L_783 - .L_782)
.L_782:
        /*000c*/ 	.word	0x00000000
        /*0010*/ 	.short	0x0002
        /*0012*/ 	.short	0x0008
        /*0014*/ 	.byte	0x00, 0xf0, 0x41, 0x00


	//----- nvinfo : EIATTR_KPARAM_INFO
	.align		4
.L_783:
        /*0018*/ 	.byte	0x04, 0x17
        /*001a*/ 	.short	(.L_785 - .L_784)
.L_784:
        /*001c*/ 	.word	0x00000000
        /*0020*/ 	.short	0x0001
        /*0022*/ 	.short	0x0004
        /*0024*/ 	.byte	0x00, 0xf0, 0x05, 0x00


	//----- nvinfo : EIATTR_KPARAM_INFO
	.align		4
.L_785:
        /*0028*/ 	.byte	0x04, 0x17
        /*002a*/ 	.short	(.L_787 - .L_786)
.L_786:
        /*002c*/ 	.word	0x00000000
        /*0030*/ 	.short	0x0000
        /*0032*/ 	.short	0x0000
        /*0034*/ 	.byte	0x00, 0xf0, 0x11, 0x00


	//----- nvinfo : EIATTR_SPARSE_MMA_MASK
	.align		4
.L_787:
        /*0038*/ 	.byte	0x03, 0x50
        /*003a*/ 	.short	0x0000


	//----- nvinfo : EIATTR_MAXREG_COUNT
	.align		4
        /*003c*/ 	.byte	0x03, 0x1b
        /*003e*/ 	.short	0x00ff


	//----- nvinfo : EIATTR_MERCURY_ISA_VERSION
	.align		4
        /*0040*/ 	.byte	0x03, 0x5f
        /*0042*/ 	.short	0x0101


	//----- nvinfo : EIATTR_VRC_CTA_INIT_COUNT
	.align		4
        /*0044*/ 	.byte	0x02, 0x4a
	.zero		1
	.zero		1


	//----- nvinfo : EIATTR_EXIT_INSTR_OFFSETS
	.align		4
        /*0048*/ 	.byte	0x04, 0x1c
        /*004a*/ 	.short	(.L_789 - .L_788)


	//   ....[0]....
.L_788:
        /*004c*/ 	.word	0x00000010


	//----- nvinfo : EIATTR_MAX_THREADS
	.align		4
.L_789:
        /*0050*/ 	.byte	0x04, 0x05
        /*0052*/ 	.short	(.L_791 - .L_790)
.L_790:
        /*0054*/ 	.word	0x00000080
        /*0058*/ 	.word	0x00000001
        /*005c*/ 	.word	0x00000001


	//----- nvinfo : EIATTR_CBANK_PARAM_SIZE
	.align		4
.L_791:
        /*0060*/ 	.byte	0x03, 0x19
        /*0062*/ 	.short	0x0018


	//----- nvinfo : EIATTR_PARAM_CBANK
	.align		4
        /*0064*/ 	.byte	0x04, 0x0a
        /*0066*/ 	.short	(.L_793 - .L_792)
	.align		4
.L_792:
        /*0068*/ 	.word	index@(.nv.constant0._ZN2at6native29vectorized_elementwise_kernelILi8EZZZNS0_15sin_kernel_cudaERNS_18TensorIteratorBaseEENKUlvE0_clEvENKUlvE_clEvEUldE_St5arrayIPcLm2EEEEviT0_T1_)
        /*006c*/ 	.short	0x0380
        /*006e*/ 	.short	0x0018


	//----- nvinfo : EIATTR_SW_WAR
	.align		4
.L_793:
        /*0070*/ 	.byte	0x04, 0x36
        /*0072*/ 	.short	(.L_795 - .L_794)
.L_794:
        /*0074*/ 	.word	0x00000008
.L_795:


//--------------------- .nv.callgraph             --------------------------
	.section	.nv.callgraph,"",@"SHT_CUDA_CALLGRAPH"
	.align	4
	.sectionentsize	8
	.align		4
        /*0000*/ 	.word	0x00000000
	.align		4
        /*0004*/ 	.word	0xffffffff
	.align		4
        /*0008*/ 	.word	index@(_ZN2at6native18elementwise_kernelILi128ELi4EZNS0_15gpu_kernel_implIZZZNS0_15sin_kernel_cudaERNS_18TensorIteratorBaseEENKUlvE0_clEvENKUlvE2_clEvEUlN3c108BFloat16EE_EEvS4_RKT_EUliE_EEviT1_)
	.align		4
        /*000c*/ 	.word	index@(__assertfail)
	.align		4
        /*0010*/ 	.word	index@(_ZN2at6native27unrolled_elementwise_kernelIZZZNS0_15sin_kernel_cudaERNS_18TensorIteratorBaseEENKUlvE0_clEvENKUlvE2_clEvEUlN3c108BFloat16EE_St5arrayIPcLm2EELi4E23TrivialOffsetCalculatorILi1EjESD_NS0_6memory12LoadWithCastILi1EEENSE_13StoreWithCastILi1EEEEEviT_T0_T2_T3_T4_T5_)
	.align		4
        /*0014*/ 	.word	index@(__assertfail)
	.align		4
        /*0018*/ 	.word	index@(_ZN2at6native18elementwise_kernelILi128ELi4EZNS0_15gpu_kernel_implIZZZNS0_15sin_kernel_cudaERNS_18TensorIteratorBaseEENKUlvE0_clEvENKUlvE1_clEvEUlN3c104HalfEE_EEvS4_RKT_EUliE_EEviT1_)
	.align		4
        /*001c*/ 	.word	index@(__assertfail)
	.align		4
        /*0020*/ 	.word	index@(_ZN2at6native27unrolled_elementwise_kernelIZZZNS0_15sin_kernel_cudaERNS_18TensorIteratorBaseEENKUlvE0_clEvENKUlvE1_clEvEUlN3c104HalfEE_St5arrayIPcLm2EELi4E23TrivialOffsetCalculatorILi1EjESD_NS0_6memory12LoadWithCastILi1EEENSE_13StoreWithCastILi1EEEEEviT_T0_T2_T3_T4_T5_)
	.align		4
        /*0024*/ 	.word	index@(__assertfail)
	.align		4
        /*0028*/ 	.word	index@(_ZN2at6native18elementwise_kernelILi128ELi4EZNS0_15gpu_kernel_implIZZZNS0_15sin_kernel_cudaERNS_18TensorIteratorBaseEENKUlvE0_clEvENKUlvE0_clEvEUlfE_EEvS4_RKT_EUliE_EEviT1_)
	.align		4
        /*002c*/ 	.word	index@(__assertfail)
	.align		4
        /*0030*/ 	.word	index@(_ZN2at6native27unrolled_elementwise_kernelIZZZNS0_15sin_kernel_cudaERNS_18TensorIteratorBaseEENKUlvE0_clEvENKUlvE0_clEvEUlfE_St5arrayIPcLm2EELi4E23TrivialOffsetCalculatorILi1EjESB_NS0_6memory12LoadWithCastILi1EEENSC_13StoreWithCastILi1EEEEEviT_T0_T2_T3_T4_T5_)
	.align		4
        /*0034*/ 	.word	index@(__assertfail)
	.align		4
        /*0038*/ 	.word	index@(_ZN2at6native18elementwise_kernelILi128ELi4EZNS0_15gpu_kernel_implIZZZNS0_15sin_kernel_cudaERNS_18TensorIteratorBaseEENKUlvE0_clEvENKUlvE_clEvEUldE_EEvS4_RKT_EUliE_EEviT1_)
	.align		4
        /*003c*/ 	.word	index@(__assertfail)
	.align		4
        /*0040*/ 	.word	index@(_ZN2at6native27unrolled_elementwise_kernelIZZZNS0_15sin_kernel_cudaERNS_18TensorIteratorBaseEENKUlvE0_clEvENKUlvE_clEvEUldE_St5arrayIPcLm2EELi4E23TrivialOffsetCalculatorILi1EjESB_NS0_6memory12LoadWithCastILi1EEENSC_13StoreWithCastILi1EEEEEviT_T0_T2_T3_T4_T5_)
	.align		4
        /*0044*/ 	.word	index@(__assertfail)
	.align		4
        /*0048*/ 	.word	0x00000000
	.align		4
        /*004c*/ 	.word	0xfffffffe
	.align		4
        /*0050*/ 	.word	0x00000000
	.align		4
        /*0054*/ 	.word	0xfffffffd
	.align		4
        /*0058*/ 	.word	0x00000000
	.align		4
        /*005c*/ 	.word	0xfffffffc


//--------------------- .nv.constant4             --------------------------
	.section	.nv.constant4,"a",@progbits
	.align	8
	.align		8
.nv.constant4:
        /*0000*/ 	.dword	__assertfail
	.align		8
        /*0008*/ 	.dword	__unnamed_1
	.align		8
        /*0010*/ 	.dword	__unnamed_2
	.align		8
        /*0018*/ 	.dword	__unnamed_3
	.align		8
        /*0020*/ 	.dword	__unnamed_4
	.align		8
        /*0028*/ 	.dword	__unnamed_5
	.align		8
        /*0030*/ 	.dword	__unnamed_6
	.align		8
        /*0038*/ 	.dword	__unnamed_7
	.align		8
        /*0040*/ 	.dword	__unnamed_8
	.align		8
        /*0048*/ 	.dword	_ZN57_INTERNAL_fd0236af_26_UnaryGeometricSinKernel_cu_a4d06c7b4cuda3std3__45__cpo5beginE
	.align		8
        /*0050*/ 	.dword	_ZN57_INTERNAL_fd0236af_26_UnaryGeometricSinKernel_cu_a4d06c7b4cuda3std3__45__cpo3endE
	.align		8
        /*0058*/ 	.dword	_ZN57_INTERNAL_fd0236af_26_UnaryGeometricSinKernel_cu_a4d06c7b4cuda3std3__45__cpo6cbeginE
	.align		8
        /*0060*/ 	.dword	_ZN57_INTERNAL_fd0236af_26_UnaryGeometricSinKernel_cu_a4d06c7b4cuda3std3__45__cpo4cendE
	.align		8
        /*0068*/ 	.dword	_ZN57_INTERNAL_fd0236af_26_UnaryGeometricSinKernel_cu_a4d06c7b4cuda3std3__45__cpo6rbeginE
	.align		8
        /*0070*/ 	.dword	_ZN57_INTERNAL_fd0236af_26_UnaryGeometricSinKernel_cu_a4d06c7b4cuda3std3__45__cpo4rendE
	.align		8
        /*0078*/ 	.dword	_ZN57_INTERNAL_fd0236af_26_UnaryGeometricSinKernel_cu_a4d06c7b4cuda3std3__45__cpo7crbeginE
	.align		8
        /*0080*/ 	.dword	_ZN57_INTERNAL_fd0236af_26_UnaryGeometricSinKernel_cu_a4d06c7b4cuda3std3__45__cpo5crendE
	.align		8
        /*0088*/ 	.dword	_ZN57_INTERNAL_fd0236af_26_UnaryGeometricSinKernel_cu_a4d06c7b4cuda3std3__459_GLOBAL__N__fd0236af_26_UnaryGeometricSinKernel_cu_a4d06c7b6ignoreE
	.align		8
        /*0090*/ 	.dword	_ZN57_INTERNAL_fd0236af_26_UnaryGeometricSinKernel_cu_a4d06c7b4cuda3std3__419piecewise_constructE
	.align		8
        /*0098*/ 	.dword	_ZN57_INTERNAL_fd0236af_26_UnaryGeometricSinKernel_cu_a4d06c7b4cuda3std3__48in_placeE
	.align		8
        /*00a0*/ 	.dword	_ZN57_INTERNAL_fd0236af_26_UnaryGeometricSinKernel_cu_a4d06c7b4cuda3std3__420unreachable_sentinelE
	.align		8
        /*00a8*/ 	.dword	_ZN57_INTERNAL_fd0236af_26_UnaryGeometricSinKernel_cu_a4d06c7b4cuda3std6ranges3__45__cpo4swapE
	.align		8
        /*00b0*/ 	.dword	_ZN57_INTERNAL_fd0236af_26_UnaryGeometricSinKernel_cu_a4d06c7b4cuda3std6ranges3__45__cpo9iter_moveE
	.align		8
        /*00b8*/ 	.dword	_ZN57_INTERNAL_fd0236af_26_UnaryGeometricSinKernel_cu_a4d06c7b4cuda3std6ranges3__45__cpo5beginE
	.align		8
        /*00c0*/ 	.dword	_ZN57_INTERNAL_fd0236af_26_UnaryGeometricSinKernel_cu_a4d06c7b4cuda3std6ranges3__45__cpo3endE
	.align		8
        /*00c8*/ 	.dword	_ZN57_INTERNAL_fd0236af_26_UnaryGeometricSinKernel_cu_a4d06c7b4cuda3std6ranges3__45__cpo6cbeginE
	.align		8
        /*00d0*/ 	.dword	_ZN57_INTERNAL_fd0236af_26_UnaryGeometricSinKernel_cu_a4d06c7b4cuda3std6ranges3__45__cpo4cendE
	.align		8
        /*00d8*/ 	.dword	_ZN57_INTERNAL_fd0236af_26_UnaryGeometricSinKernel_cu_a4d06c7b4cuda3std6ranges3__45__cpo7advanceE
	.align		8
        /*00e0*/ 	.dword	_ZN57_INTERNAL_fd0236af_26_UnaryGeometricSinKernel_cu_a4d06c7b4cuda3std6ranges3__45__cpo9iter_swapE
	.align		8
        /*00e8*/ 	.dword	_ZN57_INTERNAL_fd0236af_26_UnaryGeometricSinKernel_cu_a4d06c7b4cuda3std6ranges3__45__cpo4nextE
	.align		8
        /*00f0*/ 	.dword	_ZN57_INTERNAL_fd0236af_26_UnaryGeometricSinKernel_cu_a4d06c7b4cuda3std6ranges3__45__cpo4prevE
	.align		8
        /*00f8*/ 	.dword	_ZN57_INTERNAL_fd0236af_26_UnaryGeometricSinKernel_cu_a4d06c7b4cuda3std6ranges3__45__cpo4dataE
	.align		8
        /*0100*/ 	.dword	_ZN57_INTERNAL_fd0236af_26_UnaryGeometricSinKernel_cu_a4d06c7b4cuda3std6ranges3__45__cpo5cdataE
	.align		8
        /*0108*/ 	.dword	_ZN57_INTERNAL_fd0236af_26_UnaryGeometricSinKernel_cu_a4d06c7b4cuda3std6ranges3__45__cpo4sizeE
	.align		8
        /*0110*/ 	.dword	_ZN57_INTERNAL_fd0236af_26_UnaryGeometricSinKernel_cu_a4d06c7b4cuda3std6ranges3__45__cpo5ssizeE
	.align		8
        /*0118*/ 	.dword	_ZN57_INTERNAL_fd0236af_26_UnaryGeometricSinKernel_cu_a4d06c7b4cuda3std6ranges3__45__cpo8distanceE
	.align		8
        /*0120*/ 	.dword	_ZN57_INTERNAL_fd0236af_26_UnaryGeometricSinKernel_cu_a4d06c7b6thrust24THRUST_300001_SM_1030_NS6system6detail10sequential3seqE
	.align		8
        /*0128*/ 	.dword	$str$6
	.align		8
        /*0130*/ 	.dword	$str$7
	.align		8
        /*0138*/ 	.dword	__cudart_i2opi_d
	.align		8
        /*0140*/ 	.dword	__cudart_sin_cos_coeffs


//--------------------- .text._ZN2at6native18elementwise_kernelILi128ELi4EZNS0_15gpu_kernel_implIZZZNS0_15sin_kernel_cudaERNS_18TensorIteratorBaseEENKUlvE0_clEvENKUlvE2_clEvEUlN3c108BFloat16EE_EEvS4_RKT_EUliE_EEviT1_ --------------------------
	.section	.text._ZN2at6native18elementwise_kernelILi128ELi4EZNS0_15gpu_kernel_implIZZZNS0_15sin_kernel_cudaERNS_18TensorIteratorBaseEENKUlvE0_clEvENKUlvE2_clEvEUlN3c108BFloat16EE_EEvS4_RKT_EUliE_EEviT1_,"ax",@progbits
	.align	128
        .global         _ZN2at6native18elementwise_kernelILi128ELi4EZNS0_15gpu_kernel_implIZZZNS0_15sin_kernel_cudaERNS_18TensorIteratorBaseEENKUlvE0_clEvENKUlvE2_clEvEUlN3c108BFloat16EE_EEvS4_RKT_EUliE_EEviT1_
        .type           _ZN2at6native18elementwise_kernelILi128ELi4EZNS0_15gpu_kernel_implIZZZNS0_15sin_kernel_cudaERNS_18TensorIteratorBaseEENKUlvE0_clEvENKUlvE2_clEvEUlN3c108BFloat16EE_EEvS4_RKT_EUliE_EEviT1_,@function
        .size           _ZN2at6native18elementwise_kernelILi128ELi4EZNS0_15gpu_kernel_implIZZZNS0_15sin_kernel_cudaERNS_18TensorIteratorBaseEENKUlvE0_clEvENKUlvE2_clEvEUlN3c108BFloat16EE_EEvS4_RKT_EUliE_EEviT1_,(.L_x_2559 - _ZN2at6native18elementwise_kernelILi128ELi4EZNS0_15gpu_kernel_implIZZZNS0_15sin_kernel_cudaERNS_18TensorIteratorBaseEENKUlvE0_clEvENKUlvE2_clEvEUlN3c108BFloat16EE_EEvS4_RKT_EUliE_EEviT1_)
        .other          _ZN2at6native18elementwise_kernelILi128ELi4EZNS0_15gpu_kernel_implIZZZNS0_15sin_kernel_cudaERNS_18TensorIteratorBaseEENKUlvE0_clEvENKUlvE2_clEvEUlN3c108BFloat16EE_EEvS4_RKT_EUliE_EEviT1_,@"STO_CUDA_ENTRY STV_DEFAULT"
_ZN2at6native18elementwise_kernelILi128ELi4EZNS0_15gpu_kernel_implIZZZNS0_15sin_kernel_cudaERNS_18TensorIteratorBaseEENKUlvE0_clEvENKUlvE2_clEvEUlN3c108BFloat16EE_EEvS4_RKT_EUliE_EEviT1_:
.text._ZN2at6native18elementwise_kernelILi128ELi4EZNS0_15gpu_kernel_implIZZZNS0_15sin_kernel_cudaERNS_18TensorIteratorBaseEENKUlvE0_clEvENKUlvE2_clEvEUlN3c108BFloat16EE_EEvS4_RKT_EUliE_EEviT1_:
[----:B------:R-:W0:Y:S01]  /*0000*/  LDC R1, c[0x0][0x37c] ;  /* 0x0000df00ff017b82 */ /* 0x000e220000000800 */
[----:B------:R-:W1:Y:S07]  /*0010*/  S2R R17, SR_TID.X ;  /* 0x0000000000117919 */ /* 0x000e6e0000002100 */
[----:B------:R-:W2:Y:S01]  /*0020*/  S2UR UR4, SR_CTAID.X ;  /* 0x00000000000479c3 */ /* 0x000ea20000002500 */
[----:B------:R-:W3:Y:S01]  /*0030*/  LDCU UR39, c[0x0][0x388] ;  /* 0x00007100ff2777ac */ /* 0x000ee20008000800 */
[----:B------:R-:W-:Y:S01]  /*0040*/  BSSY.RECONVERGENT B6, `(.L_x_0) ;  /* 0x0000331000067945 */ /* 0x000fe20003800200 */
[----:B------:R-:W4:Y:S01]  /*0050*/  LDCU UR5, c[0x0][0x380] ;  /* 0x00007000ff0577ac */ /* 0x000f220008000800 */
[----:B------:R-:W0:Y:S01]  /*0060*/  LDCU.64 UR36, c[0x0][0x358] ;  /* 0x00006b00ff2477ac */ /* 0x000e220008000a00 */
[----:B------:R-:W0:Y:S01]  /*0070*/  LDCU.U8 UR41, c[0x0][0x592] ;  /* 0x0000b240ff2977ac */ /* 0x000e220008000000 */
[----:B------:R-:W0:Y:S01]  /*0080*/  LDCU.U8 UR42, c[0x0][0x591] ;  /* 0x0000b220ff2a77ac */ /* 0x000e220008000000 */
[----:B---3--:R-:W-:-:S02]  /*0090*/  UIADD3 UR40, UPT, UPT, UR39, -0x1, URZ ;  /* 0xffffffff27287890 */ /* 0x008fc4000fffe0ff */
[----:B--2---:R-:W-:Y:S02]  /*00a0*/  USHF.L.U32 UR4, UR4, 0x9, URZ ;  /* 0x0000000904047899 */ /* 0x004fe400080006ff */
[----:B------:R-:W-:-:S04]  /*00b0*/  UISETP.LT.U32.AND UP0, UPT, UR40, 0x18, UPT ;  /* 0x000000182800788c */ /* 0x000fc8000bf01070 */
[----:B------:R-:W-:Y:S01]  /*00c0*/  USEL UR38, UR40, 0x18, UP0 ;  /* 0x0000001828267887 */ /* 0x000fe20008000000 */
[----:B-1----:R-:W-:-:S03]  /*00d0*/  LOP3.LUT R17, R17, UR4, RZ, 0xfc, !PT ;  /* 0x0000000411117c12 */ /* 0x002fc6000f8efcff */
[----:B------:R-:W-:Y:S01]  /*00e0*/  UIADD3 UR38, UPT, UPT, UR38, 0x1, URZ ;  /* 0x0000000126267890 */ /* 0x000fe2000fffe0ff */
[----:B----4-:R-:W-:-:S13]  /*00f0*/  ISETP.GE.AND P0, PT, R17, UR5, PT ;  /* 0x0000000511007c0c */ /* 0x010fda000bf06270 */
[----:B0-----:R-:W-:Y:S05]  /*0100*/  @P0 BRA `(.L_x_1) ;  /* 0x0000003000900947 */ /* 0x001fea0003800000 */
[----:B------:R-:W-:Y:S01]  /*0110*/  UISETP.NE.AND UP0, UPT, UR39, URZ, UPT ;  /* 0x000000ff2700728c */ /* 0x000fe2000bf05270 */
[----:B------:R-:W-:Y:S02]  /*0120*/  IMAD.MOV.U32 R0, RZ, RZ, RZ ;  /* 0x000000ffff007224 */ /* 0x000fe400078e00ff */
[----:B------:R-:W-:-:S06]  /*0130*/  IMAD.MOV.U32 R16, RZ, RZ, RZ ;  /* 0x000000ffff107224 */ /* 0x000fcc00078e00ff */
[----:B------:R-:W-:Y:S05]  /*0140*/  BRA.U !UP0, `(.L_x_2) ;  /* 0x0000001108a87547 */ /* 0x000fea000b800000 */
[----:B------:R-:W0:Y:S01]  /*0150*/  LDCU.64 UR4, c[0x0][0x390] ;  /* 0x00007200ff0477ac */ /* 0x000e220008000a00 */
[----:B------:R-:W-:Y:S01]  /*0160*/  IMAD.MOV.U32 R16, RZ, RZ, RZ ;  /* 0x000000ffff107224 */ /* 0x000fe200078e00ff */
[----:B------:R-:W1:Y:S01]  /*0170*/  LDCU UR6, c[0x0][0x38c] ;  /* 0x00007180ff0677ac */ /* 0x000e620008000800 */
[----:B------:R-:W2:Y:S01]  /*0180*/  LDCU.64 UR8, c[0x0][0x4b8] ;  /* 0x00009700ff0877ac */ /* 0x000ea20008000a00 */
[----:B------:R-:W-:Y:S01]  /*0190*/  UISETP.NE.AND UP0, UPT, UR40, URZ, UPT ;  /* 0x000000ff2800728c */ /* 0x000fe2000bf05270 */
[----:B0-----:R-:W-:-:S05]  /*01a0*/  IMAD.HI.U32 R2, R17, UR4, R16 ;  /* 0x0000000411027c27 */ /* 0x001fca000f8e0010 */
[----:B------:R-:W-:-:S04]  /*01b0*/  SHF.R.U32.HI R3, RZ, UR5, R2 ;  /* 0x00000005ff037c19 */ /* 0x000fc80008011602 */
[----:B------:R-:W-:-:S05]  /*01c0*/  IADD3 R0, PT, PT, -R3, RZ, RZ ;  /* 0x000000ff03007210 */ /* 0x000fca0007ffe1ff */
[----:B-1----:R-:W-:-:S04]  /*01d0*/  IMAD R0, R0, UR6, R17 ;  /* 0x0000000600007c24 */ /* 0x002fc8000f8e0211 */
[C---:B--2---:R-:W-:Y:S02]  /*01e0*/  IMAD R16, R0.reuse, UR8, RZ ;  /* 0x0000000800107c24 */ /* 0x044fe4000f8e02ff */
[----:B------:R-:W-:Y:S01]  /*01f0*/  IMAD R0, R0, UR9, RZ ;  /* 0x0000000900007c24 */ /* 0x000fe2000f8e02ff */
[----:B------:R-:W-:Y:S06]  /*0200*/  BRA.U !UP0, `(.L_x_2) ;  /* 0x0000001108787547 */ /* 0x000fec000b800000 */
[----:B------:R-:W0:Y:S01]  /*0210*/  LDCU.64 UR6, c[0x0][0x398] ;  /* 0x00007300ff0677ac */ /* 0x000e220008000a00 */
[----:B------:R-:W-:Y:S01]  /*0220*/  IMAD.MOV.U32 R2, RZ, RZ, RZ ;  /* 0x000000ffff027224 */ /* 0x000fe200078e00ff */
[----:B------:R-:W1:Y:S01]  /*0230*/  LDCU UR4, c[0x0][0x3a0] ;  /* 0x00007400ff0477ac */ /* 0x000e620008000800 */
[----:B------:R-:W2:Y:S01]  /*0240*/  LDCU.64 UR8, c[0x0][0x4c0] ;  /* 0x00009800ff0877ac */ /* 0x000ea20008000a00 */
[----:B------:R-:W-:Y:S01]  /*0250*/  UISETP.NE.AND UP0, UPT, UR38, 0x2, UPT ;  /* 0x000000022600788c */ /* 0x000fe2000bf05270 */
[----:B0-----:R-:W-:-:S05]  /*0260*/  IMAD.HI.U32 R4, R3, UR7, R2 ;  /* 0x0000000703047c27 */ /* 0x001fca000f8e0002 */
[----:B-1----:R-:W-:-:S05]  /*0270*/  SHF.R.U32.HI R5, RZ, UR4, R4 ;  /* 0x00000004ff057c19 */ /* 0x002fca0008011604 */
[----:B------:R-:W-:-:S04]  /*0280*/  IMAD.MOV R2, RZ, RZ, -R5 ;  /* 0x000000ffff027224 */ /* 0x000fc800078e0a05 */
[----:B------:R-:W-:-:S04]  /*0290*/  IMAD R3, R2, UR6, R3 ;  /* 0x0000000602037c24 */ /* 0x000fc8000f8e0203 */
[C---:B--2---:R-:W-:Y:S02]  /*02a0*/  IMAD R16, R3.reuse, UR8, R16 ;  /* 0x0000000803107c24 */ /* 0x044fe4000f8e0210 */
[----:B------:R-:W-:Y:S01]  /*02b0*/  IMAD R0, R3, UR9, R0 ;  /* 0x0000000903007c24 */ /* 0x000fe2000f8e0200 */
[----:B------:R-:W-:Y:S06]  /*02c0*/  BRA.U !UP0, `(.L_x_2) ;  /* 0x0000001108487547 */ /* 0x000fec000b800000 */
[----:B------:R-:W0:Y:S01]  /*02d0*/  LDCU.64 UR4, c[0x0][0x3a8] ;  /* 0x00007500ff0477ac */ /* 0x000e220008000a00 */
[----:B------:R-:W-:Y:S01]  /*02e0*/  IMAD.MOV.U32 R4, RZ, RZ, RZ ;  /* 0x000000ffff047224 */ /* 0x000fe200078e00ff */
[----:B------:R-:W1:Y:S01]  /*02f0*/  LDCU UR6, c[0x0][0x3a4] ;  /* 0x00007480ff0677ac */ /* 0x000e620008000800 */
[----:B------:R-:W2:Y:S01]  /*0300*/  LDCU.64 UR8, c[0x0][0x4c8] ;  /* 0x00009900ff0877ac */ /* 0x000ea20008000a00 */
[----:B------:R-:W-:Y:S01]  /*0310*/  UISETP.NE.AND UP0, UPT, UR38, 0x3, UPT ;  /* 0x000000032600788c */ /* 0x000fe2000bf05270 */
[----:B0-----:R-:W-:-:S05]  /*0320*/  IMAD.HI.U32 R2, R5, UR4, R4 ;  /* 0x0000000405027c27 */ /* 0x001fca000f8e0004 */
[----:B------:R-:W-:-:S04]  /*0330*/  SHF.R.U32.HI R3, RZ, UR5, R2 ;  /* 0x00000005ff037c19 */ /* 0x000fc80008011602 */
[----:B------:R-:W-:-:S05]  /*0340*/  IADD3 R4, PT, PT, -R3, RZ, RZ ;  /* 0x000000ff03047210 */ /* 0x000fca0007ffe1ff */
[----:B-1----:R-:W-:-:S04]  /*0350*/  IMAD R5, R4, UR6, R5 ;  /* 0x0000000604057c24 */ /* 0x002fc8000f8e0205 */
        /* <DEDUP_REMOVED lines=258> */
[----:B------:R-:W2:Y:S02]  /*1380*/  LDCU.64 UR8, c[0x0][0x578] ;  /* 0x0000af00ff0877ac */ /* 0x000ea40008000a00 */
[----:B0-----:R-:W-:-:S05]  /*1390*/  IMAD.HI.U32 R2, R5, UR4, R4 ;  /* 0x0000000405027c27 */ /* 0x001fca000f8e0004 */
[----:B------:R-:W-:-:S04]  /*13a0*/  SHF.R.U32.HI R2, RZ, UR5, R2 ;  /* 0x00000005ff027c19 */ /* 0x000fc80008011602 */
[----:B------:R-:W-:-:S05]  /*13b0*/  IADD3 R3, PT, PT, -R2, RZ, RZ ;  /* 0x000000ff02037210 */ /* 0x000fca0007ffe1ff */
[----:B-1----:R-:W-:-:S04]  /*13c0*/  IMAD R5, R3, UR6, R5 ;  /* 0x0000000603057c24 */ /* 0x002fc8000f8e0205 */
[C---:B--2---:R-:W-:Y:S02]  /*13d0*/  IMAD R16, R5.reuse, UR8, R16 ;  /* 0x0000000805107c24 */ /* 0x044fe4000f8e0210 */
[----:B------:R-:W-:-:S07]  /*13e0*/  IMAD R0, R5, UR9, R0 ;  /* 0x0000000905007c24 */ /* 0x000fce000f8e0200 */
.L_x_2:
[----:B------:R-:W0:Y:S01]  /*13f0*/  LDCU.64 UR6, c[0x0][0x588] ;  /* 0x0000b100ff0677ac */ /* 0x000e220008000a00 */
[----:B------:R-:W-:-:S04]  /*1400*/  UPRMT UR4, UR41, 0x9910, URZ ;  /* 0x0000991029047896 */ /* 0x000fc800080000ff */
[----:B------:R-:W-:Y:S01]  /*1410*/  UISETP.GT.AND UP0, UPT, UR4, 0x9, UPT ;  /* 0x000000090400788c */ /* 0x000fe2000bf04270 */
[----:B0-----:R-:W-:-:S05]  /*1420*/  IADD3 R2, P0, PT, R0, UR6, RZ ;  /* 0x0000000600027c10 */ /* 0x001fca000ff1e0ff */
[----:B------:R-:W-:-:S03]  /*1430*/  IMAD.X R3, RZ, RZ, UR7, P0 ;  /* 0x00000007ff037e24 */ /* 0x000fc600080e06ff */
[----:B------:R-:W-:Y:S05]  /*1440*/  BRA.U UP0, `(.L_x_3) ;  /* 0x0000000500207547 */ /* 0x000fea000b800000 */
[----:B------:R-:W-:-:S09]  /*1450*/  UISETP.GT.AND UP0, UPT, UR4, 0x4, UPT ;  /* 0x000000040400788c */ /* 0x000fd2000bf04270 */
[----:B------:R-:W-:Y:S05]  /*1460*/  BRA.U UP0, `(.L_x_4) ;  /* 0x0000000100807547 */ /* 0x000fea000b800000 */
[----:B------:R-:W-:-:S09]  /*1470*/  UISETP.GT.AND UP0, UPT, UR4, 0x1, UPT ;  /* 0x000000010400788c */ /* 0x000fd2000bf04270 */
[----:B------:R-:W-:Y:S05]  /*1480*/  BRA.U UP0, `(.L_x_5) ;  /* 0x0000000100307547 */ /* 0x000fea000b800000 */
[----:B------:R-:W-:-:S09]  /*1490*/  UISETP.NE.AND UP0, UPT, UR41, URZ, UPT ;  /* 0x000000ff2900728c */ /* 0x000fd2000bf05270 */
[----:B------:R-:W-:Y:S05]  /*14a0*/  BRA.U !UP0, `(.L_x_6) ;  /* 0x0000000108187547 */ /* 0x000fea000b800000 */
[----:B------:R-:W-:-:S09]  /*14b0*/  UISETP.NE.AND UP0, UPT, UR4, 0x1, UPT ;  /* 0x000000010400788c */ /* 0x000fd2000bf05270 */
[----:B------:R-:W-:Y:S05]  /*14c0*/  BRA.U UP0, `(.L_x_7) ;  /* 0x0000000d00347547 */ /* 0x000fea000b800000 */
[----:B------:R-:W2:Y:S02]  /*14d0*/  LDG.E.S8 R2, desc[UR36][R2.64] ;  /* 0x0000002402027981 */ /* 0x000ea4000c1e1300 */
[----:B--2---:R-:W0:Y:S02]  /*14e0*/  I2F.S16 R0, R2 ;  /* 0x0000000200007306 */ /* 0x004e240000101400 */
[----:B0-----:R-:W-:Y:S01]  /*14f0*/  F2FP.BF16.F32.PACK_AB R0, RZ, R0 ;  /* 0x00000000ff00723e */ /* 0x001fe200000010ff */
[----:B------:R-:W-:Y:S06]  /*1500*/  BRA `(.L_x_8) ;  /* 0x0000000c00b47947 */ /* 0x000fec0003800000 */
.L_x_6:
[----:B------:R-:W2:Y:S02]  /*1510*/  LDG.E.U8 R2, desc[UR36][R2.64] ;  /* 0x0000002402027981 */ /* 0x000ea4000c1e1100 */
[----:B--2---:R-:W-:-:S04]  /*1520*/  I2FP.F32.U32 R0, R2 ;  /* 0x0000000200007245 */ /* 0x004fc80000201000 */
[----:B------:R-:W-:Y:S01]  /*1530*/  F2FP.BF16.F32.PACK_AB R0, RZ, R0 ;  /* 0x00000000ff00723e */ /* 0x000fe200000010ff */
[----:B------:R-:W-:Y:S06]  /*1540*/  BRA `(.L_x_8) ;  /* 0x0000000c00a47947 */ /* 0x000fec0003800000 */
.L_x_5:
[----:B------:R-:W-:-:S09]  /*1550*/  UISETP.NE.AND UP0, UPT, UR4, 0x2, UPT ;  /* 0x000000020400788c */ /* 0x000fd2000bf05270 */
[----:B------:R-:W-:Y:S05]  /*1560*/  BRA.U !UP0, `(.L_x_9) ;  /* 0x0000000108307547 */ /* 0x000fea000b800000 */
[----:B------:R-:W-:-:S09]  /*1570*/  UISETP.NE.AND UP0, UPT, UR4, 0x3, UPT ;  /* 0x000000030400788c */ /* 0x000fd2000bf05270 */
[----:B------:R-:W-:Y:S05]  /*1580*/  BRA.U !UP0, `(.L_x_10) ;  /* 0x0000000108187547 */ /* 0x000fea000b800000 */
[----:B------:R-:W-:-:S09]  /*1590*/  UISETP.NE.AND UP0, UPT, UR4, 0x4, UPT ;  /* 0x000000040400788c */ /* 0x000fd2000bf05270 */
[----:B------:R-:W-:Y:S05]  /*15a0*/  BRA.U UP0, `(.L_x_7) ;  /* 0x0000000900fc7547 */ /* 0x000fea000b800000 */
[----:B------:R-:W2:Y:S02]  /*15b0*/  LDG.E.64 R2, desc[UR36][R2.64] ;  /* 0x0000002402027981 */ /* 0x000ea4000c1e1b00 */
[----:B--2---:R-:W0:Y:S02]  /*15c0*/  I2F.S64 R0, R2 ;  /* 0x0000000200007312 */ /* 0x004e240000301400 */
[----:B0-----:R-:W-:Y:S01]  /*15d0*/  F2FP.BF16.F32.PACK_AB R0, RZ, R0 ;  /* 0x00000000ff00723e */ /* 0x001fe200000010ff */
[----:B------:R-:W-:Y:S06]  /*15e0*/  BRA `(.L_x_8) ;  /* 0x0000000c007c7947 */ /* 0x000fec0003800000 */
.L_x_10:
[----:B------:R-:W2:Y:S02]  /*15f0*/  LDG.E R2, desc[UR36][R2.64] ;  /* 0x0000002402027981 */ /* 0x000ea4000c1e1900 */
[----:B--2---:R-:W-:-:S04]  /*1600*/  I2FP.F32.S32 R0, R2 ;  /* 0x0000000200007245 */ /* 0x004fc80000201400 */
[----:B------:R-:W-:Y:S01]  /*1610*/  F2FP.BF16.F32.PACK_AB R0, RZ, R0 ;  /* 0x00000000ff00723e */ /* 0x000fe200000010ff */
[----:B------:R-:W-:Y:S06]  /*1620*/  BRA `(.L_x_8) ;  /* 0x0000000c006c7947 */ /* 0x000fec0003800000 */
.L_x_9:
[----:B------:R-:W2:Y:S02]  /*1630*/  LDG.E.U16 R2, desc[UR36][R2.64] ;  /* 0x0000002402027981 */ /* 0x000ea4000c1e1500 */
[----:B--2---:R-:W0:Y:S02]  /*1640*/  I2F.S16 R0, R2 ;  /* 0x0000000200007306 */ /* 0x004e240000101400 */
[----:B0-----:R-:W-:Y:S01]  /*1650*/  F2FP.BF16.F32.PACK_AB R0, RZ, R0 ;  /* 0x00000000ff00723e */ /* 0x001fe200000010ff */
[----:B------:R-:W-:Y:S06]  /*1660*/  BRA `(.L_x_8) ;  /* 0x0000000c005c7947 */ /* 0x000fec0003800000 */
.L_x_4:
[----:B------:R-:W-:-:S09]  /*1670*/  UISETP.GT.AND UP0, UPT, UR4, 0x6, UPT ;  /* 0x000000060400788c */ /* 0x000fd2000bf04270 */
[----:B------:R-:W-:Y:S05]  /*1680*/  BRA.U UP0, `(.L_x_11) ;  /* 0x00000001002c7547 */ /* 0x000fea000b800000 */
[----:B------:R-:W-:-:S09]  /*1690*/  UISETP.NE.AND UP0, UPT, UR4, 0x5, UPT ;  /* 0x000000050400788c */ /* 0x000fd2000bf05270 */
[----:B------:R-:W-:Y:S05]  /*16a0*/  BRA.U !UP0, `(.L_x_12) ;  /* 0x0000000108147547 */ /* 0x000fea000b800000 */
[----:B------:R-:W-:-:S09]  /*16b0*/  UISETP.NE.AND UP0, UPT, UR4, 0x6, UPT ;  /* 0x000000060400788c */ /* 0x000fd2000bf05270 */
[----:B------:R-:W-:Y:S05]  /*16c0*/  BRA.U UP0, `(.L_x_7) ;  /* 0x0000000900b47547 */ /* 0x000fea000b800000 */
[----:B------:R-:W2:Y:S02]  /*16d0*/  LDG.E R2, desc[UR36][R2.64] ;  /* 0x0000002402027981 */ /* 0x000ea4000c1e1900 */
[----:B--2---:R-:W-:Y:S01]  /*16e0*/  F2FP.BF16.F32.PACK_AB R0, RZ, R2 ;  /* 0x00000002ff00723e */ /* 0x004fe200000010ff */
[----:B------:R-:W-:Y:S06]  /*16f0*/  BRA `(.L_x_8) ;  /* 0x0000000c00387947 */ /* 0x000fec0003800000 */
.L_x_12:
[----:B------:R-:W2:Y:S02]  /*1700*/  LDG.E.U16 R0, desc[UR36][R2.64] ;  /* 0x0000002402007981 */ /* 0x000ea4000c1e1500 */
[----:B--2---:R-:W-:-:S05]  /*1710*/  HADD2.F32 R0, -RZ, R0.H0_H0 ;  /* 0x20000000ff007230 */ /* 0x004fca0000004100 */
[----:B------:R-:W-:Y:S01]  /*1720*/  F2FP.BF16.F32.PACK_AB R0, RZ, R0 ;  /* 0x00000000ff00723e */ /* 0x000fe200000010ff */
[----:B------:R-:W-:Y:S06]  /*1730*/  BRA `(.L_x_8) ;  /* 0x0000000c00287947 */ /* 0x000fec0003800000 */
.L_x_11:
[----:B------:R-:W-:-:S09]  /*1740*/  UISETP.NE.AND UP0, UPT, UR4, 0x7, UPT ;  /* 0x000000070400788c */ /* 0x000fd2000bf05270 */
[----:B------:R-:W-:Y:S05]  /*1750*/  BRA.U !UP0, `(.L_x_13) ;  /* 0x00000001082c7547 */ /* 0x000fea000b800000 */
[----:B------:R-:W-:-:S09]  /*1760*/  UISETP.NE.AND UP0, UPT, UR4, 0x8, UPT ;  /* 0x000000080400788c */ /* 0x000fd2000bf05270 */
[----:B------:R-:W-:Y:S05]  /*1770*/  BRA.U !UP0, `(.L_x_14) ;  /* 0x0000000108147547 */ /* 0x000fea000b800000 */
[----:B------:R-:W-:-:S09]  /*1780*/  UISETP.NE.AND UP0, UPT, UR4, 0x9, UPT ;  /* 0x000000090400788c */ /* 0x000fd2000bf05270 */
[----:B------:R-:W-:Y:S05]  /*1790*/  BRA.U UP0, `(.L_x_7) ;  /* 0x0000000900807547 */ /* 0x000fea000b800000 */
[----:B------:R-:W2:Y:S02]  /*17a0*/  LDG.E R2, desc[UR36][R2.64] ;  /* 0x0000002402027981 */ /* 0x000ea4000c1e1900 */
[----:B--2---:R-:W-:Y:S01]  /*17b0*/  F2FP.BF16.F32.PACK_AB R0, RZ, R2 ;  /* 0x00000002ff00723e */ /* 0x004fe200000010ff */
[----:B------:R-:W-:Y:S06]  /*17c0*/  BRA `(.L_x_8) ;  /* 0x0000000c00047947 */ /* 0x000fec0003800000 */
.L_x_14:
[----:B------:R-:W2:Y:S02]  /*17d0*/  LDG.E.U16 R2, desc[UR36][R2.64] ;  /* 0x0000002402027981 */ /* 0x000ea4000c1e1500 */
[----:B--2---:R-:W-:-:S05]  /*17e0*/  HADD2.F32 R0, -RZ, R2.H0_H0 ;  /* 0x20000002ff007230 */ /* 0x004fca0000004100 */
[----:B------:R-:W-:Y:S01]  /*17f0*/  F2FP.BF16.F32.PACK_AB R0, RZ, R0 ;  /* 0x00000000ff00723e */ /* 0x000fe200000010ff */
[----:B------:R-:W-:Y:S06]  /*1800*/  BRA `(.L_x_8) ;  /* 0x0000000800f47947 */ /* 0x000fec0003800000 */
.L_x_13:
[----:B------:R-:W2:Y:S01]  /*1810*/  LDG.E.64 R2, desc[UR36][R2.64] ;  /* 0x0000002402027981 */ /* 0x000ea2000c1e1b00 */
[----:B------:R-:W-:Y:S01]  /*1820*/  UMOV UR4, 0xf0000000 ;  /* 0xf000000000047882 */ /* 0x000fe20000000000 */
[----:B------:R-:W-:Y:S02]  /*1830*/  UMOV UR5, 0x380fffff ;  /* 0x380fffff00057882 */ /* 0x000fe40000000000 */
[----:B--2---:R-:W0:-:S15]  /*1840*/  DSETP.GEU.AND P0, PT, |R2|, UR4, PT ;  /* 0x0000000402007e2a */ /* 0x004e1e000bf0e200 */
[----:B------:R-:W-:-:S15]  /*1850*/  NOP ;  /* 0x0000000000007918 */ /* 0x000fde0000000000 */
[----:B------:R-:W-:-:S15]  /*1860*/  NOP ;  /* 0x0000000000007918 */ /* 0x000fde0000000000 */
[----:B------:R-:W-:-:S15]  /*1870*/  NOP ;  /* 0x0000000000007918 */ /* 0x000fde0000000000 */
[----:B------:R-:W-:-:S04]  /*1880*/  NOP ;  /* 0x0000000000007918 */ /* 0x000fc80000000000 */
[----:B------:R-:W0:Y:S02]  /*1890*/  F2F.F32.F64 R0, R2 ;  /* 0x0000000200007310 */ /* 0x000e240000301000 */
[----:B0-----:R-:W-:-:S05]  /*18a0*/  @!P0 FMUL R0, R0, 1.175494350822287508e-38 ;  /* 0x0080000000008820 */ /* 0x001fca0000400000 */
[----:B------:R-:W-:Y:S01]  /*18b0*/  F2FP.BF16.F32.PACK_AB R0, RZ, R0 ;  /* 0x00000000ff00723e */ /* 0x000fe200000010ff */
[----:B------:R-:W-:Y:S06]  /*18c0*/  BRA `(.L_x_8) ;  /* 0x0000000800c47947 */ /* 0x000fec0003800000 */
.L_x_3:
[----:B------:R-:W-:-:S09]  /*18d0*/  UISETP.GT.AND UP0, UPT, UR4, 0x18, UPT ;  /* 0x000000180400788c */ /* 0x000fd2000bf04270 */
[----:B------:R-:W-:Y:S05]  /*18e0*/  BRA.U UP0, `(.L_x_15) ;  /* 0x0000000500047547 */ /* 0x000fea000b800000 */
[----:B------:R-:W-:-:S09]  /*18f0*/  UISETP.GT.AND UP0, UPT, UR4, 0xe, UPT ;  /* 0x0000000e0400788c */ /* 0x000fd2000bf04270 */
[----:B------:R-:W-:Y:S05]  /*1900*/  BRA.U UP0, `(.L_x_16) ;  /* 0x0000000100547547 */ /* 0x000fea000b800000 */
[----:B------:R-:W-:-:S09]  /*1910*/  UISETP.NE.AND UP0, UPT, UR4, 0xa, UPT ;  /* 0x0000000a0400788c */ /* 0x000fd2000bf05270 */
[----:B------:R-:W-:Y:S05]  /*1920*/  BRA.U !UP0, `(.L_x_17) ;  /* 0x00000001081c7547 */ /* 0x000fea000b800000 */
[----:B------:R-:W-:-:S09]  /*1930*/  UISETP.NE.AND UP0, UPT, UR4, 0xb, UPT ;  /* 0x0000000b0400788c */ /* 0x000fd2000bf05270 */
[----:B------:R-:W-:Y:S05]  /*1940*/  BRA.U UP0, `(.L_x_7) ;  /* 0x0000000900147547 */ /* 0x000fea000b800000 */
[----:B------:R-:W2:Y:S02]  /*1950*/  LDG.E.U8 R2, desc[UR36][R2.64] ;  /* 0x0000002402027981 */ /* 0x000ea4000c1e1100 */
[----:B--2---:R-:W-:-:S04]  /*1960*/  ISETP.NE.AND P0, PT, R2, RZ, PT ;  /* 0x000000ff0200720c */ /* 0x004fc80003f05270 */
[----:B------:R-:W-:-:S04]  /*1970*/  FSEL R0, RZ, 1, !P0 ;  /* 0x3f800000ff007808 */ /* 0x000fc80004000000 */
[----:B------:R-:W-:Y:S01]  /*1980*/  F2FP.BF16.F32.PACK_AB R0, RZ, R0 ;  /* 0x00000000ff00723e */ /* 0x000fe200000010ff */
[----:B------:R-:W-:Y:S06]  /*1990*/  BRA `(.L_x_8) ;  /* 0x0000000800907947 */ /* 0x000fec0003800000 */
.L_x_17:
        /* <DEDUP_REMOVED lines=12> */
.L_x_16:
[----:B------:R-:W-:-:S09]  /*1a60*/  UISETP.NE.AND UP0, UPT, UR4, 0xf, UPT ;  /* 0x0000000f0400788c */ /* 0x000fd2000bf05270 */
[----:B------:R-:W-:Y:S05]  /*1a70*/  BRA.U !UP0, `(.L_x_18) ;  /* 0x0000000108987547 */ /* 0x000fea000b800000 */
[----:B------:R-:W-:-:S09]  /*1a80*/  UISETP.NE.AND UP0, UPT, UR4, 0x17, UPT ;  /* 0x000000170400788c */ /* 0x000fd2000bf05270 */
[----:B------:R-:W-:Y:S05]  /*1a90*/  BRA.U !UP0, `(.L_x_19) ;  /* 0x00000001085c7547 */ /* 0x000fea000b800000 */
[----:B------:R-:W-:-:S09]  /*1aa0*/  UISETP.NE.AND UP0, UPT, UR4, 0x18, UPT ;  /* 0x000000180400788c */ /* 0x000fd2000bf05270 */
[----:B------:R-:W-:Y:S05]  /*1ab0*/  BRA.U UP0, `(.L_x_7) ;  /* 0x0000000500b87547 */ /* 0x000fea000b800000 */
[----:B------:R-:W2:Y:S01]  /*1ac0*/  LDG.E.U8 R0, desc[UR36][R2.64] ;  /* 0x0000002402007981 */ /* 0x000ea2000c1e1100 */
[----:B------:R-:W-:Y:S02]  /*1ad0*/  IMAD.MOV.U32 R6, RZ, RZ, 0x1f ;  /* 0x0000001fff067424 */ /* 0x000fe400078e00ff */
[----:B--2---:R-:W-:-:S05]  /*1ae0*/  IMAD.SHL.U32 R0, R0, 0x1000000, RZ ;  /* 0x0100000000007824 */ /* 0x004fca00078e00ff */
[C---:B------:R-:W-:Y:S02]  /*1af0*/  LOP3.LUT R4, R0.reuse, 0x7f000000, RZ, 0xc0, !PT ;  /* 0x7f00000000047812 */ /* 0x040fe400078ec0ff */
[----:B------:R-:W-:Y:S02]  /*1b00*/  LOP3.LUT P0, RZ, R0, 0x7f000000, RZ, 0xc0, !PT ;  /* 0x7f00000000ff7812 */ /* 0x000fe4000780c0ff */
[----:B------:R-:W0:Y:S02]  /*1b10*/  FLO.U32 R5, R4 ;  /* 0x0000000400057300 */ /* 0x000e2400000e0000 */
[----:B0-----:R-:W-:-:S04]  /*1b20*/  IADD3 R5, PT, PT, -R5, RZ, RZ ;  /* 0x000000ff05057210 */ /* 0x001fc80007ffe1ff */
[----:B------:R-:W-:-:S05]  /*1b30*/  VIADDMNMX.U32 R5, R5, R6, 0x4, !PT ;  /* 0x0000000405057446 */ /* 0x000fca0007800006 */
[----:B------:R-:W-:-:S04]  /*1b40*/  VIADD R5, R5, 0xfffffffc ;  /* 0xfffffffc05057836 */ /* 0x000fc80000000000 */
[----:B------:R-:W-:Y:S01]  /*1b50*/  IMAD.SHL.U32 R7, R5, 0x800000, RZ ;  /* 0x0080000005077824 */ /* 0x000fe200078e00ff */
[C---:B------:R-:W-:Y:S01]  /*1b60*/  SHF.L.U32 R6, R4.reuse, R5, RZ ;  /* 0x0000000504067219 */ /* 0x040fe200000006ff */
[----:B------:R-:W-:-:S03]  /*1b70*/  VIADD R5, R4, 0x1000000 ;  /* 0x0100000004057836 */ /* 0x000fc60000000000 */
[----:B------:R-:W-:Y:S02]  /*1b80*/  LEA.HI R6, R6, -R7, RZ, 0x1c ;  /* 0x8000000706067211 */ /* 0x000fe400078fe0ff */
[----:B------:R-:W-:Y:S02]  /*1b90*/  SHF.R.S32.HI R5, RZ, 0x8, R5 ;  /* 0x00000008ff057819 */ /* 0x000fe40000011405 */
[----:B------:R-:W-:-:S04]  /*1ba0*/  IADD3 R6, PT, PT, R6, 0x3c000000, RZ ;  /* 0x3c00000006067810 */ /* 0x000fc80007ffe0ff */
[----:B------:R-:W-:-:S04]  /*1bb0*/  LOP3.LUT R5, R6, 0x7f800000, R5, 0xf8, !PT ;  /* 0x7f80000006057812 */ /* 0x000fc800078ef805 */
[----:B------:R-:W-:-:S04]  /*1bc0*/  SEL R5, R5, RZ, P0 ;  /* 0x000000ff05057207 */ /* 0x000fc80000000000 */
[----:B------:R-:W-:-:S04]  /*1bd0*/  LOP3.LUT R5, R5, 0x80000000, R0, 0xf8, !PT ;  /* 0x8000000005057812 */ /* 0x000fc800078ef800 */
[----:B------:R-:W-:-:S04]  /*1be0*/  F2FP.BF16.F32.PACK_AB R5, RZ, R5 ;  /* 0x00000005ff05723e */ /* 0x000fc800000010ff */
[----:B------:R-:W-:Y:S01]  /*1bf0*/  PRMT R0, R5, 0x7610, R0 ;  /* 0x0000761005007816 */ /* 0x000fe20000000000 */
[----:B------:R-:W-:Y:S06]  /*1c00*/  BRA `(.L_x_8) ;  /* 0x0000000400f47947 */ /* 0x000fec0003800000 */
.L_x_19:
[----:B------:R-:W2:Y:S02]  /*1c10*/  LDG.E.U8 R2, desc[UR36][R2.64] ;  /* 0x0000002402027981 */ /* 0x000ea4000c1e1100 */
[C---:B--2---:R-:W-:Y:S02]  /*1c20*/  IMAD.SHL.U32 R4, R2.reuse, 0x2000000, RZ ;  /* 0x0200000002047824 */ /* 0x044fe400078e00ff */
[----:B------:R-:W-:-:S03]  /*1c30*/  IMAD.SHL.U32 R5, R2, 0x100, RZ ;  /* 0x0000010002057824 */ /* 0x000fc600078e00ff */
[----:B------:R-:W-:-:S13]  /*1c40*/  ISETP.GT.U32.AND P0, PT, R4, 0x7ffffff, PT ;  /* 0x07ffffff0400780c */ /* 0x000fda0003f04070 */
[C---:B------:R-:W-:Y:S02]  /*1c50*/  @!P0 LOP3.LUT R0, R5.reuse, 0x7f00, RZ, 0xc0, !PT ;  /* 0x00007f0005008812 */ /* 0x040fe400078ec0ff */
[----:B------:R-:W-:Y:S02]  /*1c60*/  @P0 LEA.HI R4, R4, 0x70000000, RZ, 0x1c ;  /* 0x7000000004040811 */ /* 0x000fe400078fe0ff */
[----:B------:R-:W-:Y:S02]  /*1c70*/  @!P0 LOP3.LUT R0, R0, 0x3f000000, RZ, 0xfc, !PT ;  /* 0x3f00000000008812 */ /* 0x000fe400078efcff */
[----:B------:R-:W-:-:S03]  /*1c80*/  PRMT R5, R5, 0x9910, RZ ;  /* 0x0000991005057816 */ /* 0x000fc600000000ff */
[----:B------:R-:W-:Y:S01]  /*1c90*/  @!P0 FADD.FTZ R0, R0, -0.5 ;  /* 0xbf00000000008421 */ /* 0x000fe20000010000 */
[----:B------:R-:W-:-:S05]  /*1ca0*/  @P0 FMUL.FTZ R0, R4, 1.9259299443872358531e-34 ;  /* 0x0780000004000820 */ /* 0x000fca0000410000 */
[----:B------:R-:W-:-:S04]  /*1cb0*/  LOP3.LUT R0, R0, 0x80000000, R5, 0xf8, !PT ;  /* 0x8000000000007812 */ /* 0x000fc800078ef805 */
[----:B------:R-:W-:Y:S01]  /*1cc0*/  F2FP.BF16.F32.PACK_AB R0, RZ, R0 ;  /* 0x00000000ff00723e */ /* 0x000fe200000010ff */
[----:B------:R-:W-:Y:S06]  /*1cd0*/  BRA `(.L_x_8) ;  /* 0x0000000400c07947 */ /* 0x000fec0003800000 */
.L_x_18:
[----:B------:R0:W5:Y:S01]  /*1ce0*/  LDG.E.U16 R0, desc[UR36][R2.64] ;  /* 0x0000002402007981 */ /* 0x000162000c1e1500 */
[----:B------:R-:W-:Y:S05]  /*1cf0*/  BRA `(.L_x_8) ;  /* 0x0000000400b87947 */ /* 0x000fea0003800000 */
.L_x_15:
[----:B------:R-:W-:-:S09]  /*1d00*/  UISETP.GT.AND UP0, UPT, UR4, 0x1b, UPT ;  /* 0x0000001b0400788c */ /* 0x000fd2000bf04270 */
[----:B------:R-:W-:Y:S05]  /*1d10*/  BRA.U UP0, `(.L_x_20) ;  /* 0x0000000500087547 */ /* 0x000fea000b800000 */
[----:B------:R-:W-:-:S09]  /*1d20*/  UISETP.NE.AND UP0, UPT, UR4, 0x19, UPT ;  /* 0x000000190400788c */ /* 0x000fd2000bf05270 */
[----:B------:R-:W-:Y:S05]  /*1d30*/  BRA.U !UP0, `(.L_x_21) ;  /* 0x0000000108907547 */ /* 0x000fea000b800000 */
[----:B------:R-:W-:-:S09]  /*1d40*/  UISETP.NE.AND UP0, UPT, UR4, 0x1a, UPT ;  /* 0x0000001a0400788c */ /* 0x000fd2000bf05270 */
[----:B------:R-:W-:Y:S05]  /*1d50*/  BRA.U !UP0, `(.L_x_22) ;  /* 0x0000000108187547 */ /* 0x000fea000b800000 */
[----:B------:R-:W-:-:S09]  /*1d60*/  UISETP.NE.AND UP0, UPT, UR4, 0x1b, UPT ;  /* 0x0000001b0400788c */ /* 0x000fd2000bf05270 */
[----:B------:R-:W-:Y:S05]  /*1d70*/  BRA.U UP0, `(.L_x_7) ;  /* 0x0000000500087547 */ /* 0x000fea000b800000 */
[----:B------:R-:W2:Y:S02]  /*1d80*/  LDG.E.U16 R0, desc[UR36][R2.64] ;  /* 0x0000002402007981 */ /* 0x000ea4000c1e1500 */
[----:B--2---:R-:W-:-:S04]  /*1d90*/  I2FP.F32.U32 R0, R0 ;  /* 0x0000000000007245 */ /* 0x004fc80000201000 */
[----:B------:R-:W-:Y:S01]  /*1da0*/  F2FP.BF16.F32.PACK_AB R0, RZ, R0 ;  /* 0x00000000ff00723e */ /* 0x000fe200000010ff */
[----:B------:R-:W-:Y:S06]  /*1db0*/  BRA `(.L_x_8) ;  /* 0x0000000400887947 */ /* 0x000fec0003800000 */
.L_x_22:
[----:B------:R-:W2:Y:S01]  /*1dc0*/  LDG.E.U8 R3, desc[UR36][R2.64] ;  /* 0x0000002402037981 */ /* 0x000ea2000c1e1100 */
[----:B------:R-:W-:Y:S01]  /*1dd0*/  BSSY.RECONVERGENT B0, `(.L_x_23) ;  /* 0x0000018000007945 */ /* 0x000fe20003800200 */
[----:B------:R-:W-:Y:S01]  /*1de0*/  IMAD.MOV.U32 R0, RZ, RZ, RZ ;  /* 0x000000ffff007224 */ /* 0x000fe200078e00ff */
[----:B--2---:R-:W-:-:S13]  /*1df0*/  ISETP.NE.AND P0, PT, R3, RZ, PT ;  /* 0x000000ff0300720c */ /* 0x004fda0003f05270 */
[----:B------:R-:W-:Y:S05]  /*1e00*/  @!P0 BRA `(.L_x_24) ;  /* 0x0000000000508947 */ /* 0x000fea0003800000 */
[----:B------:R-:W-:-:S13]  /*1e10*/  ISETP.NE.AND P0, PT, R3, 0x80, PT ;  /* 0x000000800300780c */ /* 0x000fda0003f05270 */
[----:B------:R-:W-:Y:S01]  /*1e20*/  @!P0 MOV R0, 0x7f800001 ;  /* 0x7f80000100008802 */ /* 0x000fe20000000f00 */
[----:B------:R-:W-:Y:S06]  /*1e30*/  @!P0 BRA `(.L_x_24) ;  /* 0x0000000000448947 */ /* 0x000fec0003800000 */
[--C-:B------:R-:W-:Y:S01]  /*1e40*/  SHF.R.U32.HI R0, RZ, 0x3, R3.reuse ;  /* 0x00000003ff007819 */ /* 0x100fe20000011603 */
[----:B------:R-:W-:Y:S03]  /*1e50*/  BSSY.RECONVERGENT B1, `(.L_x_25) ;  /* 0x000000c000017945 */ /* 0x000fe60003800200 */
[----:B------:R-:W-:Y:S02]  /*1e60*/  LOP3.LUT P0, R2, R0, 0xf, RZ, 0xc0, !PT ;  /* 0x0000000f00027812 */ /* 0x000fe4000780c0ff */
[----:B------:R-:W-:-:S05]  /*1e70*/  SHF.R.U32.HI R0, RZ, 0x7, R3 ;  /* 0x00000007ff007819 */ /* 0x000fca0000011603 */
[----:B------:R-:W-:Y:S01]  /*1e80*/  IMAD.U32 R7, R0, -0x80000000, RZ ;  /* 0x8000000000077824 */ /* 0x000fe200078e00ff */
[----:B------:R-:W-:-:S05]  /*1e90*/  LOP3.LUT R0, R3, 0x7, RZ, 0xc0, !PT ;  /* 0x0000000703007812 */ /* 0x000fca00078ec0ff */
[----:B------:R-:W-:Y:S05]  /*1ea0*/  @P0 BRA `(.L_x_26) ;  /* 0x0000000000180947 */ /* 0x000fea0003800000 */
[----:B------:R-:W0:Y:S02]  /*1eb0*/  FLO.U32 R3, R0 ;  /* 0x0000000000037300 */ /* 0x000e2400000e0000 */
[----:B0-----:R-:W-:-:S04]  /*1ec0*/  IADD3 R3, PT, PT, -R3, 0x1f, RZ ;  /* 0x0000001f03037810 */ /* 0x001fc80007ffe1ff */
[----:B------:R-:W-:Y:S01]  /*1ed0*/  IADD3 R2, PT, PT, R2, 0x1d, -R3 ;  /* 0x0000001d02027810 */ /* 0x000fe20007ffe803 */
[----:B------:R-:W-:-:S05]  /*1ee0*/  VIADD R5, R3, 0xffffffe4 ;  /* 0xffffffe403057836 */ /* 0x000fca0000000000 */
[----:B------:R-:W-:-:S04]  /*1ef0*/  SHF.L.U32 R5, R0, R5, RZ ;  /* 0x0000000500057219 */ /* 0x000fc800000006ff */
[----:B------:R-:W-:-:S07]  /*1f00*/  LOP3.LUT R0, R5, 0x7, RZ, 0xc0, !PT ;  /* 0x0000000705007812 */ /* 0x000fce00078ec0ff */
.L_x_26:
[----:B------:R-:W-:Y:S05]  /*1f10*/  BSYNC.RECONVERGENT B1 ;  /* 0x0000000000017941 */ /* 0x000fea0003800200 */
.L_x_25:
[----:B------:R-:W-:Y:S01]  /*1f20*/  IMAD.SHL.U32 R0, R0, 0x100000, RZ ;  /* 0x0010000000007824 */ /* 0x000fe200078e00ff */
[----:B------:R-:W-:-:S04]  /*1f30*/  LEA R2, R2, 0x3b800000, 0x17 ;  /* 0x3b80000002027811 */ /* 0x000fc800078eb8ff */
[----:B------:R-:W-:-:S07]  /*1f40*/  LOP3.LUT R0, R2, R0, R7, 0xfe, !PT ;  /* 0x0000000002007212 */ /* 0x000fce00078efe07 */
.L_x_24:
[----:B------:R-:W-:Y:S05]  /*1f50*/  BSYNC.RECONVERGENT B0 ;  /* 0x0000000000007941 */ /* 0x000fea0003800200 */
.L_x_23:
[----:B------:R-:W-:Y:S01]  /*1f60*/  F2FP.BF16.F32.PACK_AB R0, RZ, R0 ;  /* 0x00000000ff00723e */ /* 0x000fe200000010ff */
[----:B------:R-:W-:Y:S06]  /*1f70*/  BRA `(.L_x_8) ;  /* 0x0000000400187947 */ /* 0x000fec0003800000 */
.L_x_21:
[----:B------:R-:W2:Y:S01]  /*1f80*/  LDG.E.U8 R3, desc[UR36][R2.64] ;  /* 0x0000002402037981 */ /* 0x000ea2000c1e1100 */
[----:B------:R-:W-:Y:S01]  /*1f90*/  BSSY.RECONVERGENT B0, `(.L_x_27) ;  /* 0x0000018000007945 */ /* 0x000fe20003800200 */
[----:B------:R-:W-:Y:S01]  /*1fa0*/  HFMA2 R0, -RZ, RZ, 0, 0 ;  /* 0x00000000ff007431 */ /* 0x000fe200000001ff */
[----:B--2---:R-:W-:-:S13]  /*1fb0*/  ISETP.NE.AND P0, PT, R3, RZ, PT ;  /* 0x000000ff0300720c */ /* 0x004fda0003f05270 */
[----:B------:R-:W-:Y:S05]  /*1fc0*/  @!P0 BRA `(.L_x_28) ;  /* 0x0000000000508947 */ /* 0x000fea0003800000 */
[----:B------:R-:W-:-:S13]  /*1fd0*/  ISETP.NE.AND P0, PT, R3, 0x80, PT ;  /* 0x000000800300780c */ /* 0x000fda0003f05270 */
[----:B------:R-:W-:Y:S01]  /*1fe0*/  @!P0 IMAD.MOV.U32 R0, RZ, RZ, 0x7f800001 ;  /* 0x7f800001ff008424 */ /* 0x000fe200078e00ff */
        /* <DEDUP_REMOVED lines=14> */
.L_x_30:
[----:B------:R-:W-:Y:S05]  /*20d0*/  BSYNC.RECONVERGENT B1 ;  /* 0x0000000000017941 */ /* 0x000fea0003800200 */
.L_x_29:
[----:B------:R-:W-:Y:S02]  /*20e0*/  SHF.L.U32 R0, R0, 0x15, RZ ;  /* 0x0000001500007819 */ /* 0x000fe400000006ff */
[----:B------:R-:W-:-:S04]  /*20f0*/  LEA R2, R2, 0x37800000, 0x17 ;  /* 0x3780000002027811 */ /* 0x000fc800078eb8ff */
[----:B------:R-:W-:-:S07]  /*2100*/  LOP3.LUT R0, R2, R0, R7, 0xfe, !PT ;  /* 0x0000000002007212 */ /* 0x000fce00078efe07 */
.L_x_28:
[----:B------:R-:W-:Y:S05]  /*2110*/  BSYNC.RECONVERGENT B0 ;  /* 0x0000000000007941 */ /* 0x000fea0003800200 */
.L_x_27:
[----:B------:R-:W-:Y:S01]  /*2120*/  F2FP.BF16.F32.PACK_AB R0, RZ, R0 ;  /* 0x00000000ff00723e */ /* 0x000fe200000010ff */
[----:B------:R-:W-:Y:S06]  /*2130*/  BRA `(.L_x_8) ;  /* 0x0000000000a87947 */ /* 0x000fec0003800000 */
.L_x_20:
[----:B------:R-:W-:-:S09]  /*2140*/  UISETP.NE.AND UP0, UPT, UR4, 0x1c, UPT ;  /* 0x0000001c0400788c */ /* 0x000fd2000bf05270 */
[----:B------:R-:W-:Y:S05]  /*2150*/  BRA.U !UP0, `(.L_x_31) ;  /* 0x0000000108947547 */ /* 0x000fea000b800000 */
[----:B------:R-:W-:-:S09]  /*2160*/  UISETP.NE.AND UP0, UPT, UR4, 0x1d, UPT ;  /* 0x0000001d0400788c */ /* 0x000fd2000bf05270 */
[----:B------:R-:W-:Y:S05]  /*2170*/  BRA.U !UP0, `(.L_x_32) ;  /* 0x00000001087c7547 */ /* 0x000fea000b800000 */
[----:B------:R-:W-:-:S09]  /*2180*/  UISETP.NE.AND UP0, UPT, UR4, 0x2c, UPT ;  /* 0x0000002c0400788c */ /* 0x000fd2000bf05270 */
[----:B------:R-:W-:Y:S05]  /*2190*/  BRA.U !UP0, `(.L_x_33) ;  /* 0x0000000108487547 */ /* 0x000fea000b800000 */
.L_x_7:
[----:B------:R-:W-:Y:S01]  /*21a0*/  MOV R2, 0x0 ;  /* 0x0000000000027802 */ /* 0x000fe20000000f00 */
[----:B------:R-:W0:Y:S01]  /*21b0*/  LDCU.64 UR4, c[0x4][0x128] ;  /* 0x01002500ff0477ac */ /* 0x000e220008000a00 */
[----:B------:R-:W-:Y:S02]  /*21c0*/  HFMA2 R12, -RZ, RZ, 0, 5.9604644775390625e-08 ;  /* 0x00000001ff0c7431 */ /* 0x000fe400000001ff */
[----:B------:R-:W-:Y:S01]  /*21d0*/  IMAD.MOV.U32 R8, RZ, RZ, 0x4e ;  /* 0x0000004eff087424 */ /* 0x000fe200078e00ff */
[----:B------:R-:W1:Y:S01]  /*21e0*/  LDCU.64 UR6, c[0x4][0x130] ;  /* 0x01002600ff0677ac */ /* 0x000e620008000a00 */
[----:B------:R-:W2:Y:S01]  /*21f0*/  LDC.64 R2, c[0x4][R2] ;  /* 0x0100000002027b82 */ /* 0x000ea20000000a00 */
[----:B------:R-:W-:Y:S01]  /*2200*/  IMAD.MOV.U32 R13, RZ, RZ, RZ ;  /* 0x000000ffff0d7224 */ /* 0x000fe200078e00ff */
[----:B------:R-:W3:Y:S01]  /*2210*/  LDCU.64 UR8, c[0x4][0x38] ;  /* 0x01000700ff0877ac */ /* 0x000ee20008000a00 */
[----:B0-----:R-:W-:Y:S02]  /*2220*/  IMAD.U32 R4, RZ, RZ, UR4 ;  /* 0x00000004ff047e24 */ /* 0x001fe4000f8e00ff */
[----:B------:R-:W-:-:S02]  /*2230*/  IMAD.U32 R5, RZ, RZ, UR5 ;  /* 0x00000005ff057e24 */ /* 0x000fc4000f8e00ff */
[----:B-1----:R-:W-:Y:S01]  /*2240*/  IMAD.U32 R6, RZ, RZ, UR6 ;  /* 0x00000006ff067e24 */ /* 0x002fe2000f8e00ff */
[----:B------:R-:W-:Y:S01]  /*2250*/  MOV R7, UR7 ;  /* 0x0000000700077c02 */ /* 0x000fe20008000f00 */
[----:B---3--:R-:W-:Y:S02]  /*2260*/  IMAD.U32 R10, RZ, RZ, UR8 ;  /* 0x00000008ff0a7e24 */ /* 0x008fe4000f8e00ff */
[----:B------:R-:W-:-:S07]  /*2270*/  IMAD.U32 R11, RZ, RZ, UR9 ;  /* 0x00000009ff0b7e24 */ /* 0x000fce000f8e00ff */
[----:B------:R-:W-:-:S07]  /*2280*/  LEPC R20, `(.L_x_34) ;  /* 0x000000001014794e */ /* 0x000fce0000000000 */
[----:B--2---:R-:W-:Y:S05]  /*2290*/  CALL.ABS.NOINC R2 ;  /* 0x0000000002007343 */ /* 0x004fea0003c00000 */
.L_x_34:
[----:B------:R-:W-:Y:S01]  /*22a0*/  PRMT R0, RZ, 0x7610, R0 ;  /* 0x00007610ff007816 */ /* 0x000fe20000000000 */
[----:B------:R-:W-:Y:S06]  /*22b0*/  BRA `(.L_x_8) ;  /* 0x0000000000487947 */ /* 0x000fec0003800000 */
.L_x_33:
[----:B------:R-:W2:Y:S01]  /*22c0*/  LDG.E.U8 R2, desc[UR36][R2.64] ;  /* 0x0000002402027981 */ /* 0x000ea2000c1e1100 */
[----:B------:R-:W-:Y:S01]  /*22d0*/  BSSY.RECONVERGENT B0, `(.L_x_35) ;  /* 0x0000007000007945 */ /* 0x000fe20003800200 */
[----:B------:R-:W-:Y:S01]  /*22e0*/  IMAD.MOV.U32 R0, RZ, RZ, 0x400000 ;  /* 0x00400000ff007424 */ /* 0x000fe200078e00ff */
[----:B--2---:R-:W-:-:S13]  /*22f0*/  ISETP.NE.AND P0, PT, R2, RZ, PT ;  /* 0x000000ff0200720c */ /* 0x004fda0003f05270 */
[----:B------:R-:W-:Y:S05]  /*2300*/  @!P0 BRA `(.L_x_36) ;  /* 0x00000000000c8947 */ /* 0x000fea0003800000 */
[----:B------:R-:W-:-:S13]  /*2310*/  ISETP.NE.AND P0, PT, R2, 0xff, PT ;  /* 0x000000ff0200780c */ /* 0x000fda0003f05270 */
[----:B------:R-:W-:Y:S01]  /*2320*/  @!P0 IMAD.MOV.U32 R0, RZ, RZ, 0x7f800001 ;  /* 0x7f800001ff008424 */ /* 0x000fe200078e00ff */
[----:B------:R-:W-:-:S07]  /*2330*/  @P0 SHF.L.U32 R0, R2, 0x17, RZ ;  /* 0x0000001702000819 */ /* 0x000fce00000006ff */
.L_x_36:
[----:B------:R-:W-:Y:S05]  /*2340*/  BSYNC.RECONVERGENT B0 ;  /* 0x0000000000007941 */ /* 0x000fea0003800200 */
.L_x_35:
[----:B------:R-:W-:Y:S01]  /*2350*/  F2FP.BF16.F32.PACK_AB R0, RZ, R0 ;  /* 0x00000000ff00723e */ /* 0x000fe200000010ff */
[----:B------:R-:W-:Y:S06]  /*2360*/  BRA `(.L_x_8) ;  /* 0x00000000001c7947 */ /* 0x000fec0003800000 */
.L_x_32:
[----:B------:R-:W2:Y:S02]  /*2370*/  LDG.E.64 R2, desc[UR36][R2.64] ;  /* 0x0000002402027981 */ /* 0x000ea4000c1e1b00 */
[----:B--2---:R-:W0:Y:S02]  /*2380*/  I2F.U64 R0, R2 ;  /* 0x0000000200007312 */ /* 0x004e240000301000 */
[----:B0-----:R-:W-:Y:S01]  /*2390*/  F2FP.BF16.F32.PACK_AB R0, RZ, R0 ;  /* 0x00000000ff00723e */ /* 0x001fe200000010ff */
[----:B------:R-:W-:Y:S06]  /*23a0*/  BRA `(.L_x_8) ;  /* 0x00000000000c7947 */ /* 0x000fec0003800000 */
.L_x_31:
[----:B------:R-:W2:Y:S02]  /*23b0*/  LDG.E R2, desc[UR36][R2.64] ;  /* 0x0000002402027981 */ /* 0x000ea4000c1e1900 */
[----:B--2---:R-:W-:-:S04]  /*23c0*/  I2FP.F32.U32 R0, R2 ;  /* 0x0000000200007245 */ /* 0x004fc80000201000 */
[----:B------:R-:W-:-:S07]  /*23d0*/  F2FP.BF16.F32.PACK_AB R0, RZ, R0 ;  /* 0x00000000ff00723e */ /* 0x000fce00000010ff */
.L_x_8:
[----:B-----5:R-:W-:Y:S01]  /*23e0*/  IMAD.U32 R0, R0, 0x10000, RZ ;  /* 0x0001000000007824 */ /* 0x020fe200078e00ff */
[----:B------:R-:W0:Y:S03]  /*23f0*/  LDCU.64 UR6, c[0x0][0x580] ;  /* 0x0000b000ff0677ac */ /* 0x000e260008000a00 */
[----:B------:R-:W-:Y:S01]  /*2400*/  FMUL.RZ R0, R0, 0.15915493667125701904 ;  /* 0x3e22f98300007820 */ /* 0x000fe2000040c000 */
[----:B------:R-:W-:-:S04]  /*2410*/  UPRMT UR4, UR42, 0x9910, URZ ;  /* 0x000099102a047896 */ /* 0x000fc800080000ff */
[----:B------:R-:W-:Y:S01]  /*2420*/  UISETP.GT.AND UP0, UPT, UR4, 0x9, UPT ;  /* 0x000000090400788c */ /* 0x000fe2000bf04270 */
[----:B------:R-:W1:Y:S01]  /*2430*/  MUFU.SIN R0, R0 ;  /* 0x0000000000007308 */ /* 0x000e620000000400 */
[----:B0-----:R-:W-:-:S05]  /*2440*/  IADD3 R2, P0, PT, R16, UR6, RZ ;  /* 0x0000000610027c10 */ /* 0x001fca000ff1e0ff */
[----:B------:R-:W-:Y:S02]  /*2450*/  IMAD.X R3, RZ, RZ, UR7, P0 ;  /* 0x00000007ff037e24 */ /* 0x000fe400080e06ff */
[----:B-1----:R0:W1:Y:S01]  /*2460*/  F2F.BF16.F32 R5, R0 ;  /* 0x0000000000057304 */ /* 0x0020620000202000 */
        /* <DEDUP_REMOVED lines=9> */
[----:B01----:R-:W-:-:S04]  /*2500*/  IMAD.U32 R0, R5, 0x10000, RZ ;  /* 0x0001000005007824 */ /* 0x003fc800078e00ff */
[----:B------:R-:W0:Y:S02]  /*2510*/  F2I.FTZ.TRUNC.NTZ R5, R0 ;  /* 0x0000000000057305 */ /* 0x000e24000021f100 */
[----:B0-----:R0:W-:Y:S01]  /*2520*/  STG.E.U8 desc[UR36][R2.64], R5 ;  /* 0x0000000502007986 */ /* 0x0011e2000c101124 */
[----:B------:R-:W-:Y:S05]  /*2530*/  BRA `(.L_x_42) ;  /* 0x0000000c00807947 */ /* 0x000fea0003800000 */
.L_x_40:
[----:B-1----:R-:W-:-:S06]  /*2540*/  SHF.L.U32 R5, R5, 0x10, RZ ;  /* 0x0000001005057819 */ /* 0x002fcc00000006ff */
[----:B------:R-:W1:Y:S02]  /*2550*/  F2I.S64.TRUNC R4, R5 ;  /* 0x0000000500047311 */ /* 0x000e64000020d900 */
[----:B-1----:R4:W-:Y:S01]  /*2560*/  STG.E.U8 desc[UR36][R2.64], R4 ;  /* 0x0000000402007986 */ /* 0x0029e2000c101124 */
[----:B------:R-:W-:Y:S05]  /*2570*/  BRA `(.L_x_42) ;  /* 0x0000000c00707947 */ /* 0x000fea0003800000 */
.L_x_39:
[----:B------:R-:W-:-:S09]  /*2580*/  UISETP.NE.AND UP0, UPT, UR4, 0x2, UPT ;  /* 0x000000020400788c */ /* 0x000fd2000bf05270 */
[----:B------:R-:W-:Y:S05]  /*2590*/  BRA.U !UP0, `(.L_x_43) ;  /* 0x0000000108307547 */ /* 0x000fea000b800000 */
[----:B------:R-:W-:-:S09]  /*25a0*/  UISETP.NE.AND UP0, UPT, UR4, 0x3, UPT ;  /* 0x000000030400788c */ /* 0x000fd2000bf05270 */
[----:B------:R-:W-:Y:S05]  /*25b0*/  BRA.U !UP0, `(.L_x_44) ;  /* 0x0000000108187547 */ /* 0x000fea000b800000 */
[----:B------:R-:W-:-:S09]  /*25c0*/  UISETP.NE.AND UP0, UPT, UR4, 0x4, UPT ;  /* 0x000000040400788c */ /* 0x000fd2000bf05270 */
[----:B------:R-:W-:Y:S05]  /*25d0*/  BRA.U UP0, `(.L_x_41) ;  /* 0x0000000900b87547 */ /* 0x000fea000b800000 */
[----:B-1----:R-:W-:-:S06]  /*25e0*/  IMAD.U32 R5, R5, 0x10000, RZ ;  /* 0x0001000005057824 */ /* 0x002fcc00078e00ff */
[----:B------:R-:W1:Y:S02]  /*25f0*/  F2I.S64.TRUNC R4, R5 ;  /* 0x0000000500047311 */ /* 0x000e64000020d900 */
[----:B-1----:R1:W-:Y:S01]  /*2600*/  STG.E.64 desc[UR36][R2.64], R4 ;  /* 0x0000000402007986 */ /* 0x0023e2000c101b24 */
[----:B------:R-:W-:Y:S05]  /*2610*/  BRA `(.L_x_42) ;  /* 0x0000000c00487947 */ /* 0x000fea0003800000 */
.L_x_44:
[----:B-1----:R-:W-:-:S06]  /*2620*/  IMAD.U32 R5, R5, 0x10000, RZ ;  /* 0x0001000005057824 */ /* 0x002fcc00078e00ff */
[----:B------:R-:W1:Y:S02]  /*2630*/  F2I.FTZ.TRUNC.NTZ R5, R5 ;  /* 0x0000000500057305 */ /* 0x000e64000021f100 */
[----:B-1----:R2:W-:Y:S01]  /*2640*/  STG.E desc[UR36][R2.64], R5 ;  /* 0x0000000502007986 */ /* 0x0025e2000c101924 */
[----:B------:R-:W-:Y:S05]  /*2650*/  BRA `(.L_x_42) ;  /* 0x0000000c00387947 */ /* 0x000fea0003800000 */
.L_x_43:
[----:B-1----:R-:W-:-:S06]  /*2660*/  IMAD.U32 R5, R5, 0x10000, RZ ;  /* 0x0001000005057824 */ /* 0x002fcc00078e00ff */
[----:B------:R-:W1:Y:S02]  /*2670*/  F2I.FTZ.TRUNC.NTZ R5, R5 ;  /* 0x0000000500057305 */ /* 0x000e64000021f100 */
[----:B-1----:R3:W-:Y:S01]  /*2680*/  STG.E.U16 desc[UR36][R2.64], R5 ;  /* 0x0000000502007986 */ /* 0x0027e2000c101524 */
[----:B------:R-:W-:Y:S05]  /*2690*/  BRA `(.L_x_42) ;  /* 0x0000000c00287947 */ /* 0x000fea0003800000 */
.L_x_38:
[----:B------:R-:W-:-:S09]  /*26a0*/  UISETP.GT.AND UP0, UPT, UR4, 0x6, UPT ;  /* 0x000000060400788c */ /* 0x000fd2000bf04270 */
[----:B------:R-:W-:Y:S05]  /*26b0*/  BRA.U UP0, `(.L_x_45) ;  /* 0x00000001002c7547 */ /* 0x000fea000b800000 */
[----:B------:R-:W-:-:S09]  /*26c0*/  UISETP.NE.AND UP0, UPT, UR4, 0x5, UPT ;  /* 0x000000050400788c */ /* 0x000fd2000bf05270 */
[----:B------:R-:W-:Y:S05]  /*26d0*/  BRA.U !UP0, `(.L_x_46) ;  /* 0x0000000108147547 */ /* 0x000fea000b800000 */
[----:B------:R-:W-:-:S09]  /*26e0*/  UISETP.NE.AND UP0, UPT, UR4, 0x6, UPT ;  /* 0x000000060400788c */ /* 0x000fd2000bf05270 */
[----:B------:R-:W-:Y:S05]  /*26f0*/  BRA.U UP0, `(.L_x_41) ;  /* 0x0000000900707547 */ /* 0x000fea000b800000 */
[----:B-1----:R-:W-:-:S05]  /*2700*/  SHF.L.U32 R5, R5, 0x10, RZ ;  /* 0x0000001005057819 */ /* 0x002fca00000006ff */
[----:B------:R1:W-:Y:S01]  /*2710*/  STG.E desc[UR36][R2.64], R5 ;  /* 0x0000000502007986 */ /* 0x0003e2000c101924 */
[----:B------:R-:W-:Y:S05]  /*2720*/  BRA `(.L_x_42) ;  /* 0x0000000c00047947 */ /* 0x000fea0003800000 */
.L_x_46:
[----:B01----:R-:W-:-:S05]  /*2730*/  IMAD.U32 R0, R5, 0x10000, RZ ;  /* 0x0001000005007824 */ /* 0x003fca00078e00ff */
[----:B------:R-:W-:-:S05]  /*2740*/  F2FP.F16.F32.PACK_AB R0, RZ, R0 ;  /* 0x00000000ff00723e */ /* 0x000fca00000000ff */
[----:B------:R0:W-:Y:S01]  /*2750*/  STG.E.U16 desc[UR36][R2.64], R0 ;  /* 0x0000000002007986 */ /* 0x0001e2000c101524 */
[----:B------:R-:W-:Y:S05]  /*2760*/  BRA `(.L_x_42) ;  /* 0x0000000800f47947 */ /* 0x000fea0003800000 */
.L_x_45:
[----:B------:R-:W-:-:S09]  /*2770*/  UISETP.NE.AND UP0, UPT, UR4, 0x7, UPT ;  /* 0x000000070400788c */ /* 0x000fd2000bf05270 */
[----:B------:R-:W-:Y:S05]  /*2780*/  BRA.U !UP0, `(.L_x_47) ;  /* 0x0000000108347547 */ /* 0x000fea000b800000 */
[----:B------:R-:W-:-:S09]  /*2790*/  UISETP.NE.AND UP0, UPT, UR4, 0x8, UPT ;  /* 0x000000080400788c */ /* 0x000fd2000bf05270 */
[----:B------:R-:W-:Y:S05]  /*27a0*/  BRA.U !UP0, `(.L_x_48) ;  /* 0x0000000108187547 */ /* 0x000fea000b800000 */
[----:B------:R-:W-:-:S09]  /*27b0*/  UISETP.NE.AND UP0, UPT, UR4, 0x9, UPT ;  /* 0x000000090400788c */ /* 0x000fd2000bf05270 */
[----:B------:R-:W-:Y:S05]  /*27c0*/  BRA.U UP0, `(.L_x_41) ;  /* 0x00000009003c7547 */ /* 0x000fea000b800000 */
[----:B-1----:R-:W-:Y:S02]  /*27d0*/  IMAD.U32 R4, R5, 0x10000, RZ ;  /* 0x0001000005047824 */ /* 0x002fe400078e00ff */
[----:B------:R-:W-:-:S05]  /*27e0*/  IMAD.MOV.U32 R5, RZ, RZ, RZ ;  /* 0x000000ffff057224 */ /* 0x000fca00078e00ff */
[----:B------:R1:W-:Y:S01]  /*27f0*/  STG.E.64 desc[UR36][R2.64], R4 ;  /* 0x0000000402007986 */ /* 0x0003e2000c101b24 */
[----:B------:R-:W-:Y:S05]  /*2800*/  BRA `(.L_x_42) ;  /* 0x0000000800cc7947 */ /* 0x000fea0003800000 */
.L_x_48:
[----:B-1----:R-:W-:-:S04]  /*2810*/  SHF.L.U32 R5, R5, 0x10, RZ ;  /* 0x0000001005057819 */ /* 0x002fc800000006ff */
[----:B------:R-:W-:-:S04]  /*2820*/  F2FP.F16.F32.PACK_AB R5, RZ, R5 ;  /* 0x00000005ff05723e */ /* 0x000fc800000000ff */
[----:B------:R-:W-:-:S05]  /*2830*/  PRMT R5, R5, 0x5410, RZ ;  /* 0x0000541005057816 */ /* 0x000fca00000000ff */
[----:B------:R1:W-:Y:S01]  /*2840*/  STG.E desc[UR36][R2.64], R5 ;  /* 0x0000000502007986 */ /* 0x0003e2000c101924 */
[----:B------:R-:W-:Y:S05]  /*2850*/  BRA `(.L_x_42) ;  /* 0x0000000800b87947 */ /* 0x000fea0003800000 */
.L_x_47:
[----:B-1----:R-:W-:-:S04]  /*2860*/  IMAD.U32 R4, R5, 0x10000, RZ ;  /* 0x0001000005047824 */ /* 0x002fc800078e00ff */
[----:B------:R-:W-:-:S06]  /*2870*/  FMUL.FTZ R4, R4, 1 ;  /* 0x3f80000004047820 */ /* 0x000fcc0000410000 */
[----:B------:R-:W1:Y:S02]  /*2880*/  F2F.F64.F32 R4, R4 ;  /* 0x0000000400047310 */ /* 0x000e640000201800 */
[----:B-1----:R1:W-:Y:S01]  /*2890*/  STG.E.64 desc[UR36][R2.64], R4 ;  /* 0x0000000402007986 */ /* 0x0023e2000c101b24 */
[----:B------:R-:W-:Y:S05]  /*28a0*/  BRA `(.L_x_42) ;  /* 0x0000000800a47947 */ /* 0x000fea0003800000 */
.L_x_37:
        /* <DEDUP_REMOVED lines=8> */
[----:B-1----:R-:W-:-:S05]  /*2930*/  IMAD.U32 R5, R5, 0x10000, RZ ;  /* 0x0001000005057824 */ /* 0x002fca00078e00ff */
[----:B------:R-:W-:-:S04]  /*2940*/  FSETP.NEU.FTZ.AND P0, PT, R5, RZ, PT ;  /* 0x000000ff0500720b */ /* 0x000fc80003f1d000 */
[----:B------:R-:W-:-:S05]  /*2950*/  SEL R5, RZ, 0x1, !P0 ;  /* 0x00000001ff057807 */ /* 0x000fca0004000000 */
[----:B------:R1:W-:Y:S01]  /*2960*/  STG.E.U8 desc[UR36][R2.64], R5 ;  /* 0x0000000502007986 */ /* 0x0003e2000c101124 */
[----:B------:R-:W-:Y:S05]  /*2970*/  BRA `(.L_x_42) ;  /* 0x0000000800707947 */ /* 0x000fea0003800000 */
.L_x_51:
[----:B-1----:R-:W-:Y:S01]  /*2980*/  IMAD.U32 R5, R5, 0x10000, RZ ;  /* 0x0001000005057824 */ /* 0x002fe200078e00ff */
[----:B------:R-:W-:-:S03]  /*2990*/  CS2R R6, SRZ ;  /* 0x0000000000067805 */ /* 0x000fc6000001ff00 */
[----:B------:R-:W-:-:S06]  /*29a0*/  FMUL.FTZ R5, R5, 1 ;  /* 0x3f80000005057820 */ /* 0x000fcc0000410000 */
[----:B------:R-:W1:Y:S02]  /*29b0*/  F2F.F64.F32 R4, R5 ;  /* 0x0000000500047310 */ /* 0x000e640000201800 */
[----:B-1----:R1:W-:Y:S01]  /*29c0*/  STG.E.128 desc[UR36][R2.64], R4 ;  /* 0x0000000402007986 */ /* 0x0023e2000c101d24 */
[----:B------:R-:W-:Y:S05]  /*29d0*/  BRA `(.L_x_42) ;  /* 0x0000000800587947 */ /* 0x000fea0003800000 */
.L_x_50:
[----:B------:R-:W-:-:S09]  /*29e0*/  UISETP.NE.AND UP0, UPT, UR4, 0xf, UPT ;  /* 0x0000000f0400788c */ /* 0x000fd2000bf05270 */
[----:B------:R-:W-:Y:S05]  /*29f0*/  BRA.U !UP0, `(.L_x_52) ;  /* 0x0000000108a07547 */ /* 0x000fea000b800000 */
[----:B------:R-:W-:-:S09]  /*2a00*/  UISETP.NE.AND UP0, UPT, UR4, 0x17, UPT ;  /* 0x000000170400788c */ /* 0x000fd2000bf05270 */
[----:B------:R-:W-:Y:S05]  /*2a10*/  BRA.U !UP0, `(.L_x_53) ;  /* 0x00000001084c7547 */ /* 0x000fea000b800000 */
[----:B------:R-:W-:-:S09]  /*2a20*/  UISETP.NE.AND UP0, UPT, UR4, 0x18, UPT ;  /* 0x000000180400788c */ /* 0x000fd2000bf05270 */
[----:B------:R-:W-:Y:S05]  /*2a30*/  BRA.U UP0, `(.L_x_41) ;  /* 0x0000000500a07547 */ /* 0x000fea000b800000 */
[----:B-1----:R-:W-:Y:S01]  /*2a40*/  SHF.L.U32 R7, R5, 0x10, RZ ;  /* 0x0000001005077819 */ /* 0x002fe200000006ff */
[----:B------:R-:W-:Y:S01]  /*2a50*/  BSSY.RECONVERGENT B0, `(.L_x_54) ;  /* 0x000000c000007945 */ /* 0x000fe20003800200 */
[----:B0-----:R-:W-:Y:S02]  /*2a60*/  IMAD.MOV.U32 R0, RZ, RZ, 0x7f ;  /* 0x0000007fff007424 */ /* 0x001fe400078e00ff */
[----:B------:R-:W-:Y:S02]  /*2a70*/  LOP3.LUT R6, R7, 0x7fffffff, RZ, 0xc0, !PT ;  /* 0x7fffffff07067812 */ /* 0x000fe400078ec0ff */
[----:B------:R-:W-:Y:S02]  /*2a80*/  SHF.R.U32.HI R5, RZ, 0x18, R7 ;  /* 0x00000018ff057819 */ /* 0x000fe40000011607 */
[----:B------:R-:W-:-:S13]  /*2a90*/  ISETP.GT.U32.AND P0, PT, R6, 0x43efffff, PT ;  /* 0x43efffff0600780c */ /* 0x000fda0003f04070 */
[----:B------:R-:W-:Y:S05]  /*2aa0*/  @P0 BRA `(.L_x_55) ;  /* 0x0000000000180947 */ /* 0x000fea0003800000 */
[----:B------:R-:W-:-:S13]  /*2ab0*/  ISETP.GT.U32.AND P0, PT, R6, 0x3c7fffff, PT ;  /* 0x3c7fffff0600780c */ /* 0x000fda0003f04070 */
[----:B------:R-:W-:-:S04]  /*2ac0*/  @P0 SHF.R.U32.HI R0, RZ, 0x14, R7 ;  /* 0x00000014ff000819 */ /* 0x000fc80000011607 */
[----:B------:R-:W-:Y:S01]  /*2ad0*/  @P0 LOP3.LUT R4, R0, 0x1, RZ, 0xc0, !PT ;  /* 0x0000000100040812 */ /* 0x000fe200078ec0ff */
[----:B------:R-:W-:-:S03]  /*2ae0*/  @!P0 FADD.FTZ R0, R6, 16384 ;  /* 0x4680000006008421 */ /* 0x000fc60000010000 */
[----:B------:R-:W-:-:S04]  /*2af0*/  @P0 IADD3 R4, PT, PT, R7, 0x407ffff, R4 ;  /* 0x0407ffff07040810 */ /* 0x000fc80007ffe004 */
[----:B------:R-:W-:-:S07]  /*2b00*/  @P0 SHF.R.U32.HI R0, RZ, 0x14, R4 ;  /* 0x00000014ff000819 */ /* 0x000fce0000011604 */
.L_x_55:
[----:B------:R-:W-:Y:S05]  /*2b10*/  BSYNC.RECONVERGENT B0 ;  /* 0x0000000000007941 */ /* 0x000fea0003800200 */
.L_x_54:
[----:B------:R-:W-:-:S05]  /*2b20*/  LOP3.LUT R5, R0, 0x80, R5, 0xf8, !PT ;  /* 0x0000008000057812 */ /* 0x000fca00078ef805 */
[----:B------:R0:W-:Y:S01]  /*2b30*/  STG.E.U8 desc[UR36][R2.64], R5 ;  /* 0x0000000502007986 */ /* 0x0001e2000c101124 */
[----:B------:R-:W-:Y:S05]  /*2b40*/  BRA `(.L_x_42) ;  /* 0x0000000400fc7947 */ /* 0x000fea0003800000 */
.L_x_53:
[----:B-1----:R-:W-:Y:S01]  /*2b50*/  IMAD.U32 R7, R5, 0x10000, RZ ;  /* 0x0001000005077824 */ /* 0x002fe200078e00ff */
[----:B------:R-:W-:Y:S04]  /*2b60*/  BSSY.RECONVERGENT B0, `(.L_x_56) ;  /* 0x000000e000007945 */ /* 0x000fe80003800200 */
[----:B------:R-:W-:Y:S02]  /*2b70*/  LOP3.LUT R6, R7, 0x7fffffff, RZ, 0xc0, !PT ;  /* 0x7fffffff07067812 */ /* 0x000fe400078ec0ff */
[----:B------:R-:W-:Y:S02]  /*2b80*/  SHF.R.U32.HI R5, RZ, 0x18, R7 ;  /* 0x00000018ff057819 */ /* 0x000fe40000011607 */
[----:B------:R-:W-:-:S13]  /*2b90*/  ISETP.GE.U32.AND P1, PT, R6, 0x47800000, PT ;  /* 0x478000000600780c */ /* 0x000fda0003f26070 */
[----:B0-----:R-:W-:Y:S01]  /*2ba0*/  @P1 IMAD.MOV.U32 R0, RZ, RZ, 0x7f ;  /* 0x0000007fff001424 */ /* 0x001fe200078e00ff */
[----:B------:R-:W-:-:S04]  /*2bb0*/  @P1 ISETP.GT.U32.AND P0, PT, R6, 0x7f800000, PT ;  /* 0x7f8000000600180c */ /* 0x000fc80003f04070 */
[----:B------:R-:W-:Y:S01]  /*2bc0*/  @P1 SEL R0, R0, 0x7c, P0 ;  /* 0x0000007c00001807 */ /* 0x000fe20000000000 */
[----:B------:R-:W-:Y:S08]  /*2bd0*/  @P1 BRA `(.L_x_57) ;  /* 0x0000000000181947 */ /* 0x000ff00003800000 */
[----:B------:R-:W-:-:S13]  /*2be0*/  ISETP.GT.U32.AND P0, PT, R6, 0x387fffff, PT ;  /* 0x387fffff0600780c */ /* 0x000fda0003f04070 */
[----:B------:R-:W-:-:S04]  /*2bf0*/  @P0 SHF.R.U32.HI R0, RZ, 0x15, R7 ;  /* 0x00000015ff000819 */ /* 0x000fc80000011607 */
[----:B------:R-:W-:Y:S01]  /*2c00*/  @P0 LOP3.LUT R4, R0, 0x1, RZ, 0xc0, !PT ;  /* 0x0000000100040812 */ /* 0x000fe200078ec0ff */
[----:B------:R-:W-:-:S03]  /*2c10*/  @!P0 FADD.FTZ R0, R6, 128 ;  /* 0x4300000006008421 */ /* 0x000fc60000010000 */
[----:B------:R-:W-:-:S04]  /*2c20*/  @P0 IADD3 R4, PT, PT, R7, 0x80fffff, R4 ;  /* 0x080fffff07040810 */ /* 0x000fc80007ffe004 */
[----:B------:R-:W-:-:S07]  /*2c30*/  @P0 SHF.R.U32.HI R0, RZ, 0x15, R4 ;  /* 0x00000015ff000819 */ /* 0x000fce0000011604 */
.L_x_57:
[----:B------:R-:W-:Y:S05]  /*2c40*/  BSYNC.RECONVERGENT B0 ;  /* 0x0000000000007941 */ /* 0x000fea0003800200 */
.L_x_56:
[----:B------:R-:W-:-:S05]  /*2c50*/  LOP3.LUT R5, R0, 0x80, R5, 0xf8, !PT ;  /* 0x0000008000057812 */ /* 0x000fca00078ef805 */
[----:B------:R0:W-:Y:S01]  /*2c60*/  STG.E.U8 desc[UR36][R2.64], R5 ;  /* 0x0000000502007986 */ /* 0x0001e2000c101124 */
[----:B------:R-:W-:Y:S05]  /*2c70*/  BRA `(.L_x_42) ;  /* 0x0000000400b07947 */ /* 0x000fea0003800000 */
.L_x_52:
[----:B-1----:R1:W-:Y:S01]  /*2c80*/  STG.E.U16 desc[UR36][R2.64], R5 ;  /* 0x0000000502007986 */ /* 0x0023e2000c101524 */
[----:B------:R-:W-:Y:S05]  /*2c90*/  BRA `(.L_x_42) ;  /* 0x0000000400a87947 */ /* 0x000fea0003800000 */
.L_x_49:
        /* <DEDUP_REMOVED lines=8> */
[----:B-1----:R-:W-:-:S06]  /*2d20*/  SHF.L.U32 R5, R5, 0x10, RZ ;  /* 0x0000001005057819 */ /* 0x002fcc00000006ff */
[----:B------:R-:W1:Y:S02]  /*2d30*/  F2I.FTZ.U32.TRUNC.NTZ R5, R5 ;  /* 0x0000000500057305 */ /* 0x000e64000021f000 */
[----:B-1----:R1:W-:Y:S01]  /*2d40*/  STG.E.U16 desc[UR36][R2.64], R5 ;  /* 0x0000000502007986 */ /* 0x0023e2000c101524 */
[----:B------:R-:W-:Y:S05]  /*2d50*/  BRA `(.L_x_42) ;  /* 0x0000000400787947 */ /* 0x000fea0003800000 */
.L_x_60:
[----:B-1----:R-:W-:Y:S01]  /*2d60*/  IMAD.U32 R5, R5, 0x10000, RZ ;  /* 0x0001000005057824 */ /* 0x002fe200078e00ff */
[----:B------:R-:W-:Y:S01]  /*2d70*/  BSSY.RECONVERGENT B0, `(.L_x_61) ;  /* 0x0000014000007945 */ /* 0x000fe20003800200 */
[----:B0-----:R-:W-:-:S03]  /*2d80*/  IMAD.MOV.U32 R0, RZ, RZ, 0x80 ;  /* 0x00000080ff007424 */ /* 0x001fc600078e00ff */
[----:B------:R-:W-:-:S04]  /*2d90*/  LOP3.LUT R4, R5, 0x7fffffff, RZ, 0xc0, !PT ;  /* 0x7fffffff05047812 */ /* 0x000fc800078ec0ff */
[----:B------:R-:W-:-:S13]  /*2da0*/  ISETP.GT.U32.AND P0, PT, R4, 0x437fffff, PT ;  /* 0x437fffff0400780c */ /* 0x000fda0003f04070 */
[----:B------:R-:W-:Y:S05]  /*2db0*/  @P0 BRA `(.L_x_62) ;  /* 0x00000000003c0947 */ /* 0x000fea0003800000 */
[----:B------:R-:W-:-:S13]  /*2dc0*/  ISETP.GT.U32.AND P0, PT, R4, 0x3bffffff, PT ;  /* 0x3bffffff0400780c */ /* 0x000fda0003f04070 */
[----:B------:R-:W-:Y:S05]  /*2dd0*/  @P0 BRA `(.L_x_63) ;  /* 0x0000000000140947 */ /* 0x000fea0003800000 */
[----:B------:R-:W-:-:S05]  /*2de0*/  FADD.FTZ R0, R4, 8192 ;  /* 0x4600000004007421 */ /* 0x000fca0000010000 */
[----:B------:R-:W-:Y:S02]  /*2df0*/  LOP3.LUT P0, R4, R0, 0xff, RZ, 0xc0, !PT ;  /* 0x000000ff00047812 */ /* 0x000fe4000780c0ff */
[----:B------:R-:W-:-:S11]  /*2e00*/  PRMT R0, RZ, 0x7610, R0 ;  /* 0x00007610ff007816 */ /* 0x000fd60000000000 */
[----:B------:R-:W-:Y:S05]  /*2e10*/  @!P0 BRA `(.L_x_62) ;  /* 0x0000000000248947 */ /* 0x000fea0003800000 */
[----:B------:R-:W-:Y:S05]  /*2e20*/  BRA `(.L_x_64) ;  /* 0x0000000000147947 */ /* 0x000fea0003800000 */
.L_x_63:
[----:B------:R-:W-:-:S04]  /*2e30*/  SHF.R.U32.HI R0, RZ, 0x14, R5 ;  /* 0x00000014ff007819 */ /* 0x000fc80000011605 */
[----:B------:R-:W-:-:S04]  /*2e40*/  LOP3.LUT R0, R0, 0x1, RZ, 0xc0, !PT ;  /* 0x0000000100007812 */ /* 0x000fc800078ec0ff */
[----:B------:R-:W-:-:S04]  /*2e50*/  IADD3 R0, PT, PT, R5, 0x487ffff, R0 ;  /* 0x0487ffff05007810 */ /* 0x000fc80007ffe000 */
[----:B------:R-:W-:-:S04]  /*2e60*/  SHF.R.U32.HI R0, RZ, 0x14, R0 ;  /* 0x00000014ff007819 */ /* 0x000fc80000011600 */
[----:B------:R-:W-:-:S07]  /*2e70*/  LOP3.LUT R4, R0, 0xff, RZ, 0xc0, !PT ;  /* 0x000000ff00047812 */ /* 0x000fce00078ec0ff */
.L_x_64:
[----:B------:R-:W-:-:S04]  /*2e80*/  SHF.R.U32.HI R5, RZ, 0x18, R5 ;  /* 0x00000018ff057819 */ /* 0x000fc80000011605 */
[----:B------:R-:W-:-:S04]  /*2e90*/  LOP3.LUT R4, R4, 0x80, R5, 0xf8, !PT ;  /* 0x0000008004047812 */ /* 0x000fc800078ef805 */
[----:B------:R-:W-:-:S07]  /*2ea0*/  PRMT R0, R4, 0x7610, R0 ;  /* 0x0000761004007816 */ /* 0x000fce0000000000 */
.L_x_62:
[----:B------:R-:W-:Y:S05]  /*2eb0*/  BSYNC.RECONVERGENT B0 ;  /* 0x0000000000007941 */ /* 0x000fea0003800200 */
.L_x_61:
[----:B------:R0:W-:Y:S01]  /*2ec0*/  STG.E.U8 desc[UR36][R2.64], R0 ;  /* 0x0000000002007986 */ /* 0x0001e2000c101124 */
[----:B------:R-:W-:Y:S05]  /*2ed0*/  BRA `(.L_x_42) ;  /* 0x0000000400187947 */ /* 0x000fea0003800000 */
.L_x_59:
[----:B-1----:R-:W-:Y:S01]  /*2ee0*/  IMAD.U32 R5, R5, 0x10000, RZ ;  /* 0x0001000005057824 */ /* 0x002fe200078e00ff */
[----:B------:R-:W-:Y:S01]  /*2ef0*/  BSSY.RECONVERGENT B0, `(.L_x_65) ;  /* 0x0000014000007945 */ /* 0x000fe20003800200 */
[----:B0-----:R-:W-:-:S03]  /*2f00*/  MOV R0, 0x80 ;  /* 0x0000008000007802 */ /* 0x001fc60000000f00 */
        /* <DEDUP_REMOVED lines=10> */
.L_x_67:
[----:B------:R-:W-:-:S04]  /*2fb0*/  SHF.R.U32.HI R0, RZ, 0x15, R5 ;  /* 0x00000015ff007819 */ /* 0x000fc80000011605 */
[----:B------:R-:W-:-:S04]  /*2fc0*/  LOP3.LUT R0, R0, 0x1, RZ, 0xc0, !PT ;  /* 0x0000000100007812 */ /* 0x000fc800078ec0ff */
[----:B------:R-:W-:-:S04]  /*2fd0*/  IADD3 R0, PT, PT, R5, 0x88fffff, R0 ;  /* 0x088fffff05007810 */ /* 0x000fc80007ffe000 */
[----:B------:R-:W-:-:S04]  /*2fe0*/  SHF.R.U32.HI R0, RZ, 0x15, R0 ;  /* 0x00000015ff007819 */ /* 0x000fc80000011600 */
[----:B------:R-:W-:-:S07]  /*2ff0*/  LOP3.LUT R4, R0, 0xff, RZ, 0xc0, !PT ;  /* 0x000000ff00047812 */ /* 0x000fce00078ec0ff */
.L_x_68:
[----:B------:R-:W-:-:S04]  /*3000*/  SHF.R.U32.HI R5, RZ, 0x18, R5 ;  /* 0x00000018ff057819 */ /* 0x000fc80000011605 */
[----:B------:R-:W-:-:S04]  /*3010*/  LOP3.LUT R4, R4, 0x80, R5, 0xf8, !PT ;  /* 0x0000008004047812 */ /* 0x000fc800078ef805 */
[----:B------:R-:W-:-:S07]  /*3020*/  PRMT R0, R4, 0x7610, R0 ;  /* 0x0000761004007816 */ /* 0x000fce0000000000 */
.L_x_66:
[----:B------:R-:W-:Y:S05]  /*3030*/  BSYNC.RECONVERGENT B0 ;  /* 0x0000000000007941 */ /* 0x000fea0003800200 */
.L_x_65:
[----:B------:R0:W-:Y:S01]  /*3040*/  STG.E.U8 desc[UR36][R2.64], R0 ;  /* 0x0000000002007986 */ /* 0x0001e2000c101124 */
[----:B------:R-:W-:Y:S05]  /*3050*/  BRA `(.L_x_42) ;  /* 0x0000000000b87947 */ /* 0x000fea0003800000 */
.L_x_58:
[----:B------:R-:W-:-:S09]  /*3060*/  UISETP.NE.AND UP0, UPT, UR4, 0x1c, UPT ;  /* 0x0000001c0400788c */ /* 0x000fd2000bf05270 */
[----:B------:R-:W-:Y:S05]  /*3070*/  BRA.U !UP0, `(.L_x_69) ;  /* 0x0000000108a47547 */ /* 0x000fea000b800000 */
[----:B------:R-:W-:-:S09]  /*3080*/  UISETP.NE.AND UP0, UPT, UR4, 0x1d, UPT ;  /* 0x0000001d0400788c */ /* 0x000fd2000bf05270 */
[----:B------:R-:W-:Y:S05]  /*3090*/  BRA.U !UP0, `(.L_x_70) ;  /* 0x00000001088c7547 */ /* 0x000fea000b800000 */
[----:B------:R-:W-:-:S09]  /*30a0*/  UISETP.NE.AND UP0, UPT, UR4, 0x2c, UPT ;  /* 0x0000002c0400788c */ /* 0x000fd2000bf05270 */
[----:B------:R-:W-:Y:S05]  /*30b0*/  BRA.U !UP0, `(.L_x_71) ;  /* 0x0000000108447547 */ /* 0x000fea000b800000 */
.L_x_41:
[----:B0-----:R-:W-:Y:S01]  /*30c0*/  MOV R0, 0x0 ;  /* 0x0000000000007802 */ /* 0x001fe20000000f00 */
[----:B------:R-:W0:Y:S01]  /*30d0*/  LDCU.64 UR6, c[0x4][0x128] ;  /* 0x01002500ff0677ac */ /* 0x000e220008000a00 */
[----:B------:R-:W-:Y:S02]  /*30e0*/  HFMA2 R12, -RZ, RZ, 0, 5.9604644775390625e-08 ;  /* 0x00000001ff0c7431 */ /* 0x000fe400000001ff */
[----:B------:R-:W-:Y:S01]  /*30f0*/  IMAD.MOV.U32 R8, RZ, RZ, 0x65 ;  /* 0x00000065ff087424 */ /* 0x000fe200078e00ff */
[----:B------:R2:W3:Y:S01]  /*3100*/  LDC.64 R2, c[0x4][R0] ;  /* 0x0100000000027b82 */ /* 0x0004e20000000a00 */
[----:B------:R-:W4:Y:S01]  /*3110*/  LDCU.64 UR8, c[0x4][0x130] ;  /* 0x01002600ff0877ac */ /* 0x000f220008000a00 */
[----:B------:R-:W-:Y:S01]  /*3120*/  IMAD.MOV.U32 R13, RZ, RZ, RZ ;  /* 0x000000ffff0d7224 */ /* 0x000fe200078e00ff */
[----:B------:R-:W5:Y:S01]  /*3130*/  LDCU.64 UR4, c[0x4][0x40] ;  /* 0x01000800ff0477ac */ /* 0x000f620008000a00 */
[----:B0-----:R-:W-:Y:S02]  /*3140*/  IMAD.U32 R4, RZ, RZ, UR6 ;  /* 0x00000006ff047e24 */ /* 0x001fe4000f8e00ff */
[----:B-1----:R-:W-:-:S02]  /*3150*/  IMAD.U32 R5, RZ, RZ, UR7 ;  /* 0x00000007ff057e24 */ /* 0x002fc4000f8e00ff */
[----:B----4-:R-:W-:Y:S01]  /*3160*/  IMAD.U32 R6, RZ, RZ, UR8 ;  /* 0x00000008ff067e24 */ /* 0x010fe2000f8e00ff */
[----:B------:R-:W-:Y:S01]  /*3170*/  MOV R7, UR9 ;  /* 0x0000000900077c02 */ /* 0x000fe20008000f00 */
[----:B-----5:R-:W-:Y:S02]  /*3180*/  IMAD.U32 R10, RZ, RZ, UR4 ;  /* 0x00000004ff0a7e24 */ /* 0x020fe4000f8e00ff */
[----:B--2---:R-:W-:-:S07]  /*3190*/  IMAD.U32 R11, RZ, RZ, UR5 ;  /* 0x00000005ff0b7e24 */ /* 0x004fce000f8e00ff */
[----:B------:R-:W-:-:S07]  /*31a0*/  LEPC R20, `(.L_x_72) ;  /* 0x000000001014794e */ /* 0x000fce0000000000 */
[----:B---3--:R-:W-:Y:S05]  /*31b0*/  CALL.ABS.NOINC R2 ;  /* 0x0000000002007343 */ /* 0x008fea0003c00000 */
.L_x_72:
[----:B------:R-:W-:Y:S05]  /*31c0*/  BRA `(.L_x_42) ;  /* 0x00000000005c7947 */ /* 0x000fea0003800000 */
.L_x_71:
[----:B-1----:R-:W-:-:S05]  /*31d0*/  IMAD.U32 R5, R5, 0x10000, RZ ;  /* 0x0001000005057824 */ /* 0x002fca00078e00ff */
[----:B------:R-:W-:-:S04]  /*31e0*/  SHF.R.U32.HI R6, RZ, 0x17, R5 ;  /* 0x00000017ff067819 */ /* 0x000fc80000011605 */
[----:B------:R-:W-:-:S04]  /*31f0*/  LOP3.LUT R4, R6, 0xff, RZ, 0xc0, !PT ;  /* 0x000000ff06047812 */ /* 0x000fc800078ec0ff */
[----:B------:R-:W-:-:S13]  /*3200*/  ISETP.NE.AND P1, PT, R4, 0xff, PT ;  /* 0x000000ff0400780c */ /* 0x000fda0003f25270 */
[--C-:B0-----:R-:W-:Y:S02]  /*3210*/  @P1 SHF.R.U32.HI R0, RZ, 0x16, R5.reuse ;  /* 0x00000016ff001819 */ /* 0x101fe40000011605 */
[----:B------:R-:W-:Y:S01]  /*3220*/  @P1 LOP3.LUT P0, RZ, R4, 0x3fffff, R5, 0xf8, !PT ;  /* 0x003fffff04ff1812 */ /* 0x000fe2000780f805 */
[----:B------:R-:W-:Y:S01]  /*3230*/  IMAD.MOV.U32 R5, RZ, RZ, 0xff ;  /* 0x000000ffff057424 */ /* 0x000fe200078e00ff */
[----:B------:R-:W-:-:S04]  /*3240*/  @P1 LOP3.LUT R0, R0, 0x1, RZ, 0xc0, !PT ;  /* 0x0000000100001812 */ /* 0x000fc800078ec0ff */
[----:B------:R-:W-:Y:S02]  /*3250*/  @P1 ISETP.EQ.U32.AND P2, PT, R0, 0x1, P0 ;  /* 0x000000010000180c */ /* 0x000fe40000742070 */
[----:B------:R-:W-:Y:S02]  /*3260*/  PLOP3.LUT P0, PT, PT, PT, PT, 0x80, 0x8 ;  /* 0x000000000008781c */ /* 0x000fe40003f0f070 */
[----:B------:R-:W-:Y:S02]  /*3270*/  @P1 PLOP3.LUT P0, PT, P2, PT, PT, 0x80, 0x8 ;  /* 0x000000000008181c */ /* 0x000fe4000170f070 */
[----:B------:R-:W-:-:S11]  /*3280*/  @P1 IADD3 R0, PT, PT, R6, 0x1, RZ ;  /* 0x0000000106001810 */ /* 0x000fd60007ffe0ff */
[----:B------:R-:W-:-:S04]  /*3290*/  @!P0 IMAD.MOV R0, RZ, RZ, R6 ;  /* 0x000000ffff008224 */ /* 0x000fc800078e0206 */
[----:B------:R-:W-:-:S05]  /*32a0*/  @P1 IMAD.MOV.U32 R5, RZ, RZ, R0 ;  /* 0x000000ffff051224 */ /* 0x000fca00078e0000 */
[----:B------:R0:W-:Y:S01]  /*32b0*/  STG.E.U8 desc[UR36][R2.64], R5 ;  /* 0x0000000502007986 */ /* 0x0001e2000c101124 */
[----:B------:R-:W-:Y:S05]  /*32c0*/  BRA `(.L_x_42) ;  /* 0x00000000001c7947 */ /* 0x000fea0003800000 */
.L_x_70:
[----:B-1----:R-:W-:-:S06]  /*32d0*/  IMAD.U32 R5, R5, 0x10000, RZ ;  /* 0x0001000005057824 */ /* 0x002fcc00078e00ff */
[----:B------:R-:W1:Y:S02]  /*32e0*/  F2I.U64.TRUNC R4, R5 ;  /* 0x0000000500047311 */ /* 0x000e64000020d800 */
[----:B-1----:R1:W-:Y:S01]  /*32f0*/  STG.E.64 desc[UR36][R2.64], R4 ;  /* 0x0000000402007986 */ /* 0x0023e2000c101b24 */
[----:B------:R-:W-:Y:S05]  /*3300*/  BRA `(.L_x_42) ;  /* 0x00000000000c7947 */ /* 0x000fea0003800000 */
.L_x_69:
[----:B-1----:R-:W-:-:S06]  /*3310*/  SHF.L.U32 R5, R5, 0x10, RZ ;  /* 0x0000001005057819 */ /* 0x002fcc00000006ff */
[----:B------:R-:W1:Y:S02]  /*3320*/  F2I.FTZ.U32.TRUNC.NTZ R5, R5 ;  /* 0x0000000500057305 */ /* 0x000e64000021f000 */
[----:B-1----:R1:W-:Y:S02]  /*3330*/  STG.E desc[UR36][R2.64], R5 ;  /* 0x0000000502007986 */ /* 0x0023e4000c101924 */
.L_x_42:
[----:B------:R-:W-:-:S07]  /*3340*/  VIADD R17, R17, 0x80 ;  /* 0x0000008011117836 */ /* 0x000fce0000000000 */
.L_x_1:
[----:B------:R-:W-:Y:S05]  /*3350*/  BSYNC.RECONVERGENT B6 ;  /* 0x0000000000067941 */ /* 0x000fea0003800200 */
.L_x_0:
[----:B------:R-:W5:Y:S01]  /*3360*/  LDCU UR4, c[0x0][0x380] ;  /* 0x00007000ff0477ac */ /* 0x000f620008000800 */
[----:B------:R-:W-:Y:S01]  /*3370*/  BSSY.RECONVERGENT B6, `(.L_x_73) ;  /* 0x0000327000067945 */ /* 0x000fe20003800200 */
[----:B-----5:R-:W-:-:S13]  /*3380*/  ISETP.GE.AND P0, PT, R17, UR4, PT ;  /* 0x0000000411007c0c */ /* 0x020fda000bf06270 */
[----:B------:R-:W-:Y:S05]  /*3390*/  @P0 BRA `(.L_x_74) ;  /* 0x0000003000900947 */ /* 0x000fea0003800000 */
[----:B------:R-:W5:Y:S01]  /*33a0*/  LDCU UR4, c[0x0][0x388] ;  /* 0x00007100ff0477ac */ /* 0x000f620008000800 */
[----:B0-----:R-:W-:Y:S02]  /*33b0*/  IMAD.MOV.U32 R0, RZ, RZ, RZ ;  /* 0x000000ffff007224 */ /* 0x001fe400078e00ff */
[----:B------:R-:W-:Y:S01]  /*33c0*/  IMAD.MOV.U32 R16, RZ, RZ, RZ ;  /* 0x000000ffff107224 */ /* 0x000fe200078e00ff */
[----:B-----5:R-:W-:-:S09]  /*33d0*/  UISETP.NE.AND UP0, UPT, UR4, URZ, UPT ;  /* 0x000000ff0400728c */ /* 0x020fd2000bf05270 */
[----:B------:R-:W-:Y:S05]  /*33e0*/  BRA.U !UP0, `(.L_x_75) ;  /* 0x0000001108a87547 */ /* 0x000fea000b800000 */
[----:B------:R-:W1:Y:S01]  /*33f0*/  LDCU.64 UR4, c[0x0][0x390] ;  /* 0x00007200ff0477ac */ /* 0x000e620008000a00 */
[----:B------:R-:W-:Y:S01]  /*3400*/  HFMA2 R16, -RZ, RZ, 0, 0 ;  /* 0x00000000ff107431 */ /* 0x000fe200000001ff */
[----:B------:R-:W0:Y:S01]  /*3410*/  LDCU UR6, c[0x0][0x38c] ;  /* 0x00007180ff0677ac */ /* 0x000e220008000800 */
[----:B------:R-:W5:Y:S01]  /*3420*/  LDCU.64 UR8, c[0x0][0x4b8] ;  /* 0x00009700ff0877ac */ /* 0x000f620008000a00 */
[----:B------:R-:W-:Y:S02]  /*3430*/  UISETP.NE.AND UP0, UPT, UR40, URZ, UPT ;  /* 0x000000ff2800728c */ /* 0x000fe4000bf05270 */
[----:B-1234-:R-:W-:-:S05]  /*3440*/  IMAD.HI.U32 R2, R17, UR4, R16 ;  /* 0x0000000411027c27 */ /* 0x01efca000f8e0010 */
[----:B------:R-:W-:-:S05]  /*3450*/  SHF.R.U32.HI R3, RZ, UR5, R2 ;  /* 0x00000005ff037c19 */ /* 0x000fca0008011602 */
[----:B------:R-:W-:-:S04]  /*3460*/  IMAD.MOV R0, RZ, RZ, -R3 ;  /* 0x000000ffff007224 */ /* 0x000fc800078e0a03 */
[----:B0-----:R-:W-:-:S04]  /*3470*/  IMAD R0, R0, UR6, R17 ;  /* 0x0000000600007c24 */ /* 0x001fc8000f8e0211 */
[C---:B-----5:R-:W-:Y:S02]  /*3480*/  IMAD R16, R0.reuse, UR8, RZ ;  /* 0x0000000800107c24 */ /* 0x060fe4000f8e02ff */
        /* <DEDUP_REMOVED lines=15> */
[----:B------:R-:W-:Y:S01]  /*3580*/  MOV R4, RZ ;  /* 0x000000ff00047202 */ /* 0x000fe20000000f00 */
[----:B------:R-:W1:Y:S01]  /*3590*/  LDCU UR6, c[0x0][0x3a4] ;  /* 0x00007480ff0677ac */ /* 0x000e620008000800 */
[----:B------:R-:W2:Y:S01]  /*35a0*/  LDCU.64 UR8, c[0x0][0x4c8] ;  /* 0x00009900ff0877ac */ /* 0x000ea20008000a00 */
[----:B------:R-:W-:Y:S02]  /*35b0*/  UISETP.NE.AND UP0, UPT, UR38, 0x3, UPT ;  /* 0x000000032600788c */ /* 0x000fe4000bf05270 */
[----:B0-----:R-:W-:-:S05]  /*35c0*/  IMAD.HI.U32 R2, R5, UR4, R4 ;  /* 0x0000000405027c27 */ /* 0x001fca000f8e0004 */
[----:B------:R-:W-:-:S05]  /*35d0*/  SHF.R.U32.HI R3, RZ, UR5, R2 ;  /* 0x00000005ff037c19 */ /* 0x000fca0008011602 */
[----:B------:R-:W-:-:S04]  /*35e0*/  IMAD.MOV R4, RZ, RZ, -R3 ;  /* 0x000000ffff047224 */ /* 0x000fc800078e0a03 */
        /* <DEDUP_REMOVED lines=17> */
[----:B------:R-:W-:Y:S01]  /*3700*/  HFMA2 R4, -RZ, RZ, 0, 0 ;  /* 0x00000000ff047431 */ /* 0x000fe200000001ff */
        /* <DEDUP_REMOVED lines=16> */
[----:B-1----:R-:W-:-:S04]  /*3810*/  SHF.R.U32.HI R5, RZ, UR4, R4 ;  /* 0x00000004ff057c19 */ /* 0x002fc80008011604 */
[----:B------:R-:W-:-:S05]  /*3820*/  IADD3 R2, PT, PT, -R5, RZ, RZ ;  /* 0x000000ff05027210 */ /* 0x000fca0007ffe1ff */
        /* <DEDUP_REMOVED lines=225> */
[----:B------:R-:W-:-:S05]  /*4640*/  SHF.R.U32.HI R2, RZ, UR5, R2 ;  /* 0x00000005ff027c19 */ /* 0x000fca0008011602 */
[----:B------:R-:W-:-:S04]  /*4650*/  IMAD.MOV R3, RZ, RZ, -R2 ;  /* 0x000000ffff037224 */ /* 0x000fc800078e0a02 */
[----:B-1----:R-:W-:-:S04]  /*4660*/  IMAD R5, R3, UR6, R5 ;  /* 0x0000000603057c24 */ /* 0x002fc8000f8e0205 */
[C---:B--2---:R-:W-:Y:S02]  /*4670*/  IMAD R16, R5.reuse, UR8, R16 ;  /* 0x0000000805107c24 */ /* 0x044fe4000f8e0210 */
[----:B------:R-:W-:-:S07]  /*4680*/  IMAD R0, R5, UR9, R0 ;  /* 0x0000000905007c24 */ /* 0x000fce000f8e0200 */
.L_x_75:
[----:B------:R-:W1:Y:S01]  /*4690*/  LDCU.64 UR6, c[0x0][0x588] ;  /* 0x0000b100ff0677ac */ /* 0x000e620008000a00 */
[----:B------:R-:W-:-:S04]  /*46a0*/  UPRMT UR4, UR41, 0x9910, URZ ;  /* 0x0000991029047896 */ /* 0x000fc800080000ff */
[----:B------:R-:W-:Y:S01]  /*46b0*/  UISETP.GT.AND UP0, UPT, UR4, 0x9, UPT ;  /* 0x000000090400788c */ /* 0x000fe2000bf04270 */
[----:B-1234-:R-:W-:-:S04]  /*46c0*/  IADD3 R2, P0, PT, R0, UR6, RZ ;  /* 0x0000000600027c10 */ /* 0x01efc8000ff1e0ff */
[----:B------:R-:W-:-:S04]  /*46d0*/  IADD3.X R3, PT, PT, RZ, UR7, RZ, P0, !PT ;  /* 0x00000007ff037c10 */ /* 0x000fc800087fe4ff */
        /* <DEDUP_REMOVED lines=13> */
.L_x_79:
[----:B------:R-:W2:Y:S02]  /*47b0*/  LDG.E.U8 R2, desc[UR36][R2.64] ;  /* 0x0000002402027981 */ /* 0x000ea4000c1e1100 */
[----:B--2---:R-:W-:-:S04]  /*47c0*/  I2FP.F32.U32 R0, R2 ;  /* 0x0000000200007245 */ /* 0x004fc80000201000 */
[----:B------:R-:W-:Y:S01]  /*47d0*/  F2FP.BF16.F32.PACK_AB R0, RZ, R0 ;  /* 0x00000000ff00723e */ /* 0x000fe200000010ff */
[----:B------:R-:W-:Y:S06]  /*47e0*/  BRA `(.L_x_81) ;  /* 0x0000000c00a47947 */ /* 0x000fec0003800000 */
.L_x_78:
        /* <DEDUP_REMOVED lines=10> */
.L_x_83:
[----:B------:R-:W2:Y:S02]  /*4890*/  LDG.E R2, desc[UR36][R2.64] ;  /* 0x0000002402027981 */ /* 0x000ea4000c1e1900 */
[----:B--2---:R-:W-:-:S04]  /*48a0*/  I2FP.F32.S32 R0, R2 ;  /* 0x0000000200007245 */ /* 0x004fc80000201400 */
[----:B------:R-:W-:Y:S01]  /*48b0*/  F2FP.BF16.F32.PACK_AB R0, RZ, R0 ;  /* 0x00000000ff00723e */ /* 0x000fe200000010ff */
[----:B------:R-:W-:Y:S06]  /*48c0*/  BRA `(.L_x_81) ;  /* 0x0000000c006c7947 */ /* 0x000fec0003800000 */
.L_x_82:
[----:B------:R-:W2:Y:S02]  /*48d0*/  LDG.E.U16 R2, desc[UR36][R2.64] ;  /* 0x0000002402027981 */ /* 0x000ea4000c1e1500 */
[----:B--2---:R-:W0:Y:S02]  /*48e0*/  I2F.S16 R0, R2 ;  /* 0x0000000200007306 */ /* 0x004e240000101400 */
[----:B0-----:R-:W-:Y:S01]  /*48f0*/  F2FP.BF16.F32.PACK_AB R0, RZ, R0 ;  /* 0x00000000ff00723e */ /* 0x001fe200000010ff */
[----:B------:R-:W-:Y:S06]  /*4900*/  BRA `(.L_x_81) ;  /* 0x0000000c005c7947 */ /* 0x000fec0003800000 */
.L_x_77:
        /* <DEDUP_REMOVED lines=9> */
.L_x_85:
[----:B------:R-:W2:Y:S02]  /*49a0*/  LDG.E.U16 R0, desc[UR36][R2.64] ;  /* 0x0000002402007981 */ /* 0x000ea4000c1e1500 */
[----:B--2---:R-:W-:-:S05]  /*49b0*/  HADD2.F32 R0, -RZ, R0.H0_H0 ;  /* 0x20000000ff007230 */ /* 0x004fca0000004100 */
[----:B------:R-:W-:Y:S01]  /*49c0*/  F2FP.BF16.F32.PACK_AB R0, RZ, R0 ;  /* 0x00000000ff00723e */ /* 0x000fe200000010ff */
[----:B------:R-:W-:Y:S06]  /*49d0*/  BRA `(.L_x_81) ;  /* 0x0000000c00287947 */ /* 0x000fec0003800000 */
.L_x_84:
        /* <DEDUP_REMOVED lines=9> */
.L_x_87:
[----:B------:R-:W2:Y:S02]  /*4a70*/  LDG.E.U16 R2, desc[UR36][R2.64] ;  /* 0x0000002402027981 */ /* 0x000ea4000c1e1500 */
[----:B--2---:R-:W-:-:S05]  /*4a80*/  HADD2.F32 R0, -RZ, R2.H0_H0 ;  /* 0x20000002ff007230 */ /* 0x004fca0000004100 */
[----:B------:R-:W-:Y:S01]  /*4a90*/  F2FP.BF16.F32.PACK_AB R0, RZ, R0 ;  /* 0x00000000ff00723e */ /* 0x000fe200000010ff */
[----:B------:R-:W-:Y:S06]  /*4aa0*/  BRA `(.L_x_81) ;  /* 0x0000000800f47947 */ /* 0x000fec0003800000 */
.L_x_86:
        /* <DEDUP_REMOVED lines=12> */
.L_x_76:
        /* <DEDUP_REMOVED lines=13> */
.L_x_90:
        /* <DEDUP_REMOVED lines=12> */
.L_x_89:
        /* <DEDUP_REMOVED lines=16> */
[C---:B------:R-:W-:Y:S02]  /*4e00*/  SHF.L.U32 R6, R4.reuse, R5, RZ ;  /* 0x0000000504067219 */ /* 0x040fe400000006ff */
[----:B------:R-:W-:Y:S02]  /*4e10*/  IADD3 R5, PT, PT, R4, 0x1000000, RZ ;  /* 0x0100000004057810 */ /* 0x000fe40007ffe0ff */
[----:B------:R-:W-:Y:S02]  /*4e20*/  LEA.HI R6, R6, -R7, RZ, 0x1c ;  /* 0x8000000706067211 */ /* 0x000fe400078fe0ff */
[----:B------:R-:W-:-:S03]  /*4e30*/  SHF.R.S32.HI R5, RZ, 0x8, R5 ;  /* 0x00000008ff057819 */ /* 0x000fc60000011405 */
[----:B------:R-:W-:-:S05]  /*4e40*/  VIADD R6, R6, 0x3c000000 ;  /* 0x3c00000006067836 */ /* 0x000fca0000000000 */
[----:B------:R-:W-:-:S04]  /*4e50*/  LOP3.LUT R5, R6, 0x7f800000, R5, 0xf8, !PT ;  /* 0x7f80000006057812 */ /* 0x000fc800078ef805 */
[----:B------:R-:W-:-:S04]  /*4e60*/  SEL R5, R5, RZ, P0 ;  /* 0x000000ff05057207 */ /* 0x000fc80000000000 */
[----:B------:R-:W-:-:S04]  /*4e70*/  LOP3.LUT R5, R5, 0x80000000, R0, 0xf8, !PT ;  /* 0x8000000005057812 */ /* 0x000fc800078ef800 */
[----:B------:R-:W-:-:S04]  /*4e80*/  F2FP.BF16.F32.PACK_AB R5, RZ, R5 ;  /* 0x00000005ff05723e */ /* 0x000fc800000010ff */
[----:B------:R-:W-:Y:S01]  /*4e90*/  PRMT R0, R5, 0x7610, R0 ;  /* 0x0000761005007816 */ /* 0x000fe20000000000 */
[----:B------:R-:W-:Y:S06]  /*4ea0*/  BRA `(.L_x_81) ;  /* 0x0000000400f47947 */ /* 0x000fec0003800000 */
.L_x_92:
[----:B------:R-:W2:Y:S02]  /*4eb0*/  LDG.E.U8 R2, desc[UR36][R2.64] ;  /* 0x0000002402027981 */ /* 0x000ea4000c1e1100 */
[C---:B--2---:R-:W-:Y:S01]  /*4ec0*/  IMAD.SHL.U32 R0, R2.reuse, 0x2000000, RZ ;  /* 0x0200000002007824 */ /* 0x044fe200078e00ff */
[----:B------:R-:W-:-:S04]  /*4ed0*/  SHF.L.U32 R5, R2, 0x8, RZ ;  /* 0x0000000802057819 */ /* 0x000fc800000006ff */
[----:B------:R-:W-:-:S13]  /*4ee0*/  ISETP.GE.U32.AND P0, PT, R0, 0x8000000, PT ;  /* 0x080000000000780c */ /* 0x000fda0003f06070 */
[C---:B------:R-:W-:Y:S02]  /*4ef0*/  @!P0 LOP3.LUT R4, R5.reuse, 0x7f00, RZ, 0xc0, !PT ;  /* 0x00007f0005048812 */ /* 0x040fe400078ec0ff */
[----:B------:R-:W-:Y:S02]  /*4f00*/  @P0 LEA.HI R0, R0, 0x70000000, RZ, 0x1c ;  /* 0x7000000000000811 */ /* 0x000fe400078fe0ff */
[----:B------:R-:W-:Y:S02]  /*4f10*/  @!P0 LOP3.LUT R4, R4, 0x3f000000, RZ, 0xfc, !PT ;  /* 0x3f00000004048812 */ /* 0x000fe400078efcff */
[----:B------:R-:W-:Y:S01]  /*4f20*/  PRMT R5, R5, 0x9910, RZ ;  /* 0x0000991005057816 */ /* 0x000fe200000000ff */
[----:B------:R-:W-:Y:S02]  /*4f30*/  @P0 FMUL.FTZ R0, R0, 1.9259299443872358531e-34 ;  /* 0x0780000000000820 */ /* 0x000fe40000410000 */
[----:B------:R-:W-:-:S05]  /*4f40*/  @!P0 FADD.FTZ R0, R4, -0.5 ;  /* 0xbf00000004008421 */ /* 0x000fca0000010000 */
[----:B------:R-:W-:-:S04]  /*4f50*/  LOP3.LUT R0, R0, 0x80000000, R5, 0xf8, !PT ;  /* 0x8000000000007812 */ /* 0x000fc800078ef805 */
[----:B------:R-:W-:Y:S01]  /*4f60*/  F2FP.BF16.F32.PACK_AB R0, RZ, R0 ;  /* 0x00000000ff00723e */ /* 0x000fe200000010ff */
[----:B------:R-:W-:Y:S06]  /*4f70*/  BRA `(.L_x_81) ;  /* 0x0000000400c07947 */ /* 0x000fec0003800000 */
.L_x_91:
[----:B------:R0:W5:Y:S01]  /*4f80*/  LDG.E.U16 R0, desc[UR36][R2.64] ;  /* 0x0000002402007981 */ /* 0x000162000c1e1500 */
[----:B------:R-:W-:Y:S05]  /*4f90*/  BRA `(.L_x_81) ;  /* 0x0000000400b87947 */ /* 0x000fea0003800000 */
.L_x_88:
        /* <DEDUP_REMOVED lines=12> */
.L_x_95:
[----:B------:R-:W2:Y:S01]  /*5060*/  LDG.E.U8 R3, desc[UR36][R2.64] ;  /* 0x0000002402037981 */ /* 0x000ea2000c1e1100 */
[----:B------:R-:W-:Y:S01]  /*5070*/  BSSY.RECONVERGENT B0, `(.L_x_96) ;  /* 0x0000018000007945 */ /* 0x000fe20003800200 */
[----:B------:R-:W-:Y:S01]  /*5080*/  IMAD.MOV.U32 R0, RZ, RZ, RZ ;  /* 0x000000ffff007224 */ /* 0x000fe200078e00ff */
        /* <DEDUP_REMOVED lines=8> */
[----:B------:R-:W-:-:S04]  /*5110*/  SHF.R.U32.HI R0, RZ, 0x7, R3 ;  /* 0x00000007ff007819 */ /* 0x000fc80000011603 */
[----:B------:R-:W-:Y:S02]  /*5120*/  SHF.L.U32 R7, R0, 0x1f, RZ ;  /* 0x0000001f00077819 */ /* 0x000fe400000006ff */
        /* <DEDUP_REMOVED lines=8> */
.L_x_99:
[----:B------:R-:W-:Y:S05]  /*51b0*/  BSYNC.RECONVERGENT B1 ;  /* 0x0000000000017941 */ /* 0x000fea0003800200 */
.L_x_98:
[----:B------:R-:W-:Y:S01]  /*51c0*/  IMAD.SHL.U32 R0, R0, 0x100000, RZ ;  /* 0x0010000000007824 */ /* 0x000fe200078e00ff */
[----:B------:R-:W-:-:S04]  /*51d0*/  LEA R2, R2, 0x3b800000, 0x17 ;  /* 0x3b80000002027811 */ /* 0x000fc800078eb8ff */
[----:B------:R-:W-:-:S07]  /*51e0*/  LOP3.LUT R0, R2, R0, R7, 0xfe, !PT ;  /* 0x0000000002007212 */ /* 0x000fce00078efe07 */
.L_x_97:
[----:B------:R-:W-:Y:S05]  /*51f0*/  BSYNC.RECONVERGENT B0 ;  /* 0x0000000000007941 */ /* 0x000fea0003800200 */
.L_x_96:
[----:B------:R-:W-:Y:S01]  /*5200*/  F2FP.BF16.F32.PACK_AB R0, RZ, R0 ;  /* 0x00000000ff00723e */ /* 0x000fe200000010ff */
[----:B------:R-:W-:Y:S06]  /*5210*/  BRA `(.L_x_81) ;  /* 0x0000000400187947 */ /* 0x000fec0003800000 */
.L_x_94:
[----:B------:R-:W2:Y:S01]  /*5220*/  LDG.E.U8 R3, desc[UR36][R2.64] ;  /* 0x0000002402037981 */ /* 0x000ea2000c1e1100 */
[----:B------:R-:W-:Y:S01]  /*5230*/  BSSY.RECONVERGENT B0, `(.L_x_100) ;  /* 0x0000018000007945 */ /* 0x000fe20003800200 */
[----:B------:R-:W-:Y:S02]  /*5240*/  MOV R0, RZ ;  /* 0x000000ff00007202 */ /* 0x000fe40000000f00 */
        /* <DEDUP_REMOVED lines=14> */
[----:B------:R-:W-:Y:S02]  /*5330*/  IADD3 R5, PT, PT, R3, -0x1d, RZ ;  /* 0xffffffe303057810 */ /* 0x000fe40007ffe0ff */
[----:B------:R-:W-:Y:S02]  /*5340*/  IADD3 R2, PT, PT, R2, 0x1e, -R3 ;  /* 0x0000001e02027810 */ /* 0x000fe40007ffe803 */
[----:B------:R-:W-:-:S04]  /*5350*/  SHF.L.U32 R5, R0, R5, RZ ;  /* 0x0000000500057219 */ /* 0x000fc800000006ff */
[----:B------:R-:W-:-:S07]  /*5360*/  LOP3.LUT R0, R5, 0x3, RZ, 0xc0, !PT ;  /* 0x0000000305007812 */ /* 0x000fce00078ec0ff */
.L_x_103:
[----:B------:R-:W-:Y:S05]  /*5370*/  BSYNC.RECONVERGENT B1 ;  /* 0x0000000000017941 */ /* 0x000fea0003800200 */
.L_x_102:
[----:B------:R-:W-:Y:S01]  /*5380*/  IMAD.SHL.U32 R0, R0, 0x200000, RZ ;  /* 0x0020000000007824 */ /* 0x000fe200078e00ff */
[----:B------:R-:W-:-:S04]  /*5390*/  LEA R2, R2, 0x37800000, 0x17 ;  /* 0x3780000002027811 */ /* 0x000fc800078eb8ff */
[----:B------:R-:W-:-:S07]  /*53a0*/  LOP3.LUT R0, R2, R0, R7, 0xfe, !PT ;  /* 0x0000000002007212 */ /* 0x000fce00078efe07 */
.L_x_101:
[----:B------:R-:W-:Y:S05]  /*53b0*/  BSYNC.RECONVERGENT B0 ;  /* 0x0000000000007941 */ /* 0x000fea0003800200 */
.L_x_100:
[----:B------:R-:W-:Y:S01]  /*53c0*/  F2FP.BF16.F32.PACK_AB R0, RZ, R0 ;  /* 0x00000000ff00723e */ /* 0x000fe200000010ff */
[----:B------:R-:W-:Y:S06]  /*53d0*/  BRA `(.L_x_81) ;  /* 0x0000000000a87947 */ /* 0x000fec0003800000 */
.L_x_93:
[----:B------:R-:W-:-:S09]  /*53e0*/  UISETP.NE.AND UP0, UPT, UR4, 0x1c, UPT ;  /* 0x0000001c0400788c */ /* 0x000fd2000bf05270 */
[----:B------:R-:W-:Y:S05]  /*53f0*/  BRA.U !UP0, `(.L_x_104) ;  /* 0x0000000108947547 */ /* 0x000fea000b800000 */
[----:B------:R-:W-:-:S09]  /*5400*/  UISETP.NE.AND UP0, UPT, UR4, 0x1d, UPT ;  /* 0x0000001d0400788c */ /* 0x000fd2000bf05270 */
[----:B------:R-:W-:Y:S05]  /*5410*/  BRA.U !UP0, `(.L_x_105) ;  /* 0x00000001087c7547 */ /* 0x000fea000b800000 */
[----:B------:R-:W-:-:S09]  /*5420*/  UISETP.NE.AND UP0, UPT, UR4, 0x2c, UPT ;  /* 0x0000002c0400788c */ /* 0x000fd2000bf05270 */
[----:B------:R-:W-:Y:S05]  /*5430*/  BRA.U UP0, `(.L_x_80) ;  /* 0x00000001002c7547 */ /* 0x000fea000b800000 */
[----:B------:R-:W2:Y:S01]  /*5440*/  LDG.E.U8 R2, desc[UR36][R2.64] ;  /* 0x0000002402027981 */ /* 0x000ea2000c1e1100 */
[----:B------:R-:W-:Y:S01]  /*5450*/  BSSY.RECONVERGENT B0, `(.L_x_106) ;  /* 0x0000007000007945 */ /* 0x000fe20003800200 */
[----:B------:R-:W-:Y:S01]  /*5460*/  IMAD.MOV.U32 R0, RZ, RZ, 0x400000 ;  /* 0x00400000ff007424 */ /* 0x000fe200078e00ff */
[----:B--2---:R-:W-:-:S13]  /*5470*/  ISETP.NE.AND P0, PT, R2, RZ, PT ;  /* 0x000000ff0200720c */ /* 0x004fda0003f05270 */
[----:B------:R-:W-:Y:S05]  /*5480*/  @!P0 BRA `(.L_x_107) ;  /* 0x00000000000c8947 */ /* 0x000fea0003800000 */
[----:B------:R-:W-:-:S13]  /*5490*/  ISETP.NE.AND P0, PT, R2, 0xff, PT ;  /* 0x000000ff0200780c */ /* 0x000fda0003f05270 */
[----:B------:R-:W-:Y:S01]  /*54a0*/  @!P0 MOV R0, 0x7f800001 ;  /* 0x7f80000100008802 */ /* 0x000fe20000000f00 */
[----:B------:R-:W-:-:S07]  /*54b0*/  @P0 IMAD.SHL.U32 R0, R2, 0x800000, RZ ;  /* 0x0080000002000824 */ /* 0x000fce00078e00ff */
.L_x_107:
[----:B------:R-:W-:Y:S05]  /*54c0*/  BSYNC.RECONVERGENT B0 ;  /* 0x0000000000007941 */ /* 0x000fea0003800200 */
.L_x_106:
[----:B------:R-:W-:Y:S01]  /*54d0*/  F2FP.BF16.F32.PACK_AB R0, RZ, R0 ;  /* 0x00000000ff00723e */ /* 0x000fe200000010ff */
[----:B------:R-:W-:Y:S06]  /*54e0*/  BRA `(.L_x_81) ;  /* 0x0000000000647947 */ /* 0x000fec0003800000 */
.L_x_80:
        /* <DEDUP_REMOVED lines=8> */
[----:B0-----:R-:W-:Y:S01]  /*5570*/  IMAD.U32 R4, RZ, RZ, UR4 ;  /* 0x00000004ff047e24 */ /* 0x001fe2000f8e00ff */
[----:B------:R-:W-:Y:S01]  /*5580*/  MOV R5, UR5 ;  /* 0x0000000500057c02 */ /* 0x000fe20008000f00 */
[----:B-1----:R-:W-:-:S02]  /*5590*/  IMAD.U32 R6, RZ, RZ, UR6 ;  /* 0x00000006ff067e24 */ /* 0x002fc4000f8e00ff */
[----:B------:R-:W-:Y:S01]  /*55a0*/  IMAD.U32 R7, RZ, RZ, UR7 ;  /* 0x00000007ff077e24 */ /* 0x000fe2000f8e00ff */
[----:B---3--:R-:W-:Y:S01]  /*55b0*/  MOV R10, UR8 ;  /* 0x00000008000a7c02 */ /* 0x008fe20008000f00 */
[----:B------:R-:W-:-:S07]  /*55c0*/  IMAD.U32 R11, RZ, RZ, UR9 ;  /* 0x00000009ff0b7e24 */ /* 0x000fce000f8e00ff */
[----:B------:R-:W-:-:S07]  /*55d0*/  LEPC R20, `(.L_x_108) ;  /* 0x000000001014794e */ /* 0x000fce0000000000 */
[----:B--2---:R-:W-:Y:S05]  /*55e0*/  CALL.ABS.NOINC R2 ;  /* 0x0000000002007343 */ /* 0x004fea0003c00000 */
.L_x_108:
[----:B------:R-:W-:Y:S01]  /*55f0*/  PRMT R0, RZ, 0x7610, R0 ;  /* 0x00007610ff007816 */ /* 0x000fe20000000000 */
[----:B------:R-:W-:Y:S06]  /*5600*/  BRA `(.L_x_81) ;  /* 0x00000000001c7947 */ /* 0x000fec0003800000 */
.L_x_105:
[----:B------:R-:W2:Y:S02]  /*5610*/  LDG.E.64 R2, desc[UR36][R2.64] ;  /* 0x0000002402027981 */ /* 0x000ea4000c1e1b00 */
[----:B--2---:R-:W0:Y:S02]  /*5620*/  I2F.U64 R0, R2 ;  /* 0x0000000200007312 */ /* 0x004e240000301000 */
[----:B0-----:R-:W-:Y:S01]  /*5630*/  F2FP.BF16.F32.PACK_AB R0, RZ, R0 ;  /* 0x00000000ff00723e */ /* 0x001fe200000010ff */
[----:B------:R-:W-:Y:S06]  /*5640*/  BRA `(.L_x_81) ;  /* 0x00000000000c7947 */ /* 0x000fec0003800000 */
.L_x_104:
[----:B------:R-:W2:Y:S02]  /*5650*/  LDG.E R2, desc[UR36][R2.64] ;  /* 0x0000002402027981 */ /* 0x000ea4000c1e1900 */
[----:B--2---:R-:W-:-:S04]  /*5660*/  I2FP.F32.U32 R0, R2 ;  /* 0x0000000200007245 */ /* 0x004fc80000201000 */
[----:B------:R-:W-:-:S07]  /*5670*/  F2FP.BF16.F32.PACK_AB R0, RZ, R0 ;  /* 0x00000000ff00723e */ /* 0x000fce00000010ff */
.L_x_81:
[----:B-----5:R-:W-:Y:S01]  /*5680*/  IMAD.U32 R0, R0, 0x10000, RZ ;  /* 0x0001000000007824 */ /* 0x020fe200078e00ff */
[----:B------:R-:W0:Y:S03]  /*5690*/  LDCU.64 UR6, c[0x0][0x580] ;  /* 0x0000b000ff0677ac */ /* 0x000e260008000a00 */
[----:B------:R-:W-:Y:S01]  /*56a0*/  FMUL.RZ R0, R0, 0.15915493667125701904 ;  /* 0x3e22f98300007820 */ /* 0x000fe2000040c000 */
[----:B------:R-:W-:-:S04]  /*56b0*/  UPRMT UR4, UR42, 0x9910, URZ ;  /* 0x000099102a047896 */ /* 0x000fc800080000ff */
[----:B------:R-:W-:Y:S01]  /*56c0*/  UISETP.GT.AND UP0, UPT, UR4, 0x9, UPT ;  /* 0x000000090400788c */ /* 0x000fe2000bf04270 */
[----:B------:R-:W1:Y:S01]  /*56d0*/  MUFU.SIN R0, R0 ;  /* 0x0000000000007308 */ /* 0x000e620000000400 */
[----:B0-----:R-:W-:-:S04]  /*56e0*/  IADD3 R2, P0, PT, R16, UR6, RZ ;  /* 0x0000000610027c10 */ /* 0x001fc8000ff1e0ff */
[----:B------:R-:W-:-:S03]  /*56f0*/  IADD3.X R3, PT, PT, RZ, UR7, RZ, P0, !PT ;  /* 0x00000007ff037c10 */ /* 0x000fc600087fe4ff */
        /* <DEDUP_REMOVED lines=14> */
.L_x_112:
[----:B-1----:R-:W-:-:S06]  /*57e0*/  IMAD.U32 R5, R5, 0x10000, RZ ;  /* 0x0001000005057824 */ /* 0x002fcc00078e00ff */
[----:B------:R-:W1:Y:S02]  /*57f0*/  F2I.S64.TRUNC R4, R5 ;  /* 0x0000000500047311 */ /* 0x000e64000020d900 */
[----:B-1----:R1:W-:Y:S01]  /*5800*/  STG.E.U8 desc[UR36][R2.64], R4 ;  /* 0x0000000402007986 */ /* 0x0023e2000c101124 */
[----:B------:R-:W-:Y:S05]  /*5810*/  BRA `(.L_x_114) ;  /* 0x0000000c006c7947 */ /* 0x000fea0003800000 */
.L_x_111:
[----:B------:R-:W-:-:S09]  /*5820*/  UISETP.NE.AND UP0, UPT, UR4, 0x2, UPT ;  /* 0x000000020400788c */ /* 0x000fd2000bf05270 */
[----:B------:R-:W-:Y:S05]  /*5830*/  BRA.U !UP0, `(.L_x_115) ;  /* 0x0000000108307547 */ /* 0x000fea000b800000 */
[----:B------:R-:W-:-:S09]  /*5840*/  UISETP.NE.AND UP0, UPT, UR4, 0x3, UPT ;  /* 0x000000030400788c */ /* 0x000fd2000bf05270 */
[----:B------:R-:W-:Y:S05]  /*5850*/  BRA.U !UP0, `(.L_x_116) ;  /* 0x0000000108187547 */ /* 0x000fea000b800000 */
[----:B------:R-:W-:-:S09]  /*5860*/  UISETP.NE.AND UP0, UPT, UR4, 0x4, UPT ;  /* 0x000000040400788c */ /* 0x000fd2000bf05270 */
[----:B------:R-:W-:Y:S05]  /*5870*/  BRA.U UP0, `(.L_x_113) ;  /* 0x0000000900787547 */ /* 0x000fea000b800000 */
[----:B-1----:R-:W-:-:S06]  /*5880*/  SHF.L.U32 R5, R5, 0x10, RZ ;  /* 0x0000001005057819 */ /* 0x002fcc00000006ff */
[----:B------:R-:W1:Y:S02]  /*5890*/  F2I.S64.TRUNC R4, R5 ;  /* 0x0000000500047311 */ /* 0x000e64000020d900 */
[----:B-1----:R1:W-:Y:S01]  /*58a0*/  STG.E.64 desc[UR36][R2.64], R4 ;  /* 0x0000000402007986 */ /* 0x0023e2000c101b24 */
[----:B------:R-:W-:Y:S05]  /*58b0*/  BRA `(.L_x_114) ;  /* 0x0000000c00447947 */ /* 0x000fea0003800000 */
.L_x_116:
[----:B-1----:R-:W-:-:S06]  /*58c0*/  IMAD.U32 R5, R5, 0x10000, RZ ;  /* 0x0001000005057824 */ /* 0x002fcc00078e00ff */
[----:B------:R-:W1:Y:S02]  /*58d0*/  F2I.FTZ.TRUNC.NTZ R5, R5 ;  /* 0x0000000500057305 */ /* 0x000e64000021f100 */
[----:B-1----:R1:W-:Y:S01]  /*58e0*/  STG.E desc[UR36][R2.64], R5 ;  /* 0x0000000502007986 */ /* 0x0023e2000c101924 */
[----:B------:R-:W-:Y:S05]  /*58f0*/  BRA `(.L_x_114) ;  /* 0x0000000c00347947 */ /* 0x000fea0003800000 */
.L_x_115:
[----:B-1----:R-:W-:-:S06]  /*5900*/  IMAD.U32 R5, R5, 0x10000, RZ ;  /* 0x0001000005057824 */ /* 0x002fcc00078e00ff */
[----:B------:R-:W1:Y:S02]  /*5910*/  F2I.FTZ.TRUNC.NTZ R5, R5 ;  /* 0x0000000500057305 */ /* 0x000e64000021f100 */
[----:B-1----:R1:W-:Y:S01]  /*5920*/  STG.E.U16 desc[UR36][R2.64], R5 ;  /* 0x0000000502007986 */ /* 0x0023e2000c101524 */
[----:B------:R-:W-:Y:S05]  /*5930*/  BRA `(.L_x_114) ;  /* 0x0000000c00247947 */ /* 0x000fea0003800000 */
.L_x_110:
        /* <DEDUP_REMOVED lines=9> */
.L_x_118:
[----:B01----:R-:W-:-:S05]  /*59d0*/  IMAD.U32 R0, R5, 0x10000, RZ ;  /* 0x0001000005007824 */ /* 0x003fca00078e00ff */
[----:B------:R-:W-:-:S05]  /*59e0*/  F2FP.F16.F32.PACK_AB R0, RZ, R0 ;  /* 0x00000000ff00723e */ /* 0x000fca00000000ff */
[----:B------:R0:W-:Y:S01]  /*59f0*/  STG.E.U16 desc[UR36][R2.64], R0 ;  /* 0x0000000002007986 */ /* 0x0001e2000c101524 */
[----:B------:R-:W-:Y:S05]  /*5a00*/  BRA `(.L_x_114) ;  /* 0x0000000800f07947 */ /* 0x000fea0003800000 */
.L_x_117:
[----:B------:R-:W-:-:S09]  /*5a10*/  UISETP.NE.AND UP0, UPT, UR4, 0x7, UPT ;  /* 0x000000070400788c */ /* 0x000fd2000bf05270 */
[----:B------:R-:W-:Y:S05]  /*5a20*/  BRA.U !UP0, `(.L_x_119) ;  /* 0x0000000108347547 */ /* 0x000fea000b800000 */
[----:B------:R-:W-:-:S09]  /*5a30*/  UISETP.NE.AND UP0, UPT, UR4, 0x8, UPT ;  /* 0x000000080400788c */ /* 0x000fd2000bf05270 */
[----:B------:R-:W-:Y:S05]  /*5a40*/  BRA.U !UP0, `(.L_x_120) ;  /* 0x0000000108187547 */ /* 0x000fea000b800000 */
[----:B------:R-:W-:-:S09]  /*5a50*/  UISETP.NE.AND UP0, UPT, UR4, 0x9, UPT ;  /* 0x000000090400788c */ /* 0x000fd2000bf05270 */
[----:B------:R-:W-:Y:S05]  /*5a60*/  BRA.U UP0, `(.L_x_113) ;  /* 0x0000000500fc7547 */ /* 0x000fea000b800000 */
[----:B-1----:R-:W-:Y:S01]  /*5a70*/  IMAD.U32 R4, R5, 0x10000, RZ ;  /* 0x0001000005047824 */ /* 0x002fe200078e00ff */
[----:B------:R-:W-:-:S05]  /*5a80*/  MOV R5, RZ ;  /* 0x000000ff00057202 */ /* 0x000fca0000000f00 */
[----:B------:R1:W-:Y:S01]  /*5a90*/  STG.E.64 desc[UR36][R2.64], R4 ;  /* 0x0000000402007986 */ /* 0x0003e2000c101b24 */
[----:B------:R-:W-:Y:S05]  /*5aa0*/  BRA `(.L_x_114) ;  /* 0x0000000800c87947 */ /* 0x000fea0003800000 */
.L_x_120:
[----:B-1----:R-:W-:-:S05]  /*5ab0*/  IMAD.U32 R5, R5, 0x10000, RZ ;  /* 0x0001000005057824 */ /* 0x002fca00078e00ff */
[----:B------:R-:W-:-:S04]  /*5ac0*/  F2FP.F16.F32.PACK_AB R5, RZ, R5 ;  /* 0x00000005ff05723e */ /* 0x000fc800000000ff */
[----:B------:R-:W-:-:S05]  /*5ad0*/  PRMT R5, R5, 0x5410, RZ ;  /* 0x0000541005057816 */ /* 0x000fca00000000ff */
[----:B------:R1:W-:Y:S01]  /*5ae0*/  STG.E desc[UR36][R2.64], R5 ;  /* 0x0000000502007986 */ /* 0x0003e2000c101924 */
[----:B------:R-:W-:Y:S05]  /*5af0*/  BRA `(.L_x_114) ;  /* 0x0000000800b47947 */ /* 0x000fea0003800000 */
.L_x_119:
[----:B-1----:R-:W-:-:S04]  /*5b00*/  IMAD.U32 R4, R5, 0x10000, RZ ;  /* 0x0001000005047824 */ /* 0x002fc800078e00ff */
[----:B------:R-:W-:-:S06]  /*5b10*/  FMUL.FTZ R4, R4, 1 ;  /* 0x3f80000004047820 */ /* 0x000fcc0000410000 */
[----:B------:R-:W1:Y:S02]  /*5b20*/  F2F.F64.F32 R4, R4 ;  /* 0x0000000400047310 */ /* 0x000e640000201800 */
[----:B-1----:R1:W-:Y:S01]  /*5b30*/  STG.E.64 desc[UR36][R2.64], R4 ;  /* 0x0000000402007986 */ /* 0x0023e2000c101b24 */
[----:B------:R-:W-:Y:S05]  /*5b40*/  BRA `(.L_x_114) ;  /* 0x0000000800a07947 */ /* 0x000fea0003800000 */
.L_x_109:
[----:B------:R-:W-:-:S09]  /*5b50*/  UISETP.GT.AND UP0, UPT, UR4, 0x18, UPT ;  /* 0x000000180400788c */ /* 0x000fd2000bf04270 */
[----:B------:R-:W-:Y:S05]  /*5b60*/  BRA.U !UP0, `(.L_x_121) ;  /* 0x0000000508607547 */ /* 0x000fea000b800000 */
        /* <DEDUP_REMOVED lines=12> */
.L_x_124:
[----:B-1----:R-:W-:Y:S01]  /*5c30*/  IMAD.U32 R5, R5, 0x10000, RZ ;  /* 0x0001000005057824 */ /* 0x002fe200078e00ff */
[----:B------:R-:W-:Y:S01]  /*5c40*/  BSSY.RECONVERGENT B0, `(.L_x_125) ;  /* 0x0000013000007945 */ /* 0x000fe20003800200 */
[----:B0-----:R-:W-:-:S03]  /*5c50*/  IMAD.MOV.U32 R0, RZ, RZ, 0x80 ;  /* 0x00000080ff007424 */ /* 0x001fc600078e00ff */
[----:B------:R-:W-:-:S04]  /*5c60*/  LOP3.LUT R4, R5, 0x7fffffff, RZ, 0xc0, !PT ;  /* 0x7fffffff05047812 */ /* 0x000fc800078ec0ff */
[----:B------:R-:W-:-:S13]  /*5c70*/  ISETP.GT.U32.AND P0, PT, R4, 0x437fffff, PT ;  /* 0x437fffff0400780c */ /* 0x000fda0003f04070 */
[----:B------:R-:W-:Y:S05]  /*5c80*/  @P0 BRA `(.L_x_126) ;  /* 0x0000000000380947 */ /* 0x000fea0003800000 */
[----:B------:R-:W-:-:S13]  /*5c90*/  ISETP.GE.U32.AND P0, PT, R4, 0x3c000000, PT ;  /* 0x3c0000000400780c */ /* 0x000fda0003f06070 */
[----:B------:R-:W-:-:S04]  /*5ca0*/  @P0 SHF.R.U32.HI R0, RZ, 0x14, R5 ;  /* 0x00000014ff000819 */ /* 0x000fc80000011605 */
[----:B------:R-:W-:-:S04]  /*5cb0*/  @P0 LOP3.LUT R0, R0, 0x1, RZ, 0xc0, !PT ;  /* 0x0000000100000812 */ /* 0x000fc800078ec0ff */
[----:B------:R-:W-:-:S04]  /*5cc0*/  @P0 IADD3 R0, PT, PT, R5, 0x487ffff, R0 ;  /* 0x0487ffff05000810 */ /* 0x000fc80007ffe000 */
[----:B------:R-:W-:-:S04]  /*5cd0*/  @P0 SHF.R.U32.HI R0, RZ, 0x14, R0 ;  /* 0x00000014ff000819 */ /* 0x000fc80000011600 */
[----:B------:R-:W-:Y:S01]  /*5ce0*/  @P0 LOP3.LUT R0, R0, 0xff, RZ, 0xc0, !PT ;  /* 0x000000ff00000812 */ /* 0x000fe200078ec0ff */
[----:B------:R-:W-:Y:S06]  /*5cf0*/  @P0 BRA `(.L_x_127) ;  /* 0x0000000000140947 */ /* 0x000fec0003800000 */
[----:B------:R-:W-:-:S05]  /*5d00*/  FADD.FTZ R0, R4, 8192 ;  /* 0x4600000004007421 */ /* 0x000fca0000010000 */
[----:B------:R-:W-:Y:S02]  /*5d10*/  LOP3.LUT P0, R4, R0, 0xff, RZ, 0xc0, !PT ;  /* 0x000000ff00047812 */ /* 0x000fe4000780c0ff */
[----:B------:R-:W-:-:S11]  /*5d20*/  PRMT R0, RZ, 0x7610, R0 ;  /* 0x00007610ff007816 */ /* 0x000fd60000000000 */
[----:B------:R-:W-:Y:S05]  /*5d30*/  @!P0 BRA `(.L_x_126) ;  /* 0x00000000000c8947 */ /* 0x000fea0003800000 */
[----:B------:R-:W-:-:S07]  /*5d40*/  MOV R0, R4 ;  /* 0x0000000400007202 */ /* 0x000fce0000000f00 */
.L_x_127:
[----:B------:R-:W-:-:S04]  /*5d50*/  SHF.R.U32.HI R5, RZ, 0x18, R5 ;  /* 0x00000018ff057819 */ /* 0x000fc80000011605 */
[----:B------:R-:W-:-:S07]  /*5d60*/  LOP3.LUT R0, R0, 0x80, R5, 0xf8, !PT ;  /* 0x0000008000007812 */ /* 0x000fce00078ef805 */
.L_x_126:
[----:B------:R-:W-:Y:S05]  /*5d70*/  BSYNC.RECONVERGENT B0 ;  /* 0x0000000000007941 */ /* 0x000fea0003800200 */
.L_x_125:
[----:B------:R0:W-:Y:S01]  /*5d80*/  STG.E.U8 desc[UR36][R2.64], R0 ;  /* 0x0000000002007986 */ /* 0x0001e2000c101124 */
[----:B------:R-:W-:Y:S05]  /*5d90*/  BRA `(.L_x_114) ;  /* 0x00000008000c7947 */ /* 0x000fea0003800000 */
.L_x_123:
        /* <DEDUP_REMOVED lines=18> */
.L_x_130:
[----:B------:R-:W-:-:S04]  /*5ec0*/  SHF.R.U32.HI R5, RZ, 0x18, R5 ;  /* 0x00000018ff057819 */ /* 0x000fc80000011605 */
[----:B------:R-:W-:-:S07]  /*5ed0*/  LOP3.LUT R0, R0, 0x80, R5, 0xf8, !PT ;  /* 0x0000008000007812 */ /* 0x000fce00078ef805 */
.L_x_129:
[----:B------:R-:W-:Y:S05]  /*5ee0*/  BSYNC.RECONVERGENT B0 ;  /* 0x0000000000007941 */ /* 0x000fea0003800200 */
.L_x_128:
[----:B------:R0:W-:Y:S01]  /*5ef0*/  STG.E.U8 desc[UR36][R2.64], R0 ;  /* 0x0000000002007986 */ /* 0x0001e2000c101124 */
[----:B------:R-:W-:Y:S05]  /*5f00*/  BRA `(.L_x_114) ;  /* 0x0000000400b07947 */ /* 0x000fea0003800000 */
.L_x_122:
[----:B------:R-:W-:-:S09]  /*5f10*/  UISETP.NE.AND UP0, UPT, UR4, 0x1c, UPT ;  /* 0x0000001c0400788c */ /* 0x000fd2000bf05270 */
[----:B------:R-:W-:Y:S05]  /*5f20*/  BRA.U !UP0, `(.L_x_131) ;  /* 0x0000000108607547 */ /* 0x000fea000b800000 */
[----:B------:R-:W-:-:S09]  /*5f30*/  UISETP.NE.AND UP0, UPT, UR4, 0x1d, UPT ;  /* 0x0000001d0400788c */ /* 0x000fd2000bf05270 */
[----:B------:R-:W-:Y:S05]  /*5f40*/  BRA.U !UP0, `(.L_x_132) ;  /* 0x0000000108487547 */ /* 0x000fea000b800000 */
[----:B------:R-:W-:-:S09]  /*5f50*/  UISETP.NE.AND UP0, UPT, UR4, 0x2c, UPT ;  /* 0x0000002c0400788c */ /* 0x000fd2000bf05270 */
[----:B------:R-:W-:Y:S05]  /*5f60*/  BRA.U UP0, `(.L_x_113) ;  /* 0x0000000100bc7547 */ /* 0x000fea000b800000 */
        /* <DEDUP_REMOVED lines=16> */
.L_x_132:
[----:B-1----:R-:W-:-:S06]  /*6070*/  SHF.L.U32 R5, R5, 0x10, RZ ;  /* 0x0000001005057819 */ /* 0x002fcc00000006ff */
[----:B------:R-:W1:Y:S02]  /*6080*/  F2I.U64.TRUNC R4, R5 ;  /* 0x0000000500047311 */ /* 0x000e64000020d800 */
[----:B-1----:R1:W-:Y:S01]  /*6090*/  STG.E.64 desc[UR36][R2.64], R4 ;  /* 0x0000000402007986 */ /* 0x0023e2000c101b24 */
[----:B------:R-:W-:Y:S05]  /*60a0*/  BRA `(.L_x_114) ;  /* 0x0000000400487947 */ /* 0x000fea0003800000 */
.L_x_131:
[----:B-1----:R-:W-:-:S06]  /*60b0*/  IMAD.U32 R5, R5, 0x10000, RZ ;  /* 0x0001000005057824 */ /* 0x002fcc00078e00ff */
[----:B------:R-:W1:Y:S02]  /*60c0*/  F2I.FTZ.U32.TRUNC.NTZ R5, R5 ;  /* 0x0000000500057305 */ /* 0x000e64000021f000 */
[----:B-1----:R1:W-:Y:S01]  /*60d0*/  STG.E desc[UR36][R2.64], R5 ;  /* 0x0000000502007986 */ /* 0x0023e2000c101924 */
[----:B------:R-:W-:Y:S05]  /*60e0*/  BRA `(.L_x_114) ;  /* 0x0000000400387947 */ /* 0x000fea0003800000 */
.L_x_121:
        /* <DEDUP_REMOVED lines=11> */
.L_x_134:
[----:B-1----:R-:W-:Y:S02]  /*61a0*/  SHF.L.U32 R5, R5, 0x10, RZ ;  /* 0x0000001005057819 */ /* 0x002fe400000006ff */
[----:B------:R-:W-:-:S03]  /*61b0*/  CS2R R6, SRZ ;  /* 0x0000000000067805 */ /* 0x000fc6000001ff00 */
[----:B------:R-:W-:-:S06]  /*61c0*/  FMUL.FTZ R5, R5, 1 ;  /* 0x3f80000005057820 */ /* 0x000fcc0000410000 */
[----:B------:R-:W1:Y:S02]  /*61d0*/  F2F.F64.F32 R4, R5 ;  /* 0x0000000500047310 */ /* 0x000e640000201800 */
[----:B-1----:R1:W-:Y:S01]  /*61e0*/  STG.E.128 desc[UR36][R2.64], R4 ;  /* 0x0000000402007986 */ /* 0x0023e2000c101d24 */
[----:B------:R-:W-:Y:S05]  /*61f0*/  BRA `(.L_x_114) ;  /* 0x0000000000f47947 */ /* 0x000fea0003800000 */
.L_x_133:
[----:B------:R-:W-:-:S09]  /*6200*/  UISETP.NE.AND UP0, UPT, UR4, 0xf, UPT ;  /* 0x0000000f0400788c */ /* 0x000fd2000bf05270 */
[----:B------:R-:W-:Y:S05]  /*6210*/  BRA.U !UP0, `(.L_x_135) ;  /* 0x0000000108e87547 */ /* 0x000fea000b800000 */
[----:B------:R-:W-:-:S09]  /*6220*/  UISETP.NE.AND UP0, UPT, UR4, 0x17, UPT ;  /* 0x000000170400788c */ /* 0x000fd2000bf05270 */
[----:B------:R-:W-:Y:S05]  /*6230*/  BRA.U !UP0, `(.L_x_136) ;  /* 0x0000000108907547 */ /* 0x000fea000b800000 */
[----:B------:R-:W-:-:S09]  /*6240*/  UISETP.NE.AND UP0, UPT, UR4, 0x18, UPT ;  /* 0x000000180400788c */ /* 0x000fd2000bf05270 */
[----:B------:R-:W-:Y:S05]  /*6250*/  BRA.U !UP0, `(.L_x_137) ;  /* 0x0000000108447547 */ /* 0x000fea000b800000 */
.L_x_113:
[----:B0-----:R-:W-:Y:S01]  /*6260*/  MOV R0, 0x0 ;  /* 0x0000000000007802 */ /* 0x001fe20000000f00 */
[----:B------:R-:W0:Y:S01]  /*6270*/  LDCU.64 UR4, c[0x4][0x128] ;  /* 0x01002500ff0477ac */ /* 0x000e220008000a00 */
[----:B------:R-:W-:Y:S02]  /*6280*/  HFMA2 R13, -RZ, RZ, 0, 0 ;  /* 0x00000000ff0d7431 */ /* 0x000fe400000001ff */
[----:B------:R-:W-:Y:S01]  /*6290*/  IMAD.MOV.U32 R8, RZ, RZ, 0x65 ;  /* 0x00000065ff087424 */ /* 0x000fe200078e00ff */
[----:B------:R2:W3:Y:S01]  /*62a0*/  LDC.64 R2, c[0x4][R0] ;  /* 0x0100000000027b82 */ /* 0x0004e20000000a00 */
[----:B------:R-:W4:Y:S01]  /*62b0*/  LDCU.64 UR6, c[0x4][0x130] ;  /* 0x01002600ff0677ac */ /* 0x000f220008000a00 */
[----:B------:R-:W-:Y:S01]  /*62c0*/  IMAD.MOV.U32 R12, RZ, RZ, 0x1 ;  /* 0x00000001ff0c7424 */ /* 0x000fe200078e00ff */
[----:B------:R-:W5:Y:S01]  /*62d0*/  LDCU.64 UR8, c[0x4][0x40] ;  /* 0x01000800ff0877ac */ /* 0x000f620008000a00 */
[----:B0-----:R-:W-:Y:S02]  /*62e0*/  IMAD.U32 R4, RZ, RZ, UR4 ;  /* 0x00000004ff047e24 */ /* 0x001fe4000f8e00ff */
[----:B-1----:R-:W-:Y:S01]  /*62f0*/  IMAD.U32 R5, RZ, RZ, UR5 ;  /* 0x00000005ff057e24 */ /* 0x002fe2000f8e00ff */
[----:B----4-:R-:W-:Y:S01]  /*6300*/  MOV R6, UR6 ;  /* 0x0000000600067c02 */ /* 0x010fe20008000f00 */
[----:B------:R-:W-:-:S02]  /*6310*/  IMAD.U32 R7, RZ, RZ, UR7 ;  /* 0x00000007ff077e24 */ /* 0x000fc4000f8e00ff */
[----:B-----5:R-:W-:Y:S01]  /*6320*/  IMAD.U32 R10, RZ, RZ, UR8 ;  /* 0x00000008ff0a7e24 */ /* 0x020fe2000f8e00ff */
[----:B--2---:R-:W-:-:S07]  /*6330*/  MOV R11, UR9 ;  /* 0x00000009000b7c02 */ /* 0x004fce0008000f00 */
[----:B------:R-:W-:-:S07]  /*6340*/  LEPC R20, `(.L_x_138) ;  /* 0x000000001014794e */ /* 0x000fce0000000000 */
[----:B---3--:R-:W-:Y:S05]  /*6350*/  CALL.ABS.NOINC R2 ;  /* 0x0000000002007343 */ /* 0x008fea0003c00000 */
.L_x_138:
[----:B------:R-:W-:Y:S05]  /*6360*/  BRA `(.L_x_114) ;  /* 0x0000000000987947 */ /* 0x000fea0003800000 */
.L_x_137:
[----:B-1----:R-:W-:Y:S01]  /*6370*/  IMAD.U32 R7, R5, 0x10000, RZ ;  /* 0x0001000005077824 */ /* 0x002fe200078e00ff */
[----:B------:R-:W-:Y:S01]  /*6380*/  BSSY.RECONVERGENT B0, `(.L_x_139) ;  /* 0x000000c000007945 */ /* 0x000fe20003800200 */
[----:B0-----:R-:W-:-:S03]  /*6390*/  IMAD.MOV.U32 R0, RZ, RZ, 0x7f ;  /* 0x0000007fff007424 */ /* 0x001fc600078e00ff */
[----:B------:R-:W-:Y:S02]  /*63a0*/  LOP3.LUT R4, R7, 0x7fffffff, RZ, 0xc0, !PT ;  /* 0x7fffffff07047812 */ /* 0x000fe400078ec0ff */
[----:B------:R-:W-:Y:S02]  /*63b0*/  SHF.R.U32.HI R5, RZ, 0x18, R7 ;  /* 0x00000018ff057819 */ /* 0x000fe40000011607 */
[----:B------:R-:W-:-:S13]  /*63c0*/  ISETP.GT.U32.AND P0, PT, R4, 0x43efffff, PT ;  /* 0x43efffff0400780c */ /* 0x000fda0003f04070 */
[----:B------:R-:W-:Y:S05]  /*63d0*/  @P0 BRA `(.L_x_140) ;  /* 0x0000000000180947 */ /* 0x000fea0003800000 */
[----:B------:R-:W-:-:S13]  /*63e0*/  ISETP.GE.U32.AND P0, PT, R4, 0x3c800000, PT ;  /* 0x3c8000000400780c */ /* 0x000fda0003f06070 */
[----:B------:R-:W-:-:S04]  /*63f0*/  @P0 SHF.R.U32.HI R0, RZ, 0x14, R7 ;  /* 0x00000014ff000819 */ /* 0x000fc80000011607 */
[----:B------:R-:W-:-:S04]  /*6400*/  @P0 LOP3.LUT R0, R0, 0x1, RZ, 0xc0, !PT ;  /* 0x0000000100000812 */ /* 0x000fc800078ec0ff */
[----:B------:R-:W-:-:S04]  /*6410*/  @P0 IADD3 R0, PT, PT, R7, 0x407ffff, R0 ;  /* 0x0407ffff07000810 */ /* 0x000fc80007ffe000 */
[----:B------:R-:W-:Y:S01]  /*6420*/  @P0 SHF.R.U32.HI R0, RZ, 0x14, R0 ;  /* 0x00000014ff000819 */ /* 0x000fe20000011600 */
[----:B------:R-:W-:-:S07]  /*6430*/  @!P0 FADD.FTZ R0, R4, 16384 ;  /* 0x4680000004008421 */ /* 0x000fce0000010000 */
.L_x_140:
[----:B------:R-:W-:Y:S05]  /*6440*/  BSYNC.RECONVERGENT B0 ;  /* 0x0000000000007941 */ /* 0x000fea0003800200 */
.L_x_139:
[----:B------:R-:W-:-:S05]  /*6450*/  LOP3.LUT R5, R0, 0x80, R5, 0xf8, !PT ;  /* 0x0000008000057812 */ /* 0x000fca00078ef805 */
[----:B------:R3:W-:Y:S01]  /*6460*/  STG.E.U8 desc[UR36][R2.64], R5 ;  /* 0x0000000502007986 */ /* 0x0007e2000c101124 */
[----:B------:R-:W-:Y:S05]  /*6470*/  BRA `(.L_x_114) ;  /* 0x0000000000547947 */ /* 0x000fea0003800000 */
.L_x_136:
[----:B-1----:R-:W-:Y:S01]  /*6480*/  SHF.L.U32 R5, R5, 0x10, RZ ;  /* 0x0000001005057819 */ /* 0x002fe200000006ff */
[----:B------:R-:W-:Y:S03]  /*6490*/  BSSY.RECONVERGENT B0, `(.L_x_141) ;  /* 0x000000e000007945 */ /* 0x000fe60003800200 */
[----:B------:R-:W-:-:S04]  /*64a0*/  LOP3.LUT R4, R5, 0x7fffffff, RZ, 0xc0, !PT ;  /* 0x7fffffff05047812 */ /* 0x000fc800078ec0ff */
[----:B------:R-:W-:-:S13]  /*64b0*/  ISETP.GT.U32.AND P0, PT, R4, 0x477fffff, PT ;  /* 0x477fffff0400780c */ /* 0x000fda0003f04070 */
[----:B------:R-:W-:Y:S05]  /*64c0*/  @P0 BRA `(.L_x_142) ;  /* 0x00000000001c0947 */ /* 0x000fea0003800000 */
[----:B------:R-:W-:-:S13]  /*64d0*/  ISETP.GE.U32.AND P0, PT, R4, 0x38800000, PT ;  /* 0x388000000400780c */ /* 0x000fda0003f06070 */
[----:B0-----:R-:W-:-:S04]  /*64e0*/  @P0 SHF.R.U32.HI R0, RZ, 0x15, R5 ;  /* 0x00000015ff000819 */ /* 0x001fc80000011605 */
[----:B------:R-:W-:-:S04]  /*64f0*/  @P0 LOP3.LUT R0, R0, 0x1, RZ, 0xc0, !PT ;  /* 0x0000000100000812 */ /* 0x000fc800078ec0ff */
[----:B------:R-:W-:-:S04]  /*6500*/  @P0 IADD3 R0, PT, PT, R5, 0x80fffff, R0 ;  /* 0x080fffff05000810 */ /* 0x000fc80007ffe000 */
[----:B------:R-:W-:Y:S01]  /*6510*/  @P0 SHF.R.U32.HI R0, RZ, 0x15, R0 ;  /* 0x00000015ff000819 */ /* 0x000fe20000011600 */
[----:B------:R-:W-:Y:S01]  /*6520*/  @!P0 FADD.FTZ R0, R4, 128 ;  /* 0x4300000004008421 */ /* 0x000fe20000010000 */
[----:B------:R-:W-:Y:S06]  /*6530*/  BRA `(.L_x_143) ;  /* 0x00000000000c7947 */ /* 0x000fec0003800000 */
.L_x_142:
[----:B0-----:R-:W-:Y:S01]  /*6540*/  IMAD.MOV.U32 R0, RZ, RZ, 0x7f ;  /* 0x0000007fff007424 */ /* 0x001fe200078e00ff */
[----:B------:R-:W-:-:S04]  /*6550*/  ISETP.GT.U32.AND P0, PT, R4, 0x7f800000, PT ;  /* 0x7f8000000400780c */ /* 0x000fc80003f04070 */
[----:B------:R-:W-:-:S09]  /*6560*/  SEL R0, R0, 0x7c, P0 ;  /* 0x0000007c00007807 */ /* 0x000fd20000000000 */
.L_x_143:
[----:B------:R-:W-:Y:S05]  /*6570*/  BSYNC.RECONVERGENT B0 ;  /* 0x0000000000007941 */ /* 0x000fea0003800200 */
.L_x_141:
[----:B------:R-:W-:-:S04]  /*6580*/  SHF.R.U32.HI R5, RZ, 0x18, R5 ;  /* 0x00000018ff057819 */ /* 0x000fc80000011605 */
[----:B------:R-:W-:-:S05]  /*6590*/  LOP3.LUT R5, R0, 0x80, R5, 0xf8, !PT ;  /* 0x0000008000057812 */ /* 0x000fca00078ef805 */
[----:B------:R2:W-:Y:S01]  /*65a0*/  STG.E.U8 desc[UR36][R2.64], R5 ;  /* 0x0000000502007986 */ /* 0x0005e2000c101124 */
[----:B------:R-:W-:Y:S05]  /*65b0*/  BRA `(.L_x_114) ;  /* 0x0000000000047947 */ /* 0x000fea0003800000 */
.L_x_135:
[----:B-1----:R1:W-:Y:S02]  /*65c0*/  STG.E.U16 desc[UR36][R2.64], R5 ;  /* 0x0000000502007986 */ /* 0x0023e4000c101524 */
.L_x_114:
[----:B------:R-:W-:-:S07]  /*65d0*/  VIADD R17, R17, 0x80 ;  /* 0x0000008011117836 */ /* 0x000fce0000000000 */
.L_x_74:
[----:B------:R-:W-:Y:S05]  /*65e0*/  BSYNC.RECONVERGENT B6 ;  /* 0x0000000000067941 */ /* 0x000fea0003800200 */
.L_x_73:
[----:B------:R-:W5:Y:S01]  /*65f0*/  LDCU UR4, c[0x0][0x380] ;  /* 0x00007000ff0477ac */ /* 0x000f620008000800 */
[----:B------:R-:W-:Y:S01]  /*6600*/  BSSY.RECONVERGENT B6, `(.L_x_144) ;  /* 0x0000327000067945 */ /* 0x000fe20003800200 */
[----:B-----5:R-:W-:-:S13]  /*6610*/  ISETP.GE.AND P0, PT, R17, UR4, PT ;  /* 0x0000000411007c0c */ /* 0x020fda000bf06270 */
[----:B------:R-:W-:Y:S05]  /*6620*/  @P0 BRA `(.L_x_145) ;  /* 0x0000003000900947 */ /* 0x000fea0003800000 */
[----:B------:R-:W5:Y:S01]  /*6630*/  LDCU UR4, c[0x0][0x388] ;  /* 0x00007100ff0477ac */ /* 0x000f620008000800 */
[----:B0-----:R-:W-:Y:S01]  /*6640*/  MOV R0, RZ ;  /* 0x000000ff00007202 */ /* 0x001fe20000000f00 */
[----:B------:R-:W-:Y:S01]  /*6650*/  IMAD.MOV.U32 R16, RZ, RZ, RZ ;  /* 0x000000ffff107224 */ /* 0x000fe200078e00ff */
[----:B-----5:R-:W-:-:S09]  /*6660*/  UISETP.NE.AND UP0, UPT, UR4, URZ, UPT ;  /* 0x000000ff0400728c */ /* 0x020fd2000bf05270 */
[----:B------:R-:W-:Y:S05]  /*6670*/  BRA.U !UP0, `(.L_x_146) ;  /* 0x0000001108a87547 */ /* 0x000fea000b800000 */
[----:B------:R-:W1:Y:S01]  /*6680*/  LDCU.64 UR4, c[0x0][0x390] ;  /* 0x00007200ff0477ac */ /* 0x000e620008000a00 */
[----:B------:R-:W-:Y:S01]  /*6690*/  IMAD.MOV.U32 R16, RZ, RZ, RZ ;  /* 0x000000ffff107224 */ /* 0x000fe200078e00ff */
[----:B------:R-:W0:Y:S01]  /*66a0*/  LDCU UR6, c[0x0][0x38c] ;  /* 0x00007180ff0677ac */ /* 0x000e220008000800 */
[----:B------:R-:W5:Y:S01]  /*66b0*/  LDCU.64 UR8, c[0x0][0x4b8] ;  /* 0x00009700ff0877ac */ /* 0x000f620008000a00 */
[----:B------:R-:W-:Y:S01]  /*66c0*/  UISETP.NE.AND UP0, UPT, UR40, URZ, UPT ;  /* 0x000000ff2800728c */ /* 0x000fe2000bf05270 */
[----:B-1234-:R-:W-:-:S05]  /*66d0*/  IMAD.HI.U32 R2, R17, UR4, R16 ;  /* 0x0000000411027c27 */ /* 0x01efca000f8e0010 */
[----:B------:R-:W-:-:S04]  /*66e0*/  SHF.R.U32.HI R3, RZ, UR5, R2 ;  /* 0x00000005ff037c19 */ /* 0x000fc80008011602 */
[----:B------:R-:W-:-:S05]  /*66f0*/  IADD3 R0, PT, PT, -R3, RZ, RZ ;  /* 0x000000ff03007210 */ /* 0x000fca0007ffe1ff */
        /* <DEDUP_REMOVED lines=290> */
.L_x_146:
[----:B------:R-:W1:Y:S01]  /*7920*/  LDCU.64 UR6, c[0x0][0x588] ;  /* 0x0000b100ff0677ac */ /* 0x000e620008000a00 */
[----:B------:R-:W-:-:S04]  /*7930*/  UPRMT UR4, UR41, 0x9910, URZ ;  /* 0x0000991029047896 */ /* 0x000fc800080000ff */
[----:B------:R-:W-:Y:S01]  /*7940*/  UISETP.GT.AND UP0, UPT, UR4, 0x9, UPT ;  /* 0x000000090400788c */ /* 0x000fe2000bf04270 */
[----:B-1234-:R-:W-:-:S05]  /*7950*/  IADD3 R2, P0, PT, R0, UR6, RZ ;  /* 0x0000000600027c10 */ /* 0x01efca000ff1e0ff */
        /* <DEDUP_REMOVED lines=14> */
.L_x_150:
[----:B------:R-:W2:Y:S02]  /*7a40*/  LDG.E.U8 R2, desc[UR36][R2.64] ;  /* 0x0000002402027981 */ /* 0x000ea4000c1e1100 */
[----:B--2---:R-:W-:-:S04]  /*7a50*/  I2FP.F32.U32 R0, R2 ;  /* 0x0000000200007245 */ /* 0x004fc80000201000 */
[----:B------:R-:W-:Y:S01]  /*7a60*/  F2FP.BF16.F32.PACK_AB R0, RZ, R0 ;  /* 0x00000000ff00723e */ /* 0x000fe200000010ff */
[----:B------:R-:W-:Y:S06]  /*7a70*/  BRA `(.L_x_152) ;  /* 0x0000000c00a47947 */ /* 0x000fec0003800000 */
.L_x_149:
        /* <DEDUP_REMOVED lines=10> */
.L_x_154:
[----:B------:R-:W2:Y:S02]  /*7b20*/  LDG.E R2, desc[UR36][R2.64] ;  /* 0x0000002402027981 */ /* 0x000ea4000c1e1900 */
[----:B--2---:R-:W-:-:S04]  /*7b30*/  I2FP.F32.S32 R0, R2 ;  /* 0x0000000200007245 */ /* 0x004fc80000201400 */
[----:B------:R-:W-:Y:S01]  /*7b40*/  F2FP.BF16.F32.PACK_AB R0, RZ, R0 ;  /* 0x00000000ff00723e */ /* 0x000fe200000010ff */
[----:B------:R-:W-:Y:S06]  /*7b50*/  BRA `(.L_x_152) ;  /* 0x0000000c006c7947 */ /* 0x000fec0003800000 */
.L_x_153:
[----:B------:R-:W2:Y:S02]  /*7b60*/  LDG.E.U16 R2, desc[UR36][R2.64] ;  /* 0x0000002402027981 */ /* 0x000ea4000c1e1500 */
[----:B--2---:R-:W0:Y:S02]  /*7b70*/  I2F.S16 R0, R2 ;  /* 0x0000000200007306 */ /* 0x004e240000101400 */
[----:B0-----:R-:W-:Y:S01]  /*7b80*/  F2FP.BF16.F32.PACK_AB R0, RZ, R0 ;  /* 0x00000000ff00723e */ /* 0x001fe200000010ff */
[----:B------:R-:W-:Y:S06]  /*7b90*/  BRA `(.L_x_152) ;  /* 0x0000000c005c7947 */ /* 0x000fec0003800000 */
.L_x_148:
        /* <DEDUP_REMOVED lines=9> */
.L_x_156:
[----:B------:R-:W2:Y:S02]  /*7c30*/  LDG.E.U16 R0, desc[UR36][R2.64] ;  /* 0x0000002402007981 */ /* 0x000ea4000c1e1500 */
[----:B--2---:R-:W-:-:S05]  /*7c40*/  HADD2.F32 R0, -RZ, R0.H0_H0 ;  /* 0x20000000ff007230 */ /* 0x004fca0000004100 */
[----:B------:R-:W-:Y:S01]  /*7c50*/  F2FP.BF16.F32.PACK_AB R0, RZ, R0 ;  /* 0x00000000ff00723e */ /* 0x000fe200000010ff */
[----:B------:R-:W-:Y:S06]  /*7c60*/  BRA `(.L_x_152) ;  /* 0x0000000c00287947 */ /* 0x000fec0003800000 */
.L_x_155:
        /* <DEDUP_REMOVED lines=9> */
.L_x_158:
[----:B------:R-:W2:Y:S02]  /*7d00*/  LDG.E.U16 R2, desc[UR36][R2.64] ;  /* 0x0000002402027981 */ /* 0x000ea4000c1e1500 */
[----:B--2---:R-:W-:-:S05]  /*7d10*/  HADD2.F32 R0, -RZ, R2.H0_H0 ;  /* 0x20000002ff007230 */ /* 0x004fca0000004100 */
[----:B------:R-:W-:Y:S01]  /*7d20*/  F2FP.BF16.F32.PACK_AB R0, RZ, R0 ;  /* 0x00000000ff00723e */ /* 0x000fe200000010ff */
[----:B------:R-:W-:Y:S06]  /*7d30*/  BRA `(.L_x_152) ;  /* 0x0000000800f47947 */ /* 0x000fec0003800000 */
.L_x_157:
        /* <DEDUP_REMOVED lines=12> */
.L_x_147:
        /* <DEDUP_REMOVED lines=13> */
.L_x_161:
        /* <DEDUP_REMOVED lines=12> */
.L_x_160:
[----:B------:R-:W-:-:S09]  /*7f90*/  UISETP.NE.AND UP0, UPT, UR4, 0xf, UPT ;  /* 0x0000000f0400788c */ /* 0x000fd2000bf05270 */
[----:B------:R-:W-:Y:S05]  /*7fa0*/  BRA.U !UP0, `(.L_x_162) ;  /* 0x0000000108987547 */ /* 0x000fea000b800000 */
[----:B------:R-:W-:-:S09]  /*7fb0*/  UISETP.NE.AND UP0, UPT, UR4, 0x17, UPT ;  /* 0x000000170400788c */ /* 0x000fd2000bf05270 */
[----:B------:R-:W-:Y:S05]  /*7fc0*/  BRA.U !UP0, `(.L_x_163) ;  /* 0x00000001085c7547 */ /* 0x000fea000b800000 */
[----:B------:R-:W-:-:S09]  /*7fd0*/  UISETP.NE.AND UP0, UPT, UR4, 0x18, UPT ;  /* 0x000000180400788c */ /* 0x000fd2000bf05270 */
[----:B------:R-:W-:Y:S05]  /*7fe0*/  BRA.U UP0, `(.L_x_151) ;  /* 0x0000000500e47547 */ /* 0x000fea000b800000 */
[----:B------:R-:W2:Y:S01]  /*7ff0*/  LDG.E.U8 R0, desc[UR36][R2.64] ;  /* 0x0000002402007981 */ /* 0x000ea2000c1e1100 */
[----:B------:R-:W-:Y:S01]  /*8000*/  MOV R6, 0x1f ;  /* 0x0000001f00067802 */ /* 0x000fe20000000f00 */
[----:B--2---:R-:W-:-:S05]  /*8010*/  IMAD.SHL.U32 R0, R0, 0x1000000, RZ ;  /* 0x0100000000007824 */ /* 0x004fca00078e00ff */
[C---:B------:R-:W-:Y:S02]  /*8020*/  LOP3.LUT R4, R0.reuse, 0x7f000000, RZ, 0xc0, !PT ;  /* 0x7f00000000047812 */ /* 0x040fe400078ec0ff */
[----:B------:R-:W-:Y:S02]  /*8030*/  LOP3.LUT P0, RZ, R0, 0x7f000000, RZ, 0xc0, !PT ;  /* 0x7f00000000ff7812 */ /* 0x000fe4000780c0ff */
[----:B------:R-:W0:Y:S02]  /*8040*/  FLO.U32 R5, R4 ;  /* 0x0000000400057300 */ /* 0x000e2400000e0000 */
[----:B0-----:R-:W-:-:S05]  /*8050*/  IMAD.MOV R5, RZ, RZ, -R5 ;  /* 0x000000ffff057224 */ /* 0x001fca00078e0a05 */
[----:B------:R-:W-:-:S05]  /*8060*/  VIADDMNMX.U32 R5, R5, R6, 0x4, !PT ;  /* 0x0000000405057446 */ /* 0x000fca0007800006 */
[----:B------:R-:W-:-:S05]  /*8070*/  VIADD R5, R5, 0xfffffffc ;  /* 0xfffffffc05057836 */ /* 0x000fca0000000000 */
[C---:B------:R-:W-:Y:S02]  /*8080*/  SHF.L.U32 R6, R4.reuse, R5, RZ ;  /* 0x0000000504067219 */ /* 0x040fe400000006ff */
[----:B------:R-:W-:Y:S01]  /*8090*/  SHF.L.U32 R7, R5, 0x17, RZ ;  /* 0x0000001705077819 */ /* 0x000fe200000006ff */
[----:B------:R-:W-:-:S03]  /*80a0*/  VIADD R5, R4, 0x1000000 ;  /* 0x0100000004057836 */ /* 0x000fc60000000000 */
        /* <DEDUP_REMOVED lines=9> */
.L_x_163:
[----:B------:R-:W2:Y:S02]  /*8140*/  LDG.E.U8 R2, desc[UR36][R2.64] ;  /* 0x0000002402027981 */ /* 0x000ea4000c1e1100 */
[C---:B--2---:R-:W-:Y:S01]  /*8150*/  SHF.L.U32 R0, R2.reuse, 0x19, RZ ;  /* 0x0000001902007819 */ /* 0x044fe200000006ff */
[----:B------:R-:W-:-:S03]  /*8160*/  IMAD.SHL.U32 R5, R2, 0x100, RZ ;  /* 0x0000010002057824 */ /* 0x000fc600078e00ff */
        /* <DEDUP_REMOVED lines=10> */
.L_x_162:
[----:B------:R0:W5:Y:S01]  /*8210*/  LDG.E.U16 R0, desc[UR36][R2.64] ;  /* 0x0000002402007981 */ /* 0x000162000c1e1500 */
[----:B------:R-:W-:Y:S05]  /*8220*/  BRA `(.L_x_152) ;  /* 0x0000000400b87947 */ /* 0x000fea0003800000 */
.L_x_159:
        /* <DEDUP_REMOVED lines=12> */
.L_x_166:
        /* <DEDUP_REMOVED lines=21> */
.L_x_170:
[----:B------:R-:W-:Y:S05]  /*8440*/  BSYNC.RECONVERGENT B1 ;  /* 0x0000000000017941 */ /* 0x000fea0003800200 */
.L_x_169:
[----:B------:R-:W-:Y:S02]  /*8450*/  SHF.L.U32 R0, R0, 0x14, RZ ;  /* 0x0000001400007819 */ /* 0x000fe400000006ff */
[----:B------:R-:W-:-:S04]  /*8460*/  LEA R2, R2, 0x3b800000, 0x17 ;  /* 0x3b80000002027811 */ /* 0x000fc800078eb8ff */
[----:B------:R-:W-:-:S07]  /*8470*/  LOP3.LUT R0, R2, R0, R7, 0xfe, !PT ;  /* 0x0000000002007212 */ /* 0x000fce00078efe07 */
.L_x_168:
[----:B------:R-:W-:Y:S05]  /*8480*/  BSYNC.RECONVERGENT B0 ;  /* 0x0000000000007941 */ /* 0x000fea0003800200 */
.L_x_167:
[----:B------:R-:W-:Y:S01]  /*8490*/  F2FP.BF16.F32.PACK_AB R0, RZ, R0 ;  /* 0x00000000ff00723e */ /* 0x000fe200000010ff */
[----:B------:R-:W-:Y:S06]  /*84a0*/  BRA `(.L_x_152) ;  /* 0x0000000400187947 */ /* 0x000fec0003800000 */
.L_x_165:
        /* <DEDUP_REMOVED lines=21> */
.L_x_174:
[----:B------:R-:W-:Y:S05]  /*8600*/  BSYNC.RECONVERGENT B1 ;  /* 0x0000000000017941 */ /* 0x000fea0003800200 */
.L_x_173:
[----:B------:R-:W-:Y:S01]  /*8610*/  IMAD.SHL.U32 R0, R0, 0x200000, RZ ;  /* 0x0020000000007824 */ /* 0x000fe200078e00ff */
[----:B------:R-:W-:-:S04]  /*8620*/  LEA R2, R2, 0x37800000, 0x17 ;  /* 0x3780000002027811 */ /* 0x000fc800078eb8ff */
[----:B------:R-:W-:-:S07]  /*8630*/  LOP3.LUT R0, R2, R0, R7, 0xfe, !PT ;  /* 0x0000000002007212 */ /* 0x000fce00078efe07 */
.L_x_172:
[----:B------:R-:W-:Y:S05]  /*8640*/  BSYNC.RECONVERGENT B0 ;  /* 0x0000000000007941 */ /* 0x000fea0003800200 */
.L_x_171:
[----:B------:R-:W-:Y:S01]  /*8650*/  F2FP.BF16.F32.PACK_AB R0, RZ, R0 ;  /* 0x00000000ff00723e */ /* 0x000fe200000010ff */
[----:B------:R-:W-:Y:S06]  /*8660*/  BRA `(.L_x_152) ;  /* 0x0000000000a87947 */ /* 0x000fec0003800000 */
.L_x_164:
        /* <DEDUP_REMOVED lines=8> */
[----:B------:R-:W-:Y:S01]  /*86f0*/  HFMA2 R0, -RZ, RZ, 3.814697265625e-06, 0 ;  /* 0x00400000ff007431 */ /* 0x000fe200000001ff */
[----:B--2---:R-:W-:-:S13]  /*8700*/  ISETP.NE.AND P0, PT, R2, RZ, PT ;  /* 0x000000ff0200720c */ /* 0x004fda0003f05270 */
[----:B------:R-:W-:Y:S05]  /*8710*/  @!P0 BRA `(.L_x_178) ;  /* 0x00000000000c8947 */ /* 0x000fea0003800000 */
[----:B------:R-:W-:-:S13]  /*8720*/  ISETP.NE.AND P0, PT, R2, 0xff, PT ;  /* 0x000000ff0200780c */ /* 0x000fda0003f05270 */
[----:B------:R-:W-:Y:S02]  /*8730*/  @!P0 IMAD.MOV.U32 R0, RZ, RZ, 0x7f800001 ;  /* 0x7f800001ff008424 */ /* 0x000fe400078e00ff */
[----:B------:R-:W-:-:S07]  /*8740*/  @P0 IMAD.SHL.U32 R0, R2, 0x800000, RZ ;  /* 0x0080000002000824 */ /* 0x000fce00078e00ff */
.L_x_178:
[----:B------:R-:W-:Y:S05]  /*8750*/  BSYNC.RECONVERGENT B0 ;  /* 0x0000000000007941 */ /* 0x000fea0003800200 */
.L_x_177:
[----:B------:R-:W-:Y:S01]  /*8760*/  F2FP.BF16.F32.PACK_AB R0, RZ, R0 ;  /* 0x00000000ff00723e */ /* 0x000fe200000010ff */
[----:B------:R-:W-:Y:S06]  /*8770*/  BRA `(.L_x_152) ;  /* 0x0000000000647947 */ /* 0x000fec0003800000 */
.L_x_151:
[----:B------:R-:W-:Y:S01]  /*8780*/  MOV R2, 0x0 ;  /* 0x0000000000027802 */ /* 0x000fe20000000f00 */
[----:B------:R-:W0:Y:S01]  /*8790*/  LDCU.64 UR4, c[0x4][0x128] ;  /* 0x01002500ff0477ac */ /* 0x000e220008000a00 */
[----:B------:R-:W-:Y:S02]  /*87a0*/  HFMA2 R8, -RZ, RZ, 0, 4.64916229248046875e-06 ;  /* 0x0000004eff087431 */ /* 0x000fe400000001ff */
[----:B------:R-:W-:Y:S01]  /*87b0*/  IMAD.MOV.U32 R12, RZ, RZ, 0x1 ;  /* 0x00000001ff0c7424 */ /* 0x000fe200078e00ff */
[----:B------:R-:W1:Y:S01]  /*87c0*/  LDCU.64 UR6, c[0x4][0x130] ;  /* 0x01002600ff0677ac */ /* 0x000e620008000a00 */
[----:B------:R-:W2:Y:S01]  /*87d0*/  LDC.64 R2, c[0x4][R2] ;  /* 0x0100000002027b82 */ /* 0x000ea20000000a00 */
[----:B------:R-:W-:Y:S01]  /*87e0*/  IMAD.MOV.U32 R13, RZ, RZ, RZ ;  /* 0x000000ffff0d7224 */ /* 0x000fe200078e00ff */
[----:B------:R-:W3:Y:S01]  /*87f0*/  LDCU.64 UR8, c[0x4][0x38] ;  /* 0x01000700ff0877ac */ /* 0x000ee20008000a00 */
[----:B0-----:R-:W-:Y:S01]  /*8800*/  MOV R4, UR4 ;  /* 0x0000000400047c02 */ /* 0x001fe20008000f00 */
[----:B------:R-:W-:-:S02]  /*8810*/  IMAD.U32 R5, RZ, RZ, UR5 ;  /* 0x00000005ff057e24 */ /* 0x000fc4000f8e00ff */
[----:B-1----:R-:W-:Y:S01]  /*8820*/  IMAD.U32 R6, RZ, RZ, UR6 ;  /* 0x00000006ff067e24 */ /* 0x002fe2000f8e00ff */
[----:B------:R-:W-:Y:S01]  /*8830*/  MOV R7, UR7 ;  /* 0x0000000700077c02 */ /* 0x000fe20008000f00 */
[----:B---3--:R-:W-:Y:S02]  /*8840*/  IMAD.U32 R10, RZ, RZ, UR8 ;  /* 0x00000008ff0a7e24 */ /* 0x008fe4000f8e00ff */
[----:B------:R-:W-:-:S07]  /*8850*/  IMAD.U32 R11, RZ, RZ, UR9 ;  /* 0x00000009ff0b7e24 */ /* 0x000fce000f8e00ff */
[----:B------:R-:W-:-:S07]  /*8860*/  LEPC R20, `(.L_x_179) ;  /* 0x000000001014794e */ /* 0x000fce0000000000 */
[----:B--2---:R-:W-:Y:S05]  /*8870*/  CALL.ABS.NOINC R2 ;  /* 0x0000000002007343 */ /* 0x004fea0003c00000 */
.L_x_179:
[----:B------:R-:W-:Y:S01]  /*8880*/  PRMT R0, RZ, 0x7610, R0 ;  /* 0x00007610ff007816 */ /* 0x000fe20000000000 */
[----:B------:R-:W-:Y:S06]  /*8890*/  BRA `(.L_x_152) ;  /* 0x00000000001c7947 */ /* 0x000fec0003800000 */
.L_x_176:
[----:B------:R-:W2:Y:S02]  /*88a0*/  LDG.E.64 R2, desc[UR36][R2.64] ;  /* 0x0000002402027981 */ /* 0x000ea4000c1e1b00 */
[----:B--2---:R-:W0:Y:S02]  /*88b0*/  I2F.U64 R0, R2 ;  /* 0x0000000200007312 */ /* 0x004e240000301000 */
[----:B0-----:R-:W-:Y:S01]  /*88c0*/  F2FP.BF16.F32.PACK_AB R0, RZ, R0 ;  /* 0x00000000ff00723e */ /* 0x001fe200000010ff */
[----:B------:R-:W-:Y:S06]  /*88d0*/  BRA `(.L_x_152) ;  /* 0x00000000000c7947 */ /* 0x000fec0003800000 */
.L_x_175:
[----:B------:R-:W2:Y:S02]  /*88e0*/  LDG.E R2, desc[UR36][R2.64] ;  /* 0x0000002402027981 */ /* 0x000ea4000c1e1900 */
[----:B--2---:R-:W-:-:S04]  /*88f0*/  I2FP.F32.U32 R0, R2 ;  /* 0x0000000200007245 */ /* 0x004fc80000201000 */
[----:B------:R-:W-:-:S07]  /*8900*/  F2FP.BF16.F32.PACK_AB R0, RZ, R0 ;  /* 0x00000000ff00723e */ /* 0x000fce00000010ff */
.L_x_152:
[----:B-----5:R-:W-:Y:S01]  /*8910*/  SHF.L.U32 R0, R0, 0x10, RZ ;  /* 0x0000001000007819 */ /* 0x020fe200000006ff */
[----:B------:R-:W0:Y:S04]  /*8920*/  LDCU.64 UR6, c[0x0][0x580] ;  /* 0x0000b000ff0677ac */ /* 0x000e280008000a00 */
        /* <DEDUP_REMOVED lines=20> */
.L_x_183:
[----:B-1----:R-:W-:-:S06]  /*8a70*/  SHF.L.U32 R5, R5, 0x10, RZ ;  /* 0x0000001005057819 */ /* 0x002fcc00000006ff */
[----:B------:R-:W1:Y:S02]  /*8a80*/  F2I.S64.TRUNC R4, R5 ;  /* 0x0000000500047311 */ /* 0x000e64000020d900 */
[----:B-1----:R1:W-:Y:S01]  /*8a90*/  STG.E.U8 desc[UR36][R2.64], R4 ;  /* 0x0000000402007986 */ /* 0x0023e2000c101124 */
[----:B------:R-:W-:Y:S05]  /*8aa0*/  BRA `(.L_x_185) ;  /* 0x0000000c006c7947 */ /* 0x000fea0003800000 */
.L_x_182:
        /* <DEDUP_REMOVED lines=10> */
.L_x_187:
[----:B-1----:R-:W-:-:S06]  /*8b50*/  IMAD.U32 R5, R5, 0x10000, RZ ;  /* 0x0001000005057824 */ /* 0x002fcc00078e00ff */
[----:B------:R-:W1:Y:S02]  /*8b60*/  F2I.FTZ.TRUNC.NTZ R5, R5 ;  /* 0x0000000500057305 */ /* 0x000e64000021f100 */
[----:B-1----:R3:W-:Y:S01]  /*8b70*/  STG.E desc[UR36][R2.64], R5 ;  /* 0x0000000502007986 */ /* 0x0027e2000c101924 */
[----:B------:R-:W-:Y:S05]  /*8b80*/  BRA `(.L_x_185) ;  /* 0x0000000c00347947 */ /* 0x000fea0003800000 */
.L_x_186:
[----:B-1----:R-:W-:-:S06]  /*8b90*/  SHF.L.U32 R5, R5, 0x10, RZ ;  /* 0x0000001005057819 */ /* 0x002fcc00000006ff */
[----:B------:R-:W1:Y:S02]  /*8ba0*/  F2I.FTZ.TRUNC.NTZ R5, R5 ;  /* 0x0000000500057305 */ /* 0x000e64000021f100 */
[----:B-1----:R1:W-:Y:S01]  /*8bb0*/  STG.E.U16 desc[UR36][R2.64], R5 ;  /* 0x0000000502007986 */ /* 0x0023e2000c101524 */
[----:B------:R-:W-:Y:S05]  /*8bc0*/  BRA `(.L_x_185) ;  /* 0x0000000c00247947 */ /* 0x000fea0003800000 */
.L_x_181:
[----:B------:R-:W-:-:S09]  /*8bd0*/  UISETP.GT.AND UP0, UPT, UR4, 0x6, UPT ;  /* 0x000000060400788c */ /* 0x000fd2000bf04270 */
[----:B------:R-:W-:Y:S05]  /*8be0*/  BRA.U UP0, `(.L_x_188) ;  /* 0x00000001002c7547 */ /* 0x000fea000b800000 */
[----:B------:R-:W-:-:S09]  /*8bf0*/  UISETP.NE.AND UP0, UPT, UR4, 0x5, UPT ;  /* 0x000000050400788c */ /* 0x000fd2000bf05270 */
[----:B------:R-:W-:Y:S05]  /*8c00*/  BRA.U !UP0, `(.L_x_189) ;  /* 0x0000000108147547 */ /* 0x000fea000b800000 */
[----:B------:R-:W-:-:S09]  /*8c10*/  UISETP.NE.AND UP0, UPT, UR4, 0x6, UPT ;  /* 0x000000060400788c */ /* 0x000fd2000bf05270 */
[----:B------:R-:W-:Y:S05]  /*8c20*/  BRA.U UP0, `(.L_x_184) ;  /* 0x0000000900307547 */ /* 0x000fea000b800000 */
[----:B-1----:R-:W-:-:S05]  /*8c30*/  IMAD.U32 R5, R5, 0x10000, RZ ;  /* 0x0001000005057824 */ /* 0x002fca00078e00ff */
[----:B------:R1:W-:Y:S01]  /*8c40*/  STG.E desc[UR36][R2.64], R5 ;  /* 0x0000000502007986 */ /* 0x0003e2000c101924 */
[----:B------:R-:W-:Y:S05]  /*8c50*/  BRA `(.L_x_185) ;  /* 0x0000000c00007947 */ /* 0x000fea0003800000 */
.L_x_189:
[----:B01----:R-:W-:-:S05]  /*8c60*/  IMAD.U32 R0, R5, 0x10000, RZ ;  /* 0x0001000005007824 */ /* 0x003fca00078e00ff */
[----:B------:R-:W-:-:S05]  /*8c70*/  F2FP.F16.F32.PACK_AB R0, RZ, R0 ;  /* 0x00000000ff00723e */ /* 0x000fca00000000ff */
[----:B------:R0:W-:Y:S01]  /*8c80*/  STG.E.U16 desc[UR36][R2.64], R0 ;  /* 0x0000000002007986 */ /* 0x0001e2000c101524 */
[----:B------:R-:W-:Y:S05]  /*8c90*/  BRA `(.L_x_185) ;  /* 0x0000000800f07947 */ /* 0x000fea0003800000 */
.L_x_188:
[----:B------:R-:W-:-:S09]  /*8ca0*/  UISETP.NE.AND UP0, UPT, UR4, 0x7, UPT ;  /* 0x000000070400788c */ /* 0x000fd2000bf05270 */
[----:B------:R-:W-:Y:S05]  /*8cb0*/  BRA.U !UP0, `(.L_x_190) ;  /* 0x0000000108347547 */ /* 0x000fea000b800000 */
[----:B------:R-:W-:-:S09]  /*8cc0*/  UISETP.NE.AND UP0, UPT, UR4, 0x8, UPT ;  /* 0x000000080400788c */ /* 0x000fd2000bf05270 */
[----:B------:R-:W-:Y:S05]  /*8cd0*/  BRA.U !UP0, `(.L_x_191) ;  /* 0x0000000108187547 */ /* 0x000fea000b800000 */
[----:B------:R-:W-:-:S09]  /*8ce0*/  UISETP.NE.AND UP0, UPT, UR4, 0x9, UPT ;  /* 0x000000090400788c */ /* 0x000fd2000bf05270 */
[----:B------:R-:W-:Y:S05]  /*8cf0*/  BRA.U UP0, `(.L_x_184) ;  /* 0x0000000500fc7547 */ /* 0x000fea000b800000 */
[----:B-1----:R-:W-:Y:S01]  /*8d00*/  SHF.L.U32 R4, R5, 0x10, RZ ;  /* 0x0000001005047819 */ /* 0x002fe200000006ff */
[----:B------:R-:W-:-:S05]  /*8d10*/  IMAD.MOV.U32 R5, RZ, RZ, RZ ;  /* 0x000000ffff057224 */ /* 0x000fca00078e00ff */
[----:B------:R1:W-:Y:S01]  /*8d20*/  STG.E.64 desc[UR36][R2.64], R4 ;  /* 0x0000000402007986 */ /* 0x0003e2000c101b24 */
[----:B------:R-:W-:Y:S05]  /*8d30*/  BRA `(.L_x_185) ;  /* 0x0000000800c87947 */ /* 0x000fea0003800000 */
.L_x_191:
[----:B-1----:R-:W-:-:S05]  /*8d40*/  IMAD.U32 R5, R5, 0x10000, RZ ;  /* 0x0001000005057824 */ /* 0x002fca00078e00ff */
[----:B------:R-:W-:-:S04]  /*8d50*/  F2FP.F16.F32.PACK_AB R5, RZ, R5 ;  /* 0x00000005ff05723e */ /* 0x000fc800000000ff */
[----:B------:R-:W-:-:S05]  /*8d60*/  PRMT R5, R5, 0x5410, RZ ;  /* 0x0000541005057816 */ /* 0x000fca00000000ff */
[----:B------:R1:W-:Y:S01]  /*8d70*/  STG.E desc[UR36][R2.64], R5 ;  /* 0x0000000502007986 */ /* 0x0003e2000c101924 */
[----:B------:R-:W-:Y:S05]  /*8d80*/  BRA `(.L_x_185) ;  /* 0x0000000800b47947 */ /* 0x000fea0003800000 */
.L_x_190:
[----:B-1----:R-:W-:-:S05]  /*8d90*/  SHF.L.U32 R4, R5, 0x10, RZ ;  /* 0x0000001005047819 */ /* 0x002fca00000006ff */
[----:B------:R-:W-:-:S06]  /*8da0*/  FMUL.FTZ R4, R4, 1 ;  /* 0x3f80000004047820 */ /* 0x000fcc0000410000 */
[----:B------:R-:W1:Y:S02]  /*8db0*/  F2F.F64.F32 R4, R4 ;  /* 0x0000000400047310 */ /* 0x000e640000201800 */
[----:B-1----:R1:W-:Y:S01]  /*8dc0*/  STG.E.64 desc[UR36][R2.64], R4 ;  /* 0x0000000402007986 */ /* 0x0023e2000c101b24 */
[----:B------:R-:W-:Y:S05]  /*8dd0*/  BRA `(.L_x_185) ;  /* 0x0000000800a07947 */ /* 0x000fea0003800000 */
.L_x_180:
        /* <DEDUP_REMOVED lines=10> */
[----:B-1----:R-:W-:-:S06]  /*8e80*/  IMAD.U32 R5, R5, 0x10000, RZ ;  /* 0x0001000005057824 */ /* 0x002fcc00078e00ff */
[----:B------:R-:W1:Y:S02]  /*8e90*/  F2I.FTZ.U32.TRUNC.NTZ R5, R5 ;  /* 0x0000000500057305 */ /* 0x000e64000021f000 */
[----:B-1----:R1:W-:Y:S01]  /*8ea0*/  STG.E.U16 desc[UR36][R2.64], R5 ;  /* 0x0000000502007986 */ /* 0x0023e2000c101524 */
[----:B------:R-:W-:Y:S05]  /*8eb0*/  BRA `(.L_x_185) ;  /* 0x0000000800687947 */ /* 0x000fea0003800000 */
.L_x_195:
[----:B-1----:R-:W-:Y:S01]  /*8ec0*/  IMAD.U32 R5, R5, 0x10000, RZ ;  /* 0x0001000005057824 */ /* 0x002fe200078e00ff */
[----:B------:R-:W-:Y:S01]  /*8ed0*/  BSSY.RECONVERGENT B0, `(.L_x_196) ;  /* 0x0000013000007945 */ /* 0x000fe20003800200 */
[----:B0-----:R-:W-:-:S03]  /*8ee0*/  MOV R0, 0x80 ;  /* 0x0000008000007802 */ /* 0x001fc60000000f00 */
        /* <DEDUP_REMOVED lines=14> */
[----:B------:R-:W-:-:S07]  /*8fd0*/  IMAD.MOV.U32 R0, RZ, RZ, R4 ;  /* 0x000000ffff007224 */ /* 0x000fce00078e0004 */
.L_x_198:
[----:B------:R-:W-:-:S04]  /*8fe0*/  SHF.R.U32.HI R5, RZ, 0x18, R5 ;  /* 0x00000018ff057819 */ /* 0x000fc80000011605 */
[----:B------:R-:W-:-:S07]  /*8ff0*/  LOP3.LUT R0, R0, 0x80, R5, 0xf8, !PT ;  /* 0x0000008000007812 */ /* 0x000fce00078ef805 */
.L_x_197:
[----:B------:R-:W-:Y:S05]  /*9000*/  BSYNC.RECONVERGENT B0 ;  /* 0x0000000000007941 */ /* 0x000fea0003800200 */
.L_x_196:
[----:B------:R0:W-:Y:S01]  /*9010*/  STG.E.U8 desc[UR36][R2.64], R0 ;  /* 0x0000000002007986 */ /* 0x0001e2000c101124 */
[----:B------:R-:W-:Y:S05]  /*9020*/  BRA `(.L_x_185) ;  /* 0x00000008000c7947 */ /* 0x000fea0003800000 */
.L_x_194:
[----:B-1----:R-:W-:Y:S01]  /*9030*/  IMAD.U32 R5, R5, 0x10000, RZ ;  /* 0x0001000005057824 */ /* 0x002fe200078e00ff */
[----:B------:R-:W-:Y:S01]  /*9040*/  BSSY.RECONVERGENT B0, `(.L_x_199) ;  /* 0x0000013000007945 */ /* 0x000fe20003800200 */
[----:B0-----:R-:W-:-:S03]  /*9050*/  HFMA2 R0, -RZ, RZ, 0, 7.62939453125e-06 ;  /* 0x00000080ff007431 */ /* 0x001fc600000001ff */
        /* <DEDUP_REMOVED lines=15> */
.L_x_201:
[----:B------:R-:W-:-:S04]  /*9150*/  SHF.R.U32.HI R5, RZ, 0x18, R5 ;  /* 0x00000018ff057819 */ /* 0x000fc80000011605 */
[----:B------:R-:W-:-:S07]  /*9160*/  LOP3.LUT R0, R0, 0x80, R5, 0xf8, !PT ;  /* 0x0000008000007812 */ /* 0x000fce00078ef805 */
.L_x_200:
[----:B------:R-:W-:Y:S05]  /*9170*/  BSYNC.RECONVERGENT B0 ;  /* 0x0000000000007941 */ /* 0x000fea0003800200 */
.L_x_199:
[----:B------:R0:W-:Y:S01]  /*9180*/  STG.E.U8 desc[UR36][R2.64], R0 ;  /* 0x0000000002007986 */ /* 0x0001e2000c101124 */
[----:B------:R-:W-:Y:S05]  /*9190*/  BRA `(.L_x_185) ;  /* 0x0000000400b07947 */ /* 0x000fea0003800000 */
.L_x_193:
        /* <DEDUP_REMOVED lines=12> */
[----:B------:R-:W-:Y:S01]  /*9260*/  HFMA2 R5, -RZ, RZ, 0, 1.5199184417724609375e-05 ;  /* 0x000000ffff057431 */ /* 0x000fe200000001ff */
[----:B------:R-:W-:-:S04]  /*9270*/  @P1 LOP3.LUT R0, R0, 0x1, RZ, 0xc0, !PT ;  /* 0x0000000100001812 */ /* 0x000fc800078ec0ff */
[----:B------:R-:W-:Y:S01]  /*9280*/  @P1 ISETP.EQ.U32.AND P2, PT, R0, 0x1, P0 ;  /* 0x000000010000180c */ /* 0x000fe20000742070 */
[----:B------:R-:W-:Y:S01]  /*9290*/  @P1 VIADD R0, R6, 0x1 ;  /* 0x0000000106001836 */ /* 0x000fe20000000000 */
[----:B------:R-:W-:Y:S02]  /*92a0*/  PLOP3.LUT P0, PT, PT, PT, PT, 0x80, 0x8 ;  /* 0x000000000008781c */ /* 0x000fe40003f0f070 */
[----:B------:R-:W-:-:S13]  /*92b0*/  @P1 PLOP3.LUT P0, PT, P2, PT, PT, 0x80, 0x8 ;  /* 0x000000000008181c */ /* 0x000fda000170f070 */
[----:B------:R-:W-:-:S05]  /*92c0*/  @!P0 IMAD.MOV R0, RZ, RZ, R6 ;  /* 0x000000ffff008224 */ /* 0x000fca00078e0206 */
[----:B------:R-:W-:-:S05]  /*92d0*/  @P1 MOV R5, R0 ;  /* 0x0000000000051202 */ /* 0x000fca0000000f00 */
[----:B------:R0:W-:Y:S01]  /*92e0*/  STG.E.U8 desc[UR36][R2.64], R5 ;  /* 0x0000000502007986 */ /* 0x0001e2000c101124 */
[----:B------:R-:W-:Y:S05]  /*92f0*/  BRA `(.L_x_185) ;  /* 0x0000000400587947 */ /* 0x000fea0003800000 */
.L_x_203:
[----:B-1----:R-:W-:-:S06]  /*9300*/  IMAD.U32 R5, R5, 0x10000, RZ ;  /* 0x0001000005057824 */ /* 0x002fcc00078e00ff */
[----:B------:R-:W1:Y:S02]  /*9310*/  F2I.U64.TRUNC R4, R5 ;  /* 0x0000000500047311 */ /* 0x000e64000020d800 */
[----:B-1----:R1:W-:Y:S01]  /*9320*/  STG.E.64 desc[UR36][R2.64], R4 ;  /* 0x0000000402007986 */ /* 0x0023e2000c101b24 */
[----:B------:R-:W-:Y:S05]  /*9330*/  BRA `(.L_x_185) ;  /* 0x0000000400487947 */ /* 0x000fea0003800000 */
.L_x_202:
[----:B-1----:R-:W-:-:S06]  /*9340*/  IMAD.U32 R5, R5, 0x10000, RZ ;  /* 0x0001000005057824 */ /* 0x002fcc00078e00ff */
[----:B------:R-:W1:Y:S02]  /*9350*/  F2I.FTZ.U32.TRUNC.NTZ R5, R5 ;  /* 0x0000000500057305 */ /* 0x000e64000021f000 */
[----:B-1----:R1:W-:Y:S01]  /*9360*/  STG.E desc[UR36][R2.64], R5 ;  /* 0x0000000502007986 */ /* 0x0023e2000c101924 */
[----:B------:R-:W-:Y:S05]  /*9370*/  BRA `(.L_x_185) ;  /* 0x0000000400387947 */ /* 0x000fea0003800000 */
.L_x_192:
[----:B------:R-:W-:-:S09]  /*9380*/  UISETP.GT.AND UP0, UPT, UR4, 0xe, UPT ;  /* 0x0000000e0400788c */ /* 0x000fd2000bf04270 */
[----:B------:R-:W-:Y:S05]  /*9390*/  BRA.U UP0, `(.L_x_204) ;  /* 0x00000001003c7547 */ /* 0x000fea000b800000 */
[----:B------:R-:W-:-:S09]  /*93a0*/  UISETP.NE.AND UP0, UPT, UR4, 0xa, UPT ;  /* 0x0000000a0400788c */ /* 0x000fd2000bf05270 */
[----:B------:R-:W-:Y:S05]  /*93b0*/  BRA.U !UP0, `(.L_x_205) ;  /* 0x00000001081c7547 */ /* 0x000fea000b800000 */
[----:B------:R-:W-:-:S09]  /*93c0*/  UISETP.NE.AND UP0, UPT, UR4, 0xb, UPT ;  /* 0x0000000b0400788c */ /* 0x000fd2000bf05270 */
[----:B------:R-:W-:Y:S05]  /*93d0*/  BRA.U UP0, `(.L_x_184) ;  /* 0x0000000100447547 */ /* 0x000fea000b800000 */
[----:B-1----:R-:W-:-:S04]  /*93e0*/  SHF.L.U32 R5, R5, 0x10, RZ ;  /* 0x0000001005057819 */ /* 0x002fc800000006ff */
[----:B------:R-:W-:-:S04]  /*93f0*/  FSETP.NEU.FTZ.AND P0, PT, R5, RZ, PT ;  /* 0x000000ff0500720b */ /* 0x000fc80003f1d000 */
[----:B------:R-:W-:-:S05]  /*9400*/  SEL R5, RZ, 0x1, !P0 ;  /* 0x00000001ff057807 */ /* 0x000fca0004000000 */
[----:B------:R1:W-:Y:S01]  /*9410*/  STG.E.U8 desc[UR36][R2.64], R5 ;  /* 0x0000000502007986 */ /* 0x0003e2000c101124 */
[----:B------:R-:W-:Y:S05]  /*9420*/  BRA `(.L_x_185) ;  /* 0x00000004000c7947 */ /* 0x000fea0003800000 */
.L_x_205:
[----:B-1----:R-:W-:Y:S01]  /*9430*/  IMAD.U32 R5, R5, 0x10000, RZ ;  /* 0x0001000005057824 */ /* 0x002fe200078e00ff */
[----:B------:R-:W-:-:S03]  /*9440*/  CS2R R6, SRZ ;  /* 0x0000000000067805 */ /* 0x000fc6000001ff00 */
[----:B------:R-:W-:-:S06]  /*9450*/  FMUL.FTZ R5, R5, 1 ;  /* 0x3f80000005057820 */ /* 0x000fcc0000410000 */
[----:B------:R-:W1:Y:S02]  /*9460*/  F2F.F64.F32 R4, R5 ;  /* 0x0000000500047310 */ /* 0x000e640000201800 */
[----:B-1----:R1:W-:Y:S01]  /*9470*/  STG.E.128 desc[UR36][R2.64], R4 ;  /* 0x0000000402007986 */ /* 0x0023e2000c101d24 */
[----:B------:R-:W-:Y:S05]  /*9480*/  BRA `(.L_x_185) ;  /* 0x0000000000f47947 */ /* 0x000fea0003800000 */
.L_x_204:
[----:B------:R-:W-:-:S09]  /*9490*/  UISETP.NE.AND UP0, UPT, UR4, 0xf, UPT ;  /* 0x0000000f0400788c */ /* 0x000fd2000bf05270 */
[----:B------:R-:W-:Y:S05]  /*94a0*/  BRA.U !UP0, `(.L_x_206) ;  /* 0x0000000108e87547 */ /* 0x000fea000b800000 */
[----:B------:R-:W-:-:S09]  /*94b0*/  UISETP.NE.AND UP0, UPT, UR4, 0x17, UPT ;  /* 0x000000170400788c */ /* 0x000fd2000bf05270 */
[----:B------:R-:W-:Y:S05]  /*94c0*/  BRA.U !UP0, `(.L_x_207) ;  /* 0x0000000108907547 */ /* 0x000fea000b800000 */
[----:B------:R-:W-:-:S09]  /*94d0*/  UISETP.NE.AND UP0, UPT, UR4, 0x18, UPT ;  /* 0x000000180400788c */ /* 0x000fd2000bf05270 */
[----:B------:R-:W-:Y:S05]  /*94e0*/  BRA.U !UP0, `(.L_x_208) ;  /* 0x0000000108447547 */ /* 0x000fea000b800000 */
.L_x_184:
        /* <DEDUP_REMOVED lines=8> */
[----:B0-----:R-:W-:Y:S01]  /*9570*/  IMAD.U32 R4, RZ, RZ, UR4 ;  /* 0x00000004ff047e24 */ /* 0x001fe2000f8e00ff */
[----:B-1----:R-:W-:Y:S01]  /*9580*/  MOV R5, UR5 ;  /* 0x0000000500057c02 */ /* 0x002fe20008000f00 */
[----:B----4-:R-:W-:-:S02]  /*9590*/  IMAD.U32 R6, RZ, RZ, UR6 ;  /* 0x00000006ff067e24 */ /* 0x010fc4000f8e00ff */
[----:B------:R-:W-:Y:S01]  /*95a0*/  IMAD.U32 R7, RZ, RZ, UR7 ;  /* 0x00000007ff077e24 */ /* 0x000fe2000f8e00ff */
[----:B-----5:R-:W-:Y:S01]  /*95b0*/  MOV R10, UR8 ;  /* 0x00000008000a7c02 */ /* 0x020fe20008000f00 */
[----:B--2---:R-:W-:-:S07]  /*95c0*/  IMAD.U32 R11, RZ, RZ, UR9 ;  /* 0x00000009ff0b7e24 */ /* 0x004fce000f8e00ff */
[----:B------:R-:W-:-:S07]  /*95d0*/  LEPC R20, `(.L_x_209) ;  /* 0x000000001014794e */ /* 0x000fce0000000000 */
[----:B---3--:R-:W-:Y:S05]  /*95e0*/  CALL.ABS.NOINC R2 ;  /* 0x0000000002007343 */ /* 0x008fea0003c00000 */
.L_x_209:
[----:B------:R-:W-:Y:S05]  /*95f0*/  BRA `(.L_x_185) ;  /* 0x0000000000987947 */ /* 0x000fea0003800000 */
.L_x_208:
[----:B-1----:R-:W-:Y:S01]  /*9600*/  IMAD.U32 R7, R5, 0x10000, RZ ;  /* 0x0001000005077824 */ /* 0x002fe200078e00ff */
[----:B------:R-:W-:Y:S01]  /*9610*/  BSSY.RECONVERGENT B0, `(.L_x_210) ;  /* 0x000000c000007945 */ /* 0x000fe20003800200 */
[----:B0-----:R-:W-:-:S03]  /*9620*/  MOV R0, 0x7f ;  /* 0x0000007f00007802 */ /* 0x001fc60000000f00 */
        /* <DEDUP_REMOVED lines=10> */
.L_x_211:
[----:B------:R-:W-:Y:S05]  /*96d0*/  BSYNC.RECONVERGENT B0 ;  /* 0x0000000000007941 */ /* 0x000fea0003800200 */
.L_x_210:
[----:B------:R-:W-:-:S05]  /*96e0*/  LOP3.LUT R5, R0, 0x80, R5, 0xf8, !PT ;  /* 0x0000008000057812 */ /* 0x000fca00078ef805 */
[----:B------:R0:W-:Y:S01]  /*96f0*/  STG.E.U8 desc[UR36][R2.64], R5 ;  /* 0x0000000502007986 */ /* 0x0001e2000c101124 */
[----:B------:R-:W-:Y:S05]  /*9700*/  BRA `(.L_x_185) ;  /* 0x0000000000547947 */ /* 0x000fea0003800000 */
.L_x_207:
[----:B-1----:R-:W-:Y:S01]  /*9710*/  IMAD.U32 R5, R5, 0x10000, RZ ;  /* 0x0001000005057824 */ /* 0x002fe200078e00ff */
[----:B------:R-:W-:Y:S04]  /*9720*/  BSSY.RECONVERGENT B0, `(.L_x_212) ;  /* 0x000000e000007945 */ /* 0x000fe80003800200 */
        /* <DEDUP_REMOVED lines=10> */
.L_x_213:
[----:B0-----:R-:W-:Y:S01]  /*97d0*/  IMAD.MOV.U32 R0, RZ, RZ, 0x7f ;  /* 0x0000007fff007424 */ /* 0x001fe200078e00ff */
[----:B------:R-:W-:-:S04]  /*97e0*/  ISETP.GT.U32.AND P0, PT, R4, 0x7f800000, PT ;  /* 0x7f8000000400780c */ /* 0x000fc80003f04070 */
[----:B------:R-:W-:-:S09]  /*97f0*/  SEL R0, R0, 0x7c, P0 ;  /* 0x0000007c00007807 */ /* 0x000fd20000000000 */
.L_x_214:
[----:B------:R-:W-:Y:S05]  /*9800*/  BSYNC.RECONVERGENT B0 ;  /* 0x0000000000007941 */ /* 0x000fea0003800200 */
.L_x_212:
[----:B------:R-:W-:-:S04]  /*9810*/  SHF.R.U32.HI R5, RZ, 0x18, R5 ;  /* 0x00000018ff057819 */ /* 0x000fc80000011605 */
[----:B------:R-:W-:-:S05]  /*9820*/  LOP3.LUT R5, R0, 0x80, R5, 0xf8, !PT ;  /* 0x0000008000057812 */ /* 0x000fca00078ef805 */
[----:B------:R0:W-:Y:S01]  /*9830*/  STG.E.U8 desc[UR36][R2.64], R5 ;  /* 0x0000000502007986 */ /* 0x0001e2000c101124 */
[----:B------:R-:W-:Y:S05]  /*9840*/  BRA `(.L_x_185) ;  /* 0x0000000000047947 */ /* 0x000fea0003800000 */
.L_x_206:
[----:B-1----:R1:W-:Y:S02]  /*9850*/  STG.E.U16 desc[UR36][R2.64], R5 ;  /* 0x0000000502007986 */ /* 0x0023e4000c101524 */
.L_x_185:
[----:B------:R-:W-:-:S07]  /*9860*/  IADD3 R17, PT, PT, R17, 0x80, RZ ;  /* 0x0000008011117810 */ /* 0x000fce0007ffe0ff */
.L_x_145:
[----:B------:R-:W-:Y:S05]  /*9870*/  BSYNC.RECONVERGENT B6 ;  /* 0x0000000000067941 */ /* 0x000fea0003800200 */
.L_x_144:
[----:B------:R-:W5:Y:S02]  /*9880*/  LDCU UR4, c[0x0][0x380] ;  /* 0x00007000ff0477ac */ /* 0x000f640008000800 */
[----:B-----5:R-:W-:-:S13]  /*9890*/  ISETP.GE.AND P0, PT, R17, UR4, PT ;  /* 0x0000000411007c0c */ /* 0x020fda000bf06270 */
[----:B------:R-:W-:Y:S05]  /*98a0*/  @P0 EXIT ;  /* 0x000000000000094d */ /* 0x000fea0003800000 */
        /* <DEDUP_REMOVED lines=296> */
[----:B------:R-:W2:Y:S03]  /*ab30*/  LDCU.64 UR8, c[0x0][0x578] ;  /* 0x0000af00ff0877ac */ /* 0x000ea60008000a00 */
[----:B0-----:R-:W-:-:S05]  /*ab40*/  IMAD.HI.U32 R2, R5, UR4, R4 ;  /* 0x0000000405027c27 */ /* 0x001fca000f8e0004 */
[----:B------:R-:W-:-:S05]  /*ab50*/  SHF.R.U32.HI R2, RZ, UR5, R2 ;  /* 0x00000005ff027c19 */ /* 0x000fca0008011602 */
[----:B------:R-:W-:-:S04]  /*ab60*/  IMAD.MOV R3, RZ, RZ, -R2 ;  /* 0x000000ffff037224 */ /* 0x000fc800078e0a02 */
[----:B-1----:R-:W-:-:S04]  /*ab70*/  IMAD R5, R3, UR6, R5 ;  /* 0x0000000603057c24 */ /* 0x002fc8000f8e0205 */
[C---:B--2---:R-:W-:Y:S02]  /*ab80*/  IMAD R16, R5.reuse, UR8, R16 ;  /* 0x0000000805107c24 */ /* 0x044fe4000f8e0210 */
[----:B------:R-:W-:-:S07]  /*ab90*/  IMAD R0, R5, UR9, R0 ;  /* 0x0000000905007c24 */ /* 0x000fce000f8e0200 */
.L_x_215:
[----:B------:R-:W0:Y:S01]  /*aba0*/  LDCU.128 UR8, c[0x0][0x580] ;  /* 0x0000b000ff0877ac */ /* 0x000e220008000c00 */
[----:B------:R-:W-:-:S04]  /*abb0*/  UPRMT UR4, UR41, 0x9910, URZ ;  /* 0x0000991029047896 */ /* 0x000fc800080000ff */
[----:B------:R-:W-:Y:S01]  /*abc0*/  UISETP.GT.AND UP0, UPT, UR4, 0x9, UPT ;  /* 0x000000090400788c */ /* 0x000fe2000bf04270 */
[----:B0-----:R-:W-:Y:S02]  /*abd0*/  IADD3 R16, P0, PT, R16, UR8, RZ ;  /* 0x0000000810107c10 */ /* 0x001fe4000ff1e0ff */
[----:B-1234-:R-:W-:-:S03]  /*abe0*/  IADD3 R2, P1, PT, R0, UR10, RZ ;  /* 0x0000000a00027c10 */ /* 0x01efc6000ff3e0ff */
[----:B------:R-:W-:Y:S01]  /*abf0*/  IMAD.X R17, RZ, RZ, UR9, P0 ;  /* 0x00000009ff117e24 */ /* 0x000fe200080e06ff */
[----:B------:R-:W-:Y:S02]  /*ac00*/  IADD3.X R3, PT, PT, RZ, UR11, RZ, P1, !PT ;  /* 0x0000000bff037c10 */ /* 0x000fe40008ffe4ff */
[----:B------:R-:W-:Y:S07]  /*ac10*/  BRA.U UP0, `(.L_x_216) ;  /* 0x0000000500207547 */ /* 0x000fee000b800000 */
        /* <DEDUP_REMOVED lines=12> */
.L_x_219:
[----:B------:R-:W2:Y:S02]  /*ace0*/  LDG.E.U8 R2, desc[UR36][R2.64] ;  /* 0x0000002402027981 */ /* 0x000ea4000c1e1100 */
[----:B--2---:R-:W-:-:S04]  /*acf0*/  I2FP.F32.U32 R0, R2 ;  /* 0x0000000200007245 */ /* 0x004fc80000201000 */
[----:B------:R-:W-:Y:S01]  /*ad00*/  F2FP.BF16.F32.PACK_AB R0, RZ, R0 ;  /* 0x00000000ff00723e */ /* 0x000fe200000010ff */
[----:B------:R-:W-:Y:S06]  /*ad10*/  BRA `(.L_x_221) ;  /* 0x0000000c00a47947 */ /* 0x000fec0003800000 */
.L_x_218:
        /* <DEDUP_REMOVED lines=10> */
.L_x_223:
[----:B------:R-:W2:Y:S02]  /*adc0*/  LDG.E R2, desc[UR36][R2.64] ;  /* 0x0000002402027981 */ /* 0x000ea4000c1e1900 */
[----:B--2---:R-:W-:-:S04]  /*add0*/  I2FP.F32.S32 R0, R2 ;  /* 0x0000000200007245 */ /* 0x004fc80000201400 */
[----:B------:R-:W-:Y:S01]  /*ade0*/  F2FP.BF16.F32.PACK_AB R0, RZ, R0 ;  /* 0x00000000ff00723e */ /* 0x000fe200000010ff */
[----:B------:R-:W-:Y:S06]  /*adf0*/  BRA `(.L_x_221) ;  /* 0x0000000c006c7947 */ /* 0x000fec0003800000 */
.L_x_222:
[----:B------:R-:W2:Y:S02]  /*ae00*/  LDG.E.U16 R2, desc[UR36][R2.64] ;  /* 0x0000002402027981 */ /* 0x000ea4000c1e1500 */
[----:B--2---:R-:W0:Y:S02]  /*ae10*/  I2F.S16 R0, R2 ;  /* 0x0000000200007306 */ /* 0x004e240000101400 */
[----:B0-----:R-:W-:Y:S01]  /*ae20*/  F2FP.BF16.F32.PACK_AB R0, RZ, R0 ;  /* 0x00000000ff00723e */ /* 0x001fe200000010ff */
[----:B------:R-:W-:Y:S06]  /*ae30*/  BRA `(.L_x_221) ;  /* 0x0000000c005c7947 */ /* 0x000fec0003800000 */
.L_x_217:
        /* <DEDUP_REMOVED lines=9> */
.L_x_225:
[----:B------:R-:W2:Y:S02]  /*aed0*/  LDG.E.U16 R0, desc[UR36][R2.64] ;  /* 0x0000002402007981 */ /* 0x000ea4000c1e1500 */
[----:B--2---:R-:W-:-:S05]  /*aee0*/  HADD2.F32 R0, -RZ, R0.H0_H0 ;  /* 0x20000000ff007230 */ /* 0x004fca0000004100 */
[----:B------:R-:W-:Y:S01]  /*aef0*/  F2FP.BF16.F32.PACK_AB R0, RZ, R0 ;  /* 0x00000000ff00723e */ /* 0x000fe200000010ff */
[----:B------:R-:W-:Y:S06]  /*af00*/  BRA `(.L_x_221) ;  /* 0x0000000c00287947 */ /* 0x000fec0003800000 */
.L_x_224:
        /* <DEDUP_REMOVED lines=9> */
.L_x_227:
[----:B------:R-:W2:Y:S02]  /*afa0*/  LDG.E.U16 R2, desc[UR36][R2.64] ;  /* 0x0000002402027981 */ /* 0x000ea4000c1e1500 */
[----:B--2---:R-:W-:-:S05]  /*afb0*/  HADD2.F32 R0, -RZ, R2.H0_H0 ;  /* 0x20000002ff007230 */ /* 0x004fca0000004100 */
[----:B------:R-:W-:Y:S01]  /*afc0*/  F2FP.BF16.F32.PACK_AB R0, RZ, R0 ;  /* 0x00000000ff00723e */ /* 0x000fe200000010ff */
[----:B------:R-:W-:Y:S06]  /*afd0*/  BRA `(.L_x_221) ;  /* 0x0000000800f47947 */ /* 0x000fec0003800000 */
.L_x_226:
        /* <DEDUP_REMOVED lines=12> */
.L_x_216:
        /* <DEDUP_REMOVED lines=13> */
.L_x_230:
        /* <DEDUP_REMOVED lines=12> */
.L_x_229:
        /* <DEDUP_REMOVED lines=27> */
.L_x_232:
        /* <DEDUP_REMOVED lines=13> */
.L_x_231:
[----:B------:R0:W5:Y:S01]  /*b4b0*/  LDG.E.U16 R0, desc[UR36][R2.64] ;  /* 0x0000002402007981 */ /* 0x000162000c1e1500 */
[----:B------:R-:W-:Y:S05]  /*b4c0*/  BRA `(.L_x_221) ;  /* 0x0000000400b87947 */ /* 0x000fea0003800000 */
.L_x_228:
        /* <DEDUP_REMOVED lines=12> */
.L_x_235:
        /* <DEDUP_REMOVED lines=21> */
.L_x_239:
[----:B------:R-:W-:Y:S05]  /*b6e0*/  BSYNC.RECONVERGENT B1 ;  /* 0x0000000000017941 */ /* 0x000fea0003800200 */
.L_x_238:
[----:B------:R-:W-:Y:S01]  /*b6f0*/  IMAD.SHL.U32 R0, R0, 0x100000, RZ ;  /* 0x0010000000007824 */ /* 0x000fe200078e00ff */
[----:B------:R-:W-:-:S04]  /*b700*/  LEA R2, R2, 0x3b800000, 0x17 ;  /* 0x3b80000002027811 */ /* 0x000fc800078eb8ff */
[----:B------:R-:W-:-:S07]  /*b710*/  LOP3.LUT R0, R2, R0, R7, 0xfe, !PT ;  /* 0x0000000002007212 */ /* 0x000fce00078efe07 */
.L_x_237:
[----:B------:R-:W-:Y:S05]  /*b720*/  BSYNC.RECONVERGENT B0 ;  /* 0x0000000000007941 */ /* 0x000fea0003800200 */
.L_x_236:
[----:B------:R-:W-:Y:S01]  /*b730*/  F2FP.BF16.F32.PACK_AB R0, RZ, R0 ;  /* 0x00000000ff00723e */ /* 0x000fe200000010ff */
[----:B------:R-:W-:Y:S06]  /*b740*/  BRA `(.L_x_221) ;  /* 0x0000000400187947 */ /* 0x000fec0003800000 */
.L_x_234:
        /* <DEDUP_REMOVED lines=21> */
.L_x_243:
[----:B------:R-:W-:Y:S05]  /*b8a0*/  BSYNC.RECONVERGENT B1 ;  /* 0x0000000000017941 */ /* 0x000fea0003800200 */
.L_x_242:
[----:B------:R-:W-:Y:S01]  /*b8b0*/  IMAD.SHL.U32 R0, R0, 0x200000, RZ ;  /* 0x0020000000007824 */ /* 0x000fe200078e00ff */
[----:B------:R-:W-:-:S04]  /*b8c0*/  LEA R2, R2, 0x37800000, 0x17 ;  /* 0x3780000002027811 */ /* 0x000fc800078eb8ff */
[----:B------:R-:W-:-:S07]  /*b8d0*/  LOP3.LUT R0, R2, R0, R7, 0xfe, !PT ;  /* 0x0000000002007212 */ /* 0x000fce00078efe07 */
.L_x_241:
[----:B------:R-:W-:Y:S05]  /*b8e0*/  BSYNC.RECONVERGENT B0 ;  /* 0x0000000000007941 */ /* 0x000fea0003800200 */
.L_x_240:
[----:B------:R-:W-:Y:S01]  /*b8f0*/  F2FP.BF16.F32.PACK_AB R0, RZ, R0 ;  /* 0x00000000ff00723e */ /* 0x000fe200000010ff */
[----:B------:R-:W-:Y:S06]  /*b900*/  BRA `(.L_x_221) ;  /* 0x0000000000a87947 */ /* 0x000fec0003800000 */
.L_x_233:
        /* <DEDUP_REMOVED lines=14> */
.L_x_247:
[----:B------:R-:W-:Y:S05]  /*b9f0*/  BSYNC.RECONVERGENT B0 ;  /* 0x0000000000007941 */ /* 0x000fea0003800200 */
.L_x_246:
[----:B------:R-:W-:Y:S01]  /*ba00*/  F2FP.BF16.F32.PACK_AB R0, RZ, R0 ;  /* 0x00000000ff00723e */ /* 0x000fe200000010ff */
[----:B------:R-:W-:Y:S06]  /*ba10*/  BRA `(.L_x_221) ;  /* 0x0000000000647947 */ /* 0x000fec0003800000 */
.L_x_220:
[----:B------:R-:W-:Y:S01]  /*ba20*/  MOV R0, 0x0 ;  /* 0x0000000000007802 */ /* 0x000fe20000000f00 */
[----:B------:R-:W0:Y:S01]  /*ba30*/  LDCU.64 UR4, c[0x4][0x128] ;  /* 0x01002500ff0477ac */ /* 0x000e220008000a00 */
[----:B------:R-:W-:Y:S02]  /*ba40*/  HFMA2 R12, -RZ, RZ, 0, 5.9604644775390625e-08 ;  /* 0x00000001ff0c7431 */ /* 0x000fe400000001ff */
[----:B------:R-:W-:Y:S01]  /*ba50*/  IMAD.MOV.U32 R8, RZ, RZ, 0x4e ;  /* 0x0000004eff087424 */ /* 0x000fe200078e00ff */
[----:B------:R1:W2:Y:S01]  /*ba60*/  LDC.64 R2, c[0x4][R0] ;  /* 0x0100000000027b82 */ /* 0x0002a20000000a00 */
[----:B------:R-:W3:Y:S01]  /*ba70*/  LDCU.64 UR6, c[0x4][0x130] ;  /* 0x01002600ff0677ac */ /* 0x000ee20008000a00 */
[----:B------:R-:W-:Y:S01]  /*ba80*/  IMAD.MOV.U32 R13, RZ, RZ, RZ ;  /* 0x000000ffff0d7224 */ /* 0x000fe200078e00ff */
[----:B------:R-:W4:Y:S01]  /*ba90*/  LDCU.64 UR8, c[0x4][0x38] ;  /* 0x01000700ff0877ac */ /* 0x000f220008000a00 */
[----:B0-----:R-:W-:Y:S01]  /*baa0*/  IMAD.U32 R4, RZ, RZ, UR4 ;  /* 0x00000004ff047e24 */ /* 0x001fe2000f8e00ff */
[----:B------:R-:W-:Y:S01]  /*bab0*/  MOV R5, UR5 ;  /* 0x0000000500057c02 */ /* 0x000fe20008000f00 */
[----:B---3--:R-:W-:-:S02]  /*bac0*/  IMAD.U32 R6, RZ, RZ, UR6 ;  /* 0x00000006ff067e24 */ /* 0x008fc4000f8e00ff */
[----:B------:R-:W-:Y:S01]  /*bad0*/  IMAD.U32 R7, RZ, RZ, UR7 ;  /* 0x00000007ff077e24 */ /* 0x000fe2000f8e00ff */
[----:B----4-:R-:W-:Y:S01]  /*bae0*/  MOV R10, UR8 ;  /* 0x00000008000a7c02 */ /* 0x010fe20008000f00 */
[----:B-1----:R-:W-:-:S07]  /*baf0*/  IMAD.U32 R11, RZ, RZ, UR9 ;  /* 0x00000009ff0b7e24 */ /* 0x002fce000f8e00ff */
[----:B------:R-:W-:-:S07]  /*bb00*/  LEPC R20, `(.L_x_248) ;  /* 0x000000001014794e */ /* 0x000fce0000000000 */
[----:B--2---:R-:W-:Y:S05]  /*bb10*/  CALL.ABS.NOINC R2 ;  /* 0x0000000002007343 */ /* 0x004fea0003c00000 */
.L_x_248:
[----:B------:R-:W-:Y:S01]  /*bb20*/  PRMT R0, RZ, 0x7610, R0 ;  /* 0x00007610ff007816 */ /* 0x000fe20000000000 */
[----:B------:R-:W-:Y:S06]  /*bb30*/  BRA `(.L_x_221) ;  /* 0x00000000001c7947 */ /* 0x000fec0003800000 */
.L_x_245:
[----:B------:R-:W2:Y:S02]  /*bb40*/  LDG.E.64 R2, desc[UR36][R2.64] ;  /* 0x0000002402027981 */ /* 0x000ea4000c1e1b00 */
[----:B--2---:R-:W0:Y:S02]  /*bb50*/  I2F.U64 R0, R2 ;  /* 0x0000000200007312 */ /* 0x004e240000301000 */
[----:B0-----:R-:W-:Y:S01]  /*bb60*/  F2FP.BF16.F32.PACK_AB R0, RZ, R0 ;  /* 0x00000000ff00723e */ /* 0x001fe200000010ff */
[----:B------:R-:W-:Y:S06]  /*bb70*/  BRA `(.L_x_221) ;  /* 0x00000000000c7947 */ /* 0x000fec0003800000 */
.L_x_244:
[----:B------:R-:W2:Y:S02]  /*bb80*/  LDG.E R2, desc[UR36][R2.64] ;  /* 0x0000002402027981 */ /* 0x000ea4000c1e1900 */
[----:B--2---:R-:W-:-:S04]  /*bb90*/  I2FP.F32.U32 R0, R2 ;  /* 0x0000000200007245 */ /* 0x004fc80000201000 */
[----:B------:R-:W-:-:S07]  /*bba0*/  F2FP.BF16.F32.PACK_AB R0, RZ, R0 ;  /* 0x00000000ff00723e */ /* 0x000fce00000010ff */
.L_x_221:
[----:B-----5:R-:W-:Y:S01]  /*bbb0*/  IMAD.U32 R0, R0, 0x10000, RZ ;  /* 0x0001000000007824 */ /* 0x020fe200078e00ff */
[----:B------:R-:W-:-:S03]  /*bbc0*/  UPRMT UR4, UR42, 0x9910, URZ ;  /* 0x000099102a047896 */ /* 0x000fc600080000ff */
[----:B------:R-:W-:Y:S01]  /*bbd0*/  FMUL.RZ R0, R0, 0.15915493667125701904 ;  /* 0x3e22f98300007820 */ /* 0x000fe2000040c000 */
[----:B------:R-:W-:-:S05]  /*bbe0*/  UISETP.GT.AND UP0, UPT, UR4, 0x9, UPT ;  /* 0x000000090400788c */ /* 0x000fca000bf04270 */
[----:B------:R-:W0:Y:S08]  /*bbf0*/  MUFU.SIN R0, R0 ;  /* 0x0000000000007308 */ /* 0x000e300000000400 */
[----:B0-----:R0:W1:Y:S01]  /*bc00*/  F2F.BF16.F32 R3, R0 ;  /* 0x0000000000037304 */ /* 0x0010620000202000 */
        /* <DEDUP_REMOVED lines=9> */
[----:B01----:R-:W-:-:S04]  /*bca0*/  SHF.L.U32 R0, R3, 0x10, RZ ;  /* 0x0000001003007819 */ /* 0x003fc800000006ff */
[----:B------:R-:W0:Y:S02]  /*bcb0*/  F2I.FTZ.TRUNC.NTZ R3, R0 ;  /* 0x0000000000037305 */ /* 0x000e24000021f100 */
[----:B0-----:R-:W-:Y:S01]  /*bcc0*/  STG.E.U8 desc[UR36][R16.64], R3 ;  /* 0x0000000310007986 */ /* 0x001fe2000c101124 */
[----:B------:R-:W-:Y:S05]  /*bcd0*/  EXIT ;  /* 0x000000000000794d */ /* 0x000fea0003800000 */
.L_x_252:
[----:B-1----:R-:W-:-:S06]  /*bce0*/  IMAD.U32 R3, R3, 0x10000, RZ ;  /* 0x0001000003037824 */ /* 0x002fcc00078e00ff */
[----:B------:R-:W1:Y:S02]  /*bcf0*/  F2I.S64.TRUNC R2, R3 ;  /* 0x0000000300027311 */ /* 0x000e64000020d900 */
[----:B-1----:R-:W-:Y:S01]  /*bd00*/  STG.E.U8 desc[UR36][R16.64], R2 ;  /* 0x0000000210007986 */ /* 0x002fe2000c101124 */
[----:B------:R-:W-:Y:S05]  /*bd10*/  EXIT ;  /* 0x000000000000794d */ /* 0x000fea0003800000 */
.L_x_251:
        /* <DEDUP_REMOVED lines=8> */
[----:B-1----:R-:W-:Y:S01]  /*bda0*/  STG.E.64 desc[UR36][R16.64], R2 ;  /* 0x0000000210007986 */ /* 0x002fe2000c101b24 */
[----:B------:R-:W-:Y:S05]  /*bdb0*/  EXIT ;  /* 0x000000000000794d */ /* 0x000fea0003800000 */
.L_x_255:
[----:B-1----:R-:W-:-:S06]  /*bdc0*/  SHF.L.U32 R3, R3, 0x10, RZ ;  /* 0x0000001003037819 */ /* 0x002fcc00000006ff */
[----:B------:R-:W1:Y:S02]  /*bdd0*/  F2I.FTZ.TRUNC.NTZ R3, R3 ;  /* 0x0000000300037305 */ /* 0x000e64000021f100 */
[----:B-1----:R-:W-:Y:S01]  /*bde0*/  STG.E desc[UR36][R16.64], R3 ;  /* 0x0000000310007986 */ /* 0x002fe2000c101924 */
[----:B------:R-:W-:Y:S05]  /*bdf0*/  EXIT ;  /* 0x000000000000794d */ /* 0x000fea0003800000 */
.L_x_254:
[----:B-1----:R-:W-:-:S06]  /*be00*/  IMAD.U32 R3, R3, 0x10000, RZ ;  /* 0x0001000003037824 */ /* 0x002fcc00078e00ff */
[----:B------:R-:W1:Y:S02]  /*be10*/  F2I.FTZ.TRUNC.NTZ R3, R3 ;  /* 0x0000000300037305 */ /* 0x000e64000021f100 */
[----:B-1----:R-:W-:Y:S01]  /*be20*/  STG.E.U16 desc[UR36][R16.64], R3 ;  /* 0x0000000310007986 */ /* 0x002fe2000c101524 */
[----:B------:R-:W-:Y:S05]  /*be30*/  EXIT ;  /* 0x000000000000794d */ /* 0x000fea0003800000 */
.L_x_250:
[----:B------:R-:W-:-:S09]  /*be40*/  UISETP.GT.AND UP0, UPT, UR4, 0x6, UPT ;  /* 0x000000060400788c */ /* 0x000fd2000bf04270 */
[----:B------:R-:W-:Y:S05]  /*be50*/  BRA.U UP0, `(.L_x_256) ;  /* 0x00000001002c7547 */ /* 0x000fea000b800000 */
[----:B------:R-:W-:-:S09]  /*be60*/  UISETP.NE.AND UP0, UPT, UR4, 0x5, UPT ;  /* 0x000000050400788c */ /* 0x000fd2000bf05270 */
[----:B------:R-:W-:Y:S05]  /*be70*/  BRA.U !UP0, `(.L_x_257) ;  /* 0x0000000108147547 */ /* 0x000fea000b800000 */
[----:B------:R-:W-:-:S09]  /*be80*/  UISETP.NE.AND UP0, UPT, UR4, 0x6, UPT ;  /* 0x000000060400788c */ /* 0x000fd2000bf05270 */
[----:B------:R-:W-:Y:S05]  /*be90*/  BRA.U UP0, `(.L_x_253) ;  /* 0x0000000900307547 */ /* 0x000fea000b800000 */
[----:B-1----:R-:W-:-:S05]  /*bea0*/  IMAD.U32 R3, R3, 0x10000, RZ ;  /* 0x0001000003037824 */ /* 0x002fca00078e00ff */
[----:B------:R-:W-:Y:S01]  /*beb0*/  STG.E desc[UR36][R16.64], R3 ;  /* 0x0000000310007986 */ /* 0x000fe2000c101924 */
[----:B------:R-:W-:Y:S05]  /*bec0*/  EXIT ;  /* 0x000000000000794d */ /* 0x000fea0003800000 */
.L_x_257:
[----:B01----:R-:W-:-:S04]  /*bed0*/  SHF.L.U32 R0, R3, 0x10, RZ ;  /* 0x0000001003007819 */ /* 0x003fc800000006ff */
[----:B------:R-:W-:-:S05]  /*bee0*/  F2FP.F16.F32.PACK_AB R0, RZ, R0 ;  /* 0x00000000ff00723e */ /* 0x000fca00000000ff */
[----:B------:R-:W-:Y:S01]  /*bef0*/  STG.E.U16 desc[UR36][R16.64], R0 ;  /* 0x0000000010007986 */ /* 0x000fe2000c101524 */
[----:B------:R-:W-:Y:S05]  /*bf00*/  EXIT ;  /* 0x000000000000794d */ /* 0x000fea0003800000 */
.L_x_256:
        /* <DEDUP_REMOVED lines=8> */
[----:B------:R-:W-:Y:S01]  /*bf90*/  STG.E.64 desc[UR36][R16.64], R2 ;  /* 0x0000000210007986 */ /* 0x000fe2000c101b24 */
[----:B------:R-:W-:Y:S05]  /*bfa0*/  EXIT ;  /* 0x000000000000794d */ /* 0x000fea0003800000 */
.L_x_259:
[----:B-1----:R-:W-:-:S04]  /*bfb0*/  SHF.L.U32 R3, R3, 0x10, RZ ;  /* 0x0000001003037819 */ /* 0x002fc800000006ff */
[----:B------:R-:W-:-:S04]  /*bfc0*/  F2FP.F16.F32.PACK_AB R3, RZ, R3 ;  /* 0x00000003ff03723e */ /* 0x000fc800000000ff */
[----:B------:R-:W-:-:S05]  /*bfd0*/  PRMT R3, R3, 0x5410, RZ ;  /* 0x0000541003037816 */ /* 0x000fca00000000ff */
[----:B------:R-:W-:Y:S01]  /*bfe0*/  STG.E desc[UR36][R16.64], R3 ;  /* 0x0000000310007986 */ /* 0x000fe2000c101924 */
[----:B------:R-:W-:Y:S05]  /*bff0*/  EXIT ;  /* 0x000000000000794d */ /* 0x000fea0003800000 */
.L_x_258:
[----:B-1----:R-:W-:-:S04]  /*c000*/  IMAD.U32 R2, R3, 0x10000, RZ ;  /* 0x0001000003027824 */ /* 0x002fc800078e00ff */
[----:B------:R-:W-:-:S06]  /*c010*/  FMUL.FTZ R2, R2, 1 ;  /* 0x3f80000002027820 */ /* 0x000fcc0000410000 */
[----:B------:R-:W1:Y:S02]  /*c020*/  F2F.F64.F32 R2, R2 ;  /* 0x0000000200027310 */ /* 0x000e640000201800 */
[----:B-1----:R-:W-:Y:S01]  /*c030*/  STG.E.64 desc[UR36][R16.64], R2 ;  /* 0x0000000210007986 */ /* 0x002fe2000c101b24 */
[----:B------:R-:W-:Y:S05]  /*c040*/  EXIT ;  /* 0x000000000000794d */ /* 0x000fea0003800000 */
.L_x_249:
        /* <DEDUP_REMOVED lines=12> */
[----:B-1----:R-:W-:Y:S01]  /*c110*/  STG.E.U16 desc[UR36][R16.64], R3 ;  /* 0x0000000310007986 */ /* 0x002fe2000c101524 */
[----:B------:R-:W-:Y:S05]  /*c120*/  EXIT ;  /* 0x000000000000794d */ /* 0x000fea0003800000 */
.L_x_263:
[----:B-1----:R-:W-:Y:S01]  /*c130*/  SHF.L.U32 R3, R3, 0x10, RZ ;  /* 0x0000001003037819 */ /* 0x002fe200000006ff */
[----:B------:R-:W-:Y:S01]  /*c140*/  BSSY.RECONVERGENT B0, `(.L_x_264) ;  /* 0x0000013000007945 */ /* 0x000fe20003800200 */
[----:B------:R-:W-:Y:S02]  /*c150*/  IMAD.MOV.U32 R8, RZ, RZ, 0x80 ;  /* 0x00000080ff087424 */ /* 0x000fe400078e00ff */
[----:B------:R-:W-:-:S04]  /*c160*/  LOP3.LUT R2, R3, 0x7fffffff, RZ, 0xc0, !PT ;  /* 0x7fffffff03027812 */ /* 0x000fc800078ec0ff */
[----:B------:R-:W-:-:S13]  /*c170*/  ISETP.GT.U32.AND P0, PT, R2, 0x437fffff, PT ;  /* 0x437fffff0200780c */ /* 0x000fda0003f04070 */
[----:B------:R-:W-:Y:S05]  /*c180*/  @P0 BRA `(.L_x_265) ;  /* 0x0000000000380947 */ /* 0x000fea0003800000 */
[----:B------:R-:W-:-:S13]  /*c190*/  ISETP.GE.U32.AND P0, PT, R2, 0x3c000000, PT ;  /* 0x3c0000000200780c */ /* 0x000fda0003f06070 */
[----:B0-----:R-:W-:-:S04]  /*c1a0*/  @P0 SHF.R.U32.HI R0, RZ, 0x14, R3 ;  /* 0x00000014ff000819 */ /* 0x001fc80000011603 */
[----:B------:R-:W-:-:S04]  /*c1b0*/  @P0 LOP3.LUT R0, R0, 0x1, RZ, 0xc0, !PT ;  /* 0x0000000100000812 */ /* 0x000fc800078ec0ff */
[----:B------:R-:W-:-:S04]  /*c1c0*/  @P0 IADD3 R0, PT, PT, R3, 0x487ffff, R0 ;  /* 0x0487ffff03000810 */ /* 0x000fc80007ffe000 */
[----:B------:R-:W-:-:S04]  /*c1d0*/  @P0 SHF.R.U32.HI R0, RZ, 0x14, R0 ;  /* 0x00000014ff000819 */ /* 0x000fc80000011600 */
[----:B------:R-:W-:Y:S01]  /*c1e0*/  @P0 LOP3.LUT R0, R0, 0xff, RZ, 0xc0, !PT ;  /* 0x000000ff00000812 */ /* 0x000fe200078ec0ff */
[----:B------:R-:W-:Y:S06]  /*c1f0*/  @P0 BRA `(.L_x_266) ;  /* 0x0000000000100947 */ /* 0x000fec0003800000 */
[----:B------:R-:W-:Y:S01]  /*c200*/  FADD.FTZ R0, R2, 8192 ;  /* 0x4600000002007421 */ /* 0x000fe20000010000 */
[----:B------:R-:W-:-:S04]  /*c210*/  PRMT R8, RZ, 0x7610, R8 ;  /* 0x00007610ff087816 */ /* 0x000fc80000000008 */
[----:B------:R-:W-:-:S13]  /*c220*/  LOP3.LUT P0, R0, R0, 0xff, RZ, 0xc0, !PT ;  /* 0x000000ff00007812 */ /* 0x000fda000780c0ff */
[----:B------:R-:W-:Y:S05]  /*c230*/  @!P0 BRA `(.L_x_265) ;  /* 0x00000000000c8947 */ /* 0x000fea0003800000 */
.L_x_266:
[----:B------:R-:W-:-:S04]  /*c240*/  SHF.R.U32.HI R3, RZ, 0x18, R3 ;  /* 0x00000018ff037819 */ /* 0x000fc80000011603 */
[----:B------:R-:W-:-:S04]  /*c250*/  LOP3.LUT R0, R0, 0x80, R3, 0xf8, !PT ;  /* 0x0000008000007812 */ /* 0x000fc800078ef803 */
[----:B------:R-:W-:-:S07]  /*c260*/  PRMT R8, R0, 0x7610, R8 ;  /* 0x0000761000087816 */ /* 0x000fce0000000008 */
.L_x_265:
[----:B------:R-:W-:Y:S05]  /*c270*/  BSYNC.RECONVERGENT B0 ;  /* 0x0000000000007941 */ /* 0x000fea0003800200 */
.L_x_264:
[----:B------:R-:W-:Y:S01]  /*c280*/  STG.E.U8 desc[UR36][R16.64], R8 ;  /* 0x0000000810007986 */ /* 0x000fe2000c101124 */
[----:B------:R-:W-:Y:S05]  /*c290*/  EXIT ;  /* 0x000000000000794d */ /* 0x000fea0003800000 */
.L_x_262:
[----:B-1----:R-:W-:Y:S01]  /*c2a0*/  IMAD.U32 R3, R3, 0x10000, RZ ;  /* 0x0001000003037824 */ /* 0x002fe200078e00ff */
[----:B------:R-:W-:Y:S01]  /*c2b0*/  BSSY.RECONVERGENT B0, `(.L_x_267) ;  /* 0x0000013000007945 */ /* 0x000fe20003800200 */
[----:B------:R-:W-:-:S03]  /*c2c0*/  MOV R8, 0x80 ;  /* 0x0000008000087802 */ /* 0x000fc60000000f00 */
        /* <DEDUP_REMOVED lines=14> */
.L_x_269:
[----:B------:R-:W-:-:S04]  /*c3b0*/  SHF.R.U32.HI R3, RZ, 0x18, R3 ;  /* 0x00000018ff037819 */ /* 0x000fc80000011603 */
[----:B------:R-:W-:-:S04]  /*c3c0*/  LOP3.LUT R0, R0, 0x80, R3, 0xf8, !PT ;  /* 0x0000008000007812 */ /* 0x000fc800078ef803 */
[----:B------:R-:W-:-:S07]  /*c3d0*/  PRMT R8, R0, 0x7610, R8 ;  /* 0x0000761000087816 */ /* 0x000fce0000000008 */
.L_x_268:
[----:B------:R-:W-:Y:S05]  /*c3e0*/  BSYNC.RECONVERGENT B0 ;  /* 0x0000000000007941 */ /* 0x000fea0003800200 */
.L_x_267:
[----:B------:R-:W-:Y:S01]  /*c3f0*/  STG.E.U8 desc[UR36][R16.64], R8 ;  /* 0x0000000810007986 */ /* 0x000fe2000c101124 */
[----:B------:R-:W-:Y:S05]  /*c400*/  EXIT ;  /* 0x000000000000794d */ /* 0x000fea0003800000 */
.L_x_261:
        /* <DEDUP_REMOVED lines=20> */
[----:B------:R-:W-:Y:S01]  /*c550*/  STG.E.U8 desc[UR36][R16.64], R3 ;  /* 0x0000000310007986 */ /* 0x000fe2000c101124 */
[----:B------:R-:W-:Y:S05]  /*c560*/  EXIT ;  /* 0x000000000000794d */ /* 0x000fea0003800000 */
.L_x_271:
[----:B-1----:R-:W-:-:S06]  /*c570*/  SHF.L.U32 R3, R3, 0x10, RZ ;  /* 0x0000001003037819 */ /* 0x002fcc00000006ff */
[----:B------:R-:W1:Y:S02]  /*c580*/  F2I.U64.TRUNC R2, R3 ;  /* 0x0000000300027311 */ /* 0x000e64000020d800 */
[----:B-1----:R-:W-:Y:S01]  /*c590*/  STG.E.64 desc[UR36][R16.64], R2 ;  /* 0x0000000210007986 */ /* 0x002fe2000c101b24 */
[----:B------:R-:W-:Y:S05]  /*c5a0*/  EXIT ;  /* 0x000000000000794d */ /* 0x000fea0003800000 */
.L_x_270:
[----:B-1----:R-:W-:-:S06]  /*c5b0*/  IMAD.U32 R3, R3, 0x10000, RZ ;  /* 0x0001000003037824 */ /* 0x002fcc00078e00ff */
[----:B------:R-:W1:Y:S02]  /*c5c0*/  F2I.FTZ.U32.TRUNC.NTZ R3, R3 ;  /* 0x0000000300037305 */ /* 0x000e64000021f000 */
[----:B-1----:R-:W-:Y:S01]  /*c5d0*/  STG.E desc[UR36][R16.64], R3 ;  /* 0x0000000310007986 */ /* 0x002fe2000c101924 */
[----:B------:R-:W-:Y:S05]  /*c5e0*/  EXIT ;  /* 0x000000000000794d */ /* 0x000fea0003800000 */
.L_x_260:
        /* <DEDUP_REMOVED lines=9> */
[----:B------:R-:W-:Y:S01]  /*c680*/  STG.E.U8 desc[UR36][R16.64], R3 ;  /* 0x0000000310007986 */ /* 0x000fe2000c101124 */
[----:B------:R-:W-:Y:S05]  /*c690*/  EXIT ;  /* 0x000000000000794d */ /* 0x000fea0003800000 */
.L_x_273:
[----:B-1----:R-:W-:Y:S02]  /*c6a0*/  SHF.L.U32 R3, R3, 0x10, RZ ;  /* 0x0000001003037819 */ /* 0x002fe400000006ff */
[----:B------:R-:W-:-:S03]  /*c6b0*/  CS2R R6, SRZ ;  /* 0x0000000000067805 */ /* 0x000fc6000001ff00 */
[----:B------:R-:W-:-:S04]  /*c6c0*/  FMUL.FTZ R3, R3, 1 ;  /* 0x3f80000003037820 */ /* 0x000fc80000410000 */
[----:B------:R-:W1:Y:S02]  /*c6d0*/  F2F.F64.F32 R4, R3 ;  /* 0x0000000300047310 */ /* 0x000e640000201800 */
[----:B-1----:R-:W-:Y:S01]  /*c6e0*/  STG.E.128 desc[UR36][R16.64], R4 ;  /* 0x0000000410007986 */ /* 0x002fe2000c101d24 */
[----:B------:R-:W-:Y:S05]  /*c6f0*/  EXIT ;  /* 0x000000000000794d */ /* 0x000fea0003800000 */
.L_x_272:
[----:B------:R-:W-:-:S09]  /*c700*/  UISETP.NE.AND UP0, UPT, UR4, 0xf, UPT ;  /* 0x0000000f0400788c */ /* 0x000fd2000bf05270 */
[----:B------:R-:W-:Y:S05]  /*c710*/  BRA.U !UP0, `(.L_x_274) ;  /* 0x0000000108e87547 */ /* 0x000fea000b800000 */
[----:B------:R-:W-:-:S09]  /*c720*/  UISETP.NE.AND UP0, UPT, UR4, 0x17, UPT ;  /* 0x000000170400788c */ /* 0x000fd2000bf05270 */
[----:B------:R-:W-:Y:S05]  /*c730*/  BRA.U !UP0, `(.L_x_275) ;  /* 0x0000000108907547 */ /* 0x000fea000b800000 */
[----:B------:R-:W-:-:S09]  /*c740*/  UISETP.NE.AND UP0, UPT, UR4, 0x18, UPT ;  /* 0x000000180400788c */ /* 0x000fd2000bf05270 */
[----:B------:R-:W-:Y:S05]  /*c750*/  BRA.U !UP0, `(.L_x_276) ;  /* 0x0000000108447547 */ /* 0x000fea000b800000 */
.L_x_253:
[----:B0-----:R-:W-:Y:S01]  /*c760*/  MOV R0, 0x0 ;  /* 0x0000000000007802 */ /* 0x001fe20000000f00 */
[----:B------:R-:W0:Y:S01]  /*c770*/  LDCU.64 UR4, c[0x4][0x128] ;  /* 0x01002500ff0477ac */ /* 0x000e220008000a00 */
[----:B------:R-:W-:Y:S02]  /*c780*/  HFMA2 R13, -RZ, RZ, 0, 0 ;  /* 0x00000000ff0d7431 */ /* 0x000fe400000001ff */
[----:B------:R-:W-:Y:S01]  /*c790*/  IMAD.MOV.U32 R8, RZ, RZ, 0x65 ;  /* 0x00000065ff087424 */ /* 0x000fe200078e00ff */
[----:B-1----:R1:W2:Y:S01]  /*c7a0*/  LDC.64 R2, c[0x4][R0] ;  /* 0x0100000000027b82 */ /* 0x0022a20000000a00 */
[----:B------:R-:W3:Y:S01]  /*c7b0*/  LDCU.64 UR6, c[0x4][0x130] ;  /* 0x01002600ff0677ac */ /* 0x000ee20008000a00 */
[----:B------:R-:W-:Y:S01]  /*c7c0*/  IMAD.MOV.U32 R12, RZ, RZ, 0x1 ;  /* 0x00000001ff0c7424 */ /* 0x000fe200078e00ff */
[----:B------:R-:W4:Y:S01]  /*c7d0*/  LDCU.64 UR8, c[0x4][0x40] ;  /* 0x01000800ff0877ac */ /* 0x000f220008000a00 */
[----:B0-----:R-:W-:Y:S02]  /*c7e0*/  IMAD.U32 R4, RZ, RZ, UR4 ;  /* 0x00000004ff047e24 */ /* 0x001fe4000f8e00ff */
[----:B------:R-:W-:Y:S01]  /*c7f0*/  IMAD.U32 R5, RZ, RZ, UR5 ;  /* 0x00000005ff057e24 */ /* 0x000fe2000f8e00ff */
[----:B---3--:R-:W-:Y:S01]  /*c800*/  MOV R6, UR6 ;  /* 0x0000000600067c02 */ /* 0x008fe20008000f00 */
[----:B------:R-:W-:-:S02]  /*c810*/  IMAD.U32 R7, RZ, RZ, UR7 ;  /* 0x00000007ff077e24 */ /* 0x000fc4000f8e00ff */
[----:B----4-:R-:W-:Y:S01]  /*c820*/  IMAD.U32 R10, RZ, RZ, UR8 ;  /* 0x00000008ff0a7e24 */ /* 0x010fe2000f8e00ff */
[----:B-1----:R-:W-:-:S07]  /*c830*/  MOV R11, UR9 ;  /* 0x00000009000b7c02 */ /* 0x002fce0008000f00 */
[----:B------:R-:W-:-:S07]  /*c840*/  LEPC R20, `(.L_x_277) ;  /* 0x000000001014794e */ /* 0x000fce0000000000 */
[----:B--2---:R-:W-:Y:S05]  /*c850*/  CALL.ABS.NOINC R2 ;  /* 0x0000000002007343 */ /* 0x004fea0003c00000 */
.L_x_277:
[----:B------:R-:W-:Y:S05]  /*c860*/  EXIT ;  /* 0x000000000000794d */ /* 0x000fea0003800000 */
.L_x_276:
        /* <DEDUP_REMOVED lines=13> */
.L_x_279:
[----:B------:R-:W-:Y:S05]  /*c940*/  BSYNC.RECONVERGENT B0 ;  /* 0x0000000000007941 */ /* 0x000fea0003800200 */
.L_x_278:
[----:B------:R-:W-:-:S05]  /*c950*/  LOP3.LUT R3, R0, 0x80, R3, 0xf8, !PT ;  /* 0x0000008000037812 */ /* 0x000fca00078ef803 */
[----:B------:R-:W-:Y:S01]  /*c960*/  STG.E.U8 desc[UR36][R16.64], R3 ;  /* 0x0000000310007986 */ /* 0x000fe2000c101124 */
[----:B------:R-:W-:Y:S05]  /*c970*/  EXIT ;  /* 0x000000000000794d */ /* 0x000fea0003800000 */
.L_x_275:
        /* <DEDUP_REMOVED lines=12> */
.L_x_281:
[----:B0-----:R-:W-:Y:S01]  /*ca40*/  IMAD.MOV.U32 R0, RZ, RZ, 0x7f ;  /* 0x0000007fff007424 */ /* 0x001fe200078e00ff */
[----:B------:R-:W-:-:S04]  /*ca50*/  ISETP.GT.U32.AND P0, PT, R2, 0x7f800000, PT ;  /* 0x7f8000000200780c */ /* 0x000fc80003f04070 */
[----:B------:R-:W-:-:S09]  /*ca60*/  SEL R0, R0, 0x7c, P0 ;  /* 0x0000007c00007807 */ /* 0x000fd20000000000 */
.L_x_282:
[----:B------:R-:W-:Y:S05]  /*ca70*/  BSYNC.RECONVERGENT B0 ;  /* 0x0000000000007941 */ /* 0x000fea0003800200 */
.L_x_280:
[----:B------:R-:W-:-:S04]  /*ca80*/  SHF.R.U32.HI R3, RZ, 0x18, R3 ;  /* 0x00000018ff037819 */ /* 0x000fc80000011603 */
[----:B------:R-:W-:-:S05]  /*ca90*/  LOP3.LUT R3, R0, 0x80, R3, 0xf8, !PT ;  /* 0x0000008000037812 */ /* 0x000fca00078ef803 */
[----:B------:R-:W-:Y:S01]  /*caa0*/  STG.E.U8 desc[UR36][R16.64], R3 ;  /* 0x0000000310007986 */ /* 0x000fe2000c101124 */
[----:B------:R-:W-:Y:S05]  /*cab0*/  EXIT ;  /* 0x000000000000794d */ /* 0x000fea0003800000 */
.L_x_274:
[----:B-1----:R-:W-:Y:S01]  /*cac0*/  STG.E.U16 desc[UR36][R16.64], R3 ;  /* 0x0000000310007986 */ /* 0x002fe2000c101524 */
[----:B------:R-:W-:Y:S05]  /*cad0*/  EXIT ;  /* 0x000000000000794d */ /* 0x000fea0003800000 */
.L_x_283:
[----:B------:R-:W-:-:S00]  /*cae0*/  BRA `(.L_x_283) ;  /* 0xfffffffc00fc7947 */ /* 0x000fc0000383ffff */
[----:B------:R-:W-:-:S00]  /*caf0*/  NOP ;  /* 0x0000000000007918 */ /* 0x000fc00000000000 */
        /* <DEDUP_REMOVED lines=8> */
.L_x_2559:


//--------------------- .text._ZN2at6native27unrolled_elementwise_kernelIZZZNS0_15sin_kernel_cudaERNS_18TensorIteratorBaseEENKUlvE0_clEvENKUlvE2_clEvEUlN3c108BFloat16EE_St5arrayIPcLm2EELi4E23TrivialOffsetCalculatorILi1EjESD_NS0_6memory12LoadWithCastILi1EEENSE_13StoreWithCastILi1EEEEEviT_T0_T2_T3_T4_T5_ --------------------------
	.section	.text._ZN2at6native27unrolled_elementwise_kernelIZZZNS0_15sin_kernel_cudaERNS_18TensorIteratorBaseEENKUlvE0_clEvENKUlvE2_clEvEUlN3c108BFloat16EE_St5arrayIPcLm2EELi4E23TrivialOffsetCalculatorILi1EjESD_NS0_6memory12LoadWithCastILi1EEENSE_13StoreWithCastILi1EEEEEviT_T0_T2_T3_T4_T5_,"ax",@progbits
	.align	128
        .global         _ZN2at6native27unrolled_elementwise_kernelIZZZNS0_15sin_kernel_cudaERNS_18TensorIteratorBaseEENKUlvE0_clEvENKUlvE2_clEvEUlN3c108BFloat16EE_St5arrayIPcLm2EELi4E23TrivialOffsetCalculatorILi1EjESD_NS0_6memory12LoadWithCastILi1EEENSE_13StoreWithCastILi1EEEEEviT_T0_T2_T3_T4_T5_
        .type           _ZN2at6native27unrolled_elementwise_kernelIZZZNS0_15sin_kernel_cudaERNS_18TensorIteratorBaseEENKUlvE0_clEvENKUlvE2_clEvEUlN3c108BFloat16EE_St5arrayIPcLm2EELi4E23TrivialOffsetCalculatorILi1EjESD_NS0_6memory12LoadWithCastILi1EEENSE_13StoreWithCastILi1EEEEEviT_T0_T2_T3_T4_T5_,@function
        .size           _ZN2at6native27unrolled_elementwise_kernelIZZZNS0_15sin_kernel_cudaERNS_18TensorIteratorBaseEENKUlvE0_clEvENKUlvE2_clEvEUlN3c108BFloat16EE_St5arrayIPcLm2EELi4E23TrivialOffsetCalculatorILi1EjESD_NS0_6memory12LoadWithCastILi1EEENSE_13StoreWithCastILi1EEEEEviT_T0_T2_T3_T4_T5_,(.L_x_2560 - _ZN2at6native27unrolled_elementwise_kernelIZZZNS0_15sin_kernel_cudaERNS_18TensorIteratorBaseEENKUlvE0_clEvENKUlvE2_clEvEUlN3c108BFloat16EE_St5arrayIPcLm2EELi4E23TrivialOffsetCalculatorILi1EjESD_NS0_6memory12LoadWithCastILi1EEENSE_13StoreWithCastILi1EEEEEviT_T0_T2_T3_T4_T5_)
        .other          _ZN2at6native27unrolled_elementwise_kernelIZZZNS0_15sin_kernel_cudaERNS_18TensorIteratorBaseEENKUlvE0_clEvENKUlvE2_clEvEUlN3c108BFloat16EE_St5arrayIPcLm2EELi4E23TrivialOffsetCalculatorILi1EjESD_NS0_6memory12LoadWithCastILi1EEENSE_13StoreWithCastILi1EEEEEviT_T0_T2_T3_T4_T5_,@"STO_CUDA_ENTRY STV_DEFAULT"
_ZN2at6native27unrolled_elementwise_kernelIZZZNS0_15sin_kernel_cudaERNS_18TensorIteratorBaseEENKUlvE0_clEvENKUlvE2_clEvEUlN3c108BFloat16EE_St5arrayIPcLm2EELi4E23TrivialOffsetCalculatorILi1EjESD_NS0_6memory12LoadWithCastILi1EEENSE_13StoreWithCastILi1EEEEEviT_T0_T2_T3_T4_T5_:
.text._ZN2at6native27unrolled_elementwise_kernelIZZZNS0_15sin_kernel_cudaERNS_18TensorIteratorBaseEENKUlvE0_clEvENKUlvE2_clEvEUlN3c108BFloat16EE_St5arrayIPcLm2EELi4E23TrivialOffsetCalculatorILi1EjESD_NS0_6memory12LoadWithCastILi1EEENSE_13StoreWithCastILi1EEEEEviT_T0_T2_T3_T4_T5_:
[----:B------:R-:W0:Y:S01]  /*0000*/  LDC R1, c[0x0][0x37c] ;  /* 0x0000df00ff017b82 */ /* 0x000e220000000800 */
[----:B------:R-:W1:Y:S07]  /*0010*/  S2R R2, SR_CTAID.X ;  /* 0x0000000000027919 */ /* 0x000e6e0000002500 */
[----:B------:R-:W1:Y:S01]  /*0020*/  LDC R3, c[0x0][0x380] ;  /* 0x0000e000ff037b82 */ /* 0x000e620000000800 */
[----:B------:R-:W2:Y:S01]  /*0030*/  LDCU.64 UR36, c[0x0][0x358] ;  /* 0x00006b00ff2477ac */ /* 0x000ea20008000a00 */
[----:B------:R-:W-:Y:S01]  /*0040*/  BSSY.RECONVERGENT B6, `(.L_x_284) ;  /* 0x000011d000067945 */ /* 0x000fe20003800200 */
[----:B------:R-:W3:Y:S01]  /*0050*/  S2R R23, SR_TID.X ;  /* 0x0000000000177919 */ /* 0x000ee20000002100 */
[----:B------:R-:W-:Y:S01]  /*0060*/  PRMT R17, RZ, 0x7610, R17 ;  /* 0x00007610ff117816 */ /* 0x000fe20000000011 */
[----:B------:R-:W4:Y:S01]  /*0070*/  LDCU.U8 UR38, c[0x0][0x39c] ;  /* 0x00007380ff2677ac */ /* 0x000f220008000000 */
[----:B-1----:R-:W-:-:S02]  /*0080*/  IMAD R16, R2, -0x200, R3 ;  /* 0xfffffe0002107824 */ /* 0x002fc400078e0203 */
[----:B---3--:R-:W-:-:S03]  /*0090*/  IMAD.MOV.U32 R25, RZ, RZ, R23 ;  /* 0x000000ffff197224 */ /* 0x008fc600078e0017 */
[----:B------:R-:W-:-:S13]  /*00a0*/  ISETP.GE.AND P0, PT, R23, R16, PT ;  /* 0x000000101700720c */ /* 0x000fda0003f06270 */
[----:B0-2-4-:R-:W-:Y:S05]  /*00b0*/  @P0 BRA `(.L_x_285) ;  /* 0x0000001000540947 */ /* 0x015fea0003800000 */
[----:B------:R-:W0:Y:S01]  /*00c0*/  LDC.64 R4, c[0x0][0x390] ;  /* 0x0000e400ff047b82 */ /* 0x000e220000000a00 */
[----:B------:R-:W1:Y:S01]  /*00d0*/  LDCU UR5, c[0x0][0x3a0] ;  /* 0x00007400ff0577ac */ /* 0x000e620008000800 */
[----:B------:R-:W-:Y:S01]  /*00e0*/  IMAD R0, R2, 0x200, R25 ;  /* 0x0000020002007824 */ /* 0x000fe200078e0219 */
[----:B------:R-:W-:-:S04]  /*00f0*/  UPRMT UR4, UR38, 0x9910, URZ ;  /* 0x0000991026047896 */ /* 0x000fc800080000ff */
[----:B------:R-:W-:Y:S01]  /*0100*/  UISETP.GT.AND UP0, UPT, UR4, 0x9, UPT ;  /* 0x000000090400788c */ /* 0x000fe2000bf04270 */
[----:B-1----:R-:W-:-:S05]  /*0110*/  IMAD R3, R0, UR5, RZ ;  /* 0x0000000500037c24 */ /* 0x002fca000f8e02ff */
[----:B0-----:R-:W-:-:S05]  /*0120*/  IADD3 R4, P0, PT, R3, R4, RZ ;  /* 0x0000000403047210 */ /* 0x001fca0007f1e0ff */
[----:B------:R-:W-:Y:S01]  /*0130*/  IMAD.X R5, RZ, RZ, R5, P0 ;  /* 0x000000ffff057224 */ /* 0x000fe200000e0605 */
        /* <DEDUP_REMOVED lines=11> */
[----:B0-----:R-:W-:-:S04]  /*01f0*/  F2FP.BF16.F32.PACK_AB R0, RZ, R0 ;  /* 0x00000000ff00723e */ /* 0x001fc800000010ff */
[----:B------:R-:W-:Y:S01]  /*0200*/  PRMT R17, R0, 0x7610, R17 ;  /* 0x0000761000117816 */ /* 0x000fe20000000011 */
[----:B------:R-:W-:Y:S06]  /*0210*/  BRA `(.L_x_291) ;  /* 0x0000000c00f87947 */ /* 0x000fec0003800000 */
.L_x_289:
[----:B------:R-:W2:Y:S02]  /*0220*/  LDG.E.U8 R4, desc[UR36][R4.64] ;  /* 0x0000002404047981 */ /* 0x000ea4000c1e1100 */
[----:B--2---:R-:W-:-:S04]  /*0230*/  I2FP.F32.U32 R0, R4 ;  /* 0x0000000400007245 */ /* 0x004fc80000201000 */
[----:B------:R-:W-:-:S04]  /*0240*/  F2FP.BF16.F32.PACK_AB R0, RZ, R0 ;  /* 0x00000000ff00723e */ /* 0x000fc800000010ff */
[----:B------:R-:W-:Y:S01]  /*0250*/  PRMT R17, R0, 0x7610, R17 ;  /* 0x0000761000117816 */ /* 0x000fe20000000011 */
[----:B------:R-:W-:Y:S06]  /*0260*/  BRA `(.L_x_291) ;  /* 0x0000000c00e47947 */ /* 0x000fec0003800000 */
.L_x_288:
        /* <DEDUP_REMOVED lines=8> */
[----:B0-----:R-:W-:-:S04]  /*02f0*/  F2FP.BF16.F32.PACK_AB R0, RZ, R0 ;  /* 0x00000000ff00723e */ /* 0x001fc800000010ff */
[----:B------:R-:W-:Y:S01]  /*0300*/  PRMT R17, R0, 0x7610, R17 ;  /* 0x0000761000117816 */ /* 0x000fe20000000011 */
[----:B------:R-:W-:Y:S06]  /*0310*/  BRA `(.L_x_291) ;  /* 0x0000000c00b87947 */ /* 0x000fec0003800000 */
.L_x_293:
[----:B------:R-:W2:Y:S02]  /*0320*/  LDG.E R4, desc[UR36][R4.64] ;  /* 0x0000002404047981 */ /* 0x000ea4000c1e1900 */
[----:B--2---:R-:W-:-:S04]  /*0330*/  I2FP.F32.S32 R0, R4 ;  /* 0x0000000400007245 */ /* 0x004fc80000201400 */
[----:B------:R-:W-:-:S04]  /*0340*/  F2FP.BF16.F32.PACK_AB R0, RZ, R0 ;  /* 0x00000000ff00723e */ /* 0x000fc800000010ff */
[----:B------:R-:W-:Y:S01]  /*0350*/  PRMT R17, R0, 0x7610, R17 ;  /* 0x0000761000117816 */ /* 0x000fe20000000011 */
[----:B------:R-:W-:Y:S06]  /*0360*/  BRA `(.L_x_291) ;  /* 0x0000000c00a47947 */ /* 0x000fec0003800000 */
.L_x_292:
[----:B------:R-:W2:Y:S02]  /*0370*/  LDG.E.U16 R4, desc[UR36][R4.64] ;  /* 0x0000002404047981 */ /* 0x000ea4000c1e1500 */
[----:B--2---:R-:W0:Y:S02]  /*0380*/  I2F.S16 R0, R4 ;  /* 0x0000000400007306 */ /* 0x004e240000101400 */
[----:B0-----:R-:W-:-:S04]  /*0390*/  F2FP.BF16.F32.PACK_AB R0, RZ, R0 ;  /* 0x00000000ff00723e */ /* 0x001fc800000010ff */
[----:B------:R-:W-:Y:S01]  /*03a0*/  PRMT R17, R0, 0x7610, R17 ;  /* 0x0000761000117816 */ /* 0x000fe20000000011 */
[----:B------:R-:W-:Y:S06]  /*03b0*/  BRA `(.L_x_291) ;  /* 0x0000000c00907947 */ /* 0x000fec0003800000 */
.L_x_287:
        /* <DEDUP_REMOVED lines=9> */
.L_x_295:
[----:B------:R-:W2:Y:S02]  /*0450*/  LDG.E.U16 R0, desc[UR36][R4.64] ;  /* 0x0000002404007981 */ /* 0x000ea4000c1e1500 */
[----:B--2---:R-:W-:-:S05]  /*0460*/  HADD2.F32 R0, -RZ, R0.H0_H0 ;  /* 0x20000000ff007230 */ /* 0x004fca0000004100 */
[----:B------:R-:W-:-:S04]  /*0470*/  F2FP.BF16.F32.PACK_AB R0, RZ, R0 ;  /* 0x00000000ff00723e */ /* 0x000fc800000010ff */
[----:B------:R-:W-:Y:S01]  /*0480*/  PRMT R17, R0, 0x7610, R17 ;  /* 0x0000761000117816 */ /* 0x000fe20000000011 */
[----:B------:R-:W-:Y:S06]  /*0490*/  BRA `(.L_x_291) ;  /* 0x0000000c00587947 */ /* 0x000fec0003800000 */
.L_x_294:
        /* <DEDUP_REMOVED lines=9> */
.L_x_297:
[----:B------:R-:W2:Y:S02]  /*0530*/  LDG.E.U16 R4, desc[UR36][R4.64] ;  /* 0x0000002404047981 */ /* 0x000ea4000c1e1500 */
[----:B--2---:R-:W-:-:S05]  /*0540*/  HADD2.F32 R0, -RZ, R4.H0_H0 ;  /* 0x20000004ff007230 */ /* 0x004fca0000004100 */
[----:B------:R-:W-:-:S04]  /*0550*/  F2FP.BF16.F32.PACK_AB R0, RZ, R0 ;  /* 0x00000000ff00723e */ /* 0x000fc800000010ff */
[----:B------:R-:W-:Y:S01]  /*0560*/  PRMT R17, R0, 0x7610, R17 ;  /* 0x0000761000117816 */ /* 0x000fe20000000011 */
[----:B------:R-:W-:Y:S06]  /*0570*/  BRA `(.L_x_291) ;  /* 0x0000000c00207947 */ /* 0x000fec0003800000 */
.L_x_296:
        /* <DEDUP_REMOVED lines=10> */
[----:B------:R-:W-:-:S04]  /*0620*/  F2FP.BF16.F32.PACK_AB R0, RZ, R0 ;  /* 0x00000000ff00723e */ /* 0x000fc800000010ff */
[----:B------:R-:W-:Y:S01]  /*0630*/  PRMT R17, R0, 0x7610, R17 ;  /* 0x0000761000117816 */ /* 0x000fe20000000011 */
[----:B------:R-:W-:Y:S06]  /*0640*/  BRA `(.L_x_291) ;  /* 0x0000000800ec7947 */ /* 0x000fec0003800000 */
.L_x_286:
        /* <DEDUP_REMOVED lines=11> */
[----:B------:R-:W-:-:S04]  /*0700*/  F2FP.BF16.F32.PACK_AB R0, RZ, R0 ;  /* 0x00000000ff00723e */ /* 0x000fc800000010ff */
[----:B------:R-:W-:Y:S01]  /*0710*/  PRMT R17, R0, 0x7610, R17 ;  /* 0x0000761000117816 */ /* 0x000fe20000000011 */
[----:B------:R-:W-:Y:S06]  /*0720*/  BRA `(.L_x_291) ;  /* 0x0000000800b47947 */ /* 0x000fec0003800000 */
.L_x_300:
        /* <DEDUP_REMOVED lines=13> */
.L_x_299:
        /* <DEDUP_REMOVED lines=12> */
[----:B0-----:R-:W-:-:S05]  /*08c0*/  IMAD.MOV R6, RZ, RZ, -R6 ;  /* 0x000000ffff067224 */ /* 0x001fca00078e0a06 */
[----:B------:R-:W-:-:S05]  /*08d0*/  VIADDMNMX.U32 R6, R6, R7, 0x4, !PT ;  /* 0x0000000406067446 */ /* 0x000fca0007800007 */
[----:B------:R-:W-:-:S04]  /*08e0*/  VIADD R6, R6, 0xfffffffc ;  /* 0xfffffffc06067836 */ /* 0x000fc80000000000 */
[----:B------:R-:W-:Y:S01]  /*08f0*/  IMAD.SHL.U32 R8, R6, 0x800000, RZ ;  /* 0x0080000006087824 */ /* 0x000fe200078e00ff */
[C---:B------:R-:W-:Y:S01]  /*0900*/  SHF.L.U32 R7, R3.reuse, R6, RZ ;  /* 0x0000000603077219 */ /* 0x040fe200000006ff */
        /* <DEDUP_REMOVED lines=10> */
.L_x_302:
[----:B------:R-:W2:Y:S02]  /*09b0*/  LDG.E.U8 R4, desc[UR36][R4.64] ;  /* 0x0000002404047981 */ /* 0x000ea4000c1e1100 */
[C---:B--2---:R-:W-:Y:S02]  /*09c0*/  IMAD.SHL.U32 R3, R4.reuse, 0x2000000, RZ ;  /* 0x0200000004037824 */ /* 0x044fe400078e00ff */
[----:B------:R-:W-:-:S03]  /*09d0*/  IMAD.SHL.U32 R6, R4, 0x100, RZ ;  /* 0x0000010004067824 */ /* 0x000fc600078e00ff */
[----:B------:R-:W-:-:S13]  /*09e0*/  ISETP.GT.U32.AND P0, PT, R3, 0x7ffffff, PT ;  /* 0x07ffffff0300780c */ /* 0x000fda0003f04070 */
[----:B------:R-:W-:Y:S02]  /*09f0*/  @!P0 LOP3.LUT R0, R6, 0x7f00, RZ, 0xc0, !PT ;  /* 0x00007f0006008812 */ /* 0x000fe400078ec0ff */
[----:B------:R-:W-:Y:S02]  /*0a00*/  @P0 LEA.HI R3, R3, 0x70000000, RZ, 0x1c ;  /* 0x7000000003030811 */ /* 0x000fe400078fe0ff */
[----:B------:R-:W-:Y:S02]  /*0a10*/  @!P0 LOP3.LUT R0, R0, 0x3f000000, RZ, 0xfc, !PT ;  /* 0x3f00000000008812 */ /* 0x000fe400078efcff */
[----:B------:R-:W-:-:S03]  /*0a20*/  PRMT R6, R6, 0x9910, RZ ;  /* 0x0000991006067816 */ /* 0x000fc600000000ff */
[----:B------:R-:W-:Y:S01]  /*0a30*/  @!P0 FADD.FTZ R0, R0, -0.5 ;  /* 0xbf00000000008421 */ /* 0x000fe20000010000 */
[----:B------:R-:W-:Y:S01]  /*0a40*/  @P0 FMUL.FTZ R0, R3, 1.9259299443872358531e-34 ;  /* 0x0780000003000820 */ /* 0x000fe20000410000 */
[----:B------:R-:W-:-:S05]  /*0a50*/  IMAD.MOV.U32 R3, RZ, RZ, R6 ;  /* 0x000000ffff037224 */ /* 0x000fca00078e0006 */
[----:B------:R-:W-:-:S04]  /*0a60*/  LOP3.LUT R0, R0, 0x80000000, R3, 0xf8, !PT ;  /* 0x8000000000007812 */ /* 0x000fc800078ef803 */
[----:B------:R-:W-:-:S04]  /*0a70*/  F2FP.BF16.F32.PACK_AB R0, RZ, R0 ;  /* 0x00000000ff00723e */ /* 0x000fc800000010ff */
[----:B------:R-:W-:Y:S01]  /*0a80*/  PRMT R17, R0, 0x7610, R17 ;  /* 0x0000761000117816 */ /* 0x000fe20000000011 */
[----:B------:R-:W-:Y:S06]  /*0a90*/  BRA `(.L_x_291) ;  /* 0x0000000400d87947 */ /* 0x000fec0003800000 */
.L_x_301:
[----:B------:R0:W5:Y:S01]  /*0aa0*/  LDG.E.U16 R17, desc[UR36][R4.64] ;  /* 0x0000002404117981 */ /* 0x000162000c1e1500 */
[----:B------:R-:W-:Y:S05]  /*0ab0*/  BRA `(.L_x_291) ;  /* 0x0000000400d07947 */ /* 0x000fea0003800000 */
.L_x_298:
        /* <DEDUP_REMOVED lines=10> */
[----:B------:R-:W-:-:S04]  /*0b60*/  F2FP.BF16.F32.PACK_AB R0, RZ, R0 ;  /* 0x00000000ff00723e */ /* 0x000fc800000010ff */
[----:B------:R-:W-:Y:S01]  /*0b70*/  PRMT R17, R0, 0x7610, R17 ;  /* 0x0000761000117816 */ /* 0x000fe20000000011 */
[----:B------:R-:W-:Y:S06]  /*0b80*/  BRA `(.L_x_291) ;  /* 0x00000004009c7947 */ /* 0x000fec0003800000 */
.L_x_305:
        /* <DEDUP_REMOVED lines=21> */
.L_x_309:
[----:B------:R-:W-:Y:S05]  /*0ce0*/  BSYNC.RECONVERGENT B1 ;  /* 0x0000000000017941 */ /* 0x000fea0003800200 */
.L_x_308:
[----:B------:R-:W-:Y:S01]  /*0cf0*/  IMAD.SHL.U32 R0, R0, 0x100000, RZ ;  /* 0x0010000000007824 */ /* 0x000fe200078e00ff */
[----:B------:R-:W-:-:S04]  /*0d00*/  LEA R3, R3, 0x3b800000, 0x17 ;  /* 0x3b80000003037811 */ /* 0x000fc800078eb8ff */
[----:B------:R-:W-:-:S07]  /*0d10*/  LOP3.LUT R0, R3, R0, R7, 0xfe, !PT ;  /* 0x0000000003007212 */ /* 0x000fce00078efe07 */
.L_x_307:
[----:B------:R-:W-:Y:S05]  /*0d20*/  BSYNC.RECONVERGENT B0 ;  /* 0x0000000000007941 */ /* 0x000fea0003800200 */
.L_x_306:
[----:B------:R-:W-:-:S04]  /*0d30*/  F2FP.BF16.F32.PACK_AB R0, RZ, R0 ;  /* 0x00000000ff00723e */ /* 0x000fc800000010ff */
[----:B------:R-:W-:Y:S01]  /*0d40*/  PRMT R17, R0, 0x7610, R17 ;  /* 0x0000761000117816 */ /* 0x000fe20000000011 */
[----:B------:R-:W-:Y:S06]  /*0d50*/  BRA `(.L_x_291) ;  /* 0x0000000400287947 */ /* 0x000fec0003800000 */
.L_x_304:
        /* <DEDUP_REMOVED lines=21> */
.L_x_313:
[----:B------:R-:W-:Y:S05]  /*0eb0*/  BSYNC.RECONVERGENT B1 ;  /* 0x0000000000017941 */ /* 0x000fea0003800200 */
.L_x_312:
[----:B------:R-:W-:Y:S01]  /*0ec0*/  IMAD.SHL.U32 R0, R0, 0x200000, RZ ;  /* 0x0020000000007824 */ /* 0x000fe200078e00ff */
[----:B------:R-:W-:-:S04]  /*0ed0*/  LEA R3, R3, 0x37800000, 0x17 ;  /* 0x3780000003037811 */ /* 0x000fc800078eb8ff */
[----:B------:R-:W-:-:S07]  /*0ee0*/  LOP3.LUT R0, R3, R0, R7, 0xfe, !PT ;  /* 0x0000000003007212 */ /* 0x000fce00078efe07 */
.L_x_311:
[----:B------:R-:W-:Y:S05]  /*0ef0*/  BSYNC.RECONVERGENT B0 ;  /* 0x0000000000007941 */ /* 0x000fea0003800200 */
.L_x_310:
[----:B------:R-:W-:-:S04]  /*0f00*/  F2FP.BF16.F32.PACK_AB R0, RZ, R0 ;  /* 0x00000000ff00723e */ /* 0x000fc800000010ff */
[----:B------:R-:W-:Y:S01]  /*0f10*/  PRMT R17, R0, 0x7610, R17 ;  /* 0x0000761000117816 */ /* 0x000fe20000000011 */
[----:B------:R-:W-:Y:S06]  /*0f20*/  BRA `(.L_x_291) ;  /* 0x0000000000b47947 */ /* 0x000fec0003800000 */
.L_x_303:
[----:B------:R-:W-:-:S09]  /*0f30*/  UISETP.NE.AND UP0, UPT, UR4, 0x1c, UPT ;  /* 0x0000001c0400788c */ /* 0x000fd2000bf05270 */
[----:B------:R-:W-:Y:S05]  /*0f40*/  BRA.U !UP0, `(.L_x_314) ;  /* 0x00000001089c7547 */ /* 0x000fea000b800000 */
[----:B------:R-:W-:-:S09]  /*0f50*/  UISETP.NE.AND UP0, UPT, UR4, 0x1d, UPT ;  /* 0x0000001d0400788c */ /* 0x000fd2000bf05270 */
[----:B------:R-:W-:Y:S05]  /*0f60*/  BRA.U !UP0, `(.L_x_315) ;  /* 0x0000000108807547 */ /* 0x000fea000b800000 */
[----:B------:R-:W-:-:S09]  /*0f70*/  UISETP.NE.AND UP0, UPT, UR4, 0x2c, UPT ;  /* 0x0000002c0400788c */ /* 0x000fd2000bf05270 */
[----:B------:R-:W-:Y:S05]  /*0f80*/  BRA.U !UP0, `(.L_x_316) ;  /* 0x0000000108487547 */ /* 0x000fea000b800000 */
.L_x_290:
[----:B------:R-:W-:Y:S01]  /*0f90*/  MOV R14, 0x0 ;  /* 0x00000000000e7802 */ /* 0x000fe20000000f00 */
[----:B------:R-:W0:Y:S01]  /*0fa0*/  LDCU.64 UR4, c[0x4][0x128] ;  /* 0x01002500ff0477ac */ /* 0x000e220008000a00 */
[----:B------:R-:W-:Y:S02]  /*0fb0*/  IMAD.MOV.U32 R8, RZ, RZ, 0x4e ;  /* 0x0000004eff087424 */ /* 0x000fe400078e00ff */
[----:B------:R-:W-:Y:S01]  /*0fc0*/  IMAD.MOV.U32 R12, RZ, RZ, 0x1 ;  /* 0x00000001ff0c7424 */ /* 0x000fe200078e00ff */
[----:B------:R-:W1:Y:S01]  /*0fd0*/  LDCU.64 UR6, c[0x4][0x130] ;  /* 0x01002600ff0677ac */ /* 0x000e620008000a00 */
[----:B------:R-:W2:Y:S01]  /*0fe0*/  LDC.64 R14, c[0x4][R14] ;  /* 0x010000000e0e7b82 */ /* 0x000ea20000000a00 */
[----:B------:R-:W-:Y:S01]  /*0ff0*/  IMAD.MOV.U32 R13, RZ, RZ, RZ ;  /* 0x000000ffff0d7224 */ /* 0x000fe200078e00ff */
[----:B------:R-:W3:Y:S01]  /*1000*/  LDCU.64 UR8, c[0x4][0x38] ;  /* 0x01000700ff0877ac */ /* 0x000ee20008000a00 */
[----:B0-----:R-:W-:Y:S02]  /*1010*/  IMAD.U32 R4, RZ, RZ, UR4 ;  /* 0x00000004ff047e24 */ /* 0x001fe4000f8e00ff */
[----:B------:R-:W-:-:S02]  /*1020*/  IMAD.U32 R5, RZ, RZ, UR5 ;  /* 0x00000005ff057e24 */ /* 0x000fc4000f8e00ff */
[----:B-1----:R-:W-:Y:S02]  /*1030*/  IMAD.U32 R6, RZ, RZ, UR6 ;  /* 0x00000006ff067e24 */ /* 0x002fe4000f8e00ff */
[----:B------:R-:W-:Y:S02]  /*1040*/  IMAD.U32 R7, RZ, RZ, UR7 ;  /* 0x00000007ff077e24 */ /* 0x000fe4000f8e00ff */
[----:B---3--:R-:W-:Y:S02]  /*1050*/  IMAD.U32 R10, RZ, RZ, UR8 ;  /* 0x00000008ff0a7e24 */ /* 0x008fe4000f8e00ff */
[----:B------:R-:W-:-:S07]  /*1060*/  IMAD.U32 R11, RZ, RZ, UR9 ;  /* 0x00000009ff0b7e24 */ /* 0x000fce000f8e00ff */
[----:B------:R-:W-:-:S07]  /*1070*/  LEPC R20, `(.L_x_317) ;  /* 0x000000001014794e */ /* 0x000fce0000000000 */
[----:B--2---:R-:W-:Y:S05]  /*1080*/  CALL.ABS.NOINC R14 ;  /* 0x000000000e007343 */ /* 0x004fea0003c00000 */
.L_x_317:
[----:B------:R-:W-:Y:S01]  /*1090*/  PRMT R17, RZ, 0x7610, R17 ;  /* 0x00007610ff117816 */ /* 0x000fe20000000011 */
[----:B------:R-:W-:Y:S06]  /*10a0*/  BRA `(.L_x_291) ;  /* 0x0000000000547947 */ /* 0x000fec0003800000 */
.L_x_316:
[----:B------:R-:W2:Y:S01]  /*10b0*/  LDG.E.U8 R4, desc[UR36][R4.64] ;  /* 0x0000002404047981 */ /* 0x000ea2000c1e1100 */
[----:B------:R-:W-:Y:S01]  /*10c0*/  BSSY.RECONVERGENT B0, `(.L_x_318) ;  /* 0x0000007000007945 */ /* 0x000fe20003800200 */
[----:B------:R-:W-:Y:S01]  /*10d0*/  IMAD.MOV.U32 R0, RZ, RZ, 0x400000 ;  /* 0x00400000ff007424 */ /* 0x000fe200078e00ff */
[----:B--2---:R-:W-:-:S13]  /*10e0*/  ISETP.NE.AND P0, PT, R4, RZ, PT ;  /* 0x000000ff0400720c */ /* 0x004fda0003f05270 */
[----:B------:R-:W-:Y:S05]  /*10f0*/  @!P0 BRA `(.L_x_319) ;  /* 0x00000000000c8947 */ /* 0x000fea0003800000 */
[----:B------:R-:W-:-:S13]  /*1100*/  ISETP.NE.AND P0, PT, R4, 0xff, PT ;  /* 0x000000ff0400780c */ /* 0x000fda0003f05270 */
[----:B------:R-:W-:Y:S02]  /*1110*/  @!P0 IMAD.MOV.U32 R0, RZ, RZ, 0x7f800001 ;  /* 0x7f800001ff008424 */ /* 0x000fe400078e00ff */
[----:B------:R-:W-:-:S07]  /*1120*/  @P0 IMAD.SHL.U32 R0, R4, 0x800000, RZ ;  /* 0x0080000004000824 */ /* 0x000fce00078e00ff */
.L_x_319:
[----:B------:R-:W-:Y:S05]  /*1130*/  BSYNC.RECONVERGENT B0 ;  /* 0x0000000000007941 */ /* 0x000fea0003800200 */
.L_x_318:
[----:B------:R-:W-:-:S04]  /*1140*/  F2FP.BF16.F32.PACK_AB R0, RZ, R0 ;  /* 0x00000000ff00723e */ /* 0x000fc800000010ff */
[----:B------:R-:W-:Y:S01]  /*1150*/  PRMT R17, R0, 0x7610, R17 ;  /* 0x0000761000117816 */ /* 0x000fe20000000011 */
[----:B------:R-:W-:Y:S06]  /*1160*/  BRA `(.L_x_291) ;  /* 0x0000000000247947 */ /* 0x000fec0003800000 */
.L_x_315:
[----:B------:R-:W2:Y:S02]  /*1170*/  LDG.E.64 R4, desc[UR36][R4.64] ;  /* 0x0000002404047981 */ /* 0x000ea4000c1e1b00 */
[----:B--2---:R-:W0:Y:S02]  /*1180*/  I2F.U64 R0, R4 ;  /* 0x0000000400007312 */ /* 0x004e240000301000 */
[----:B0-----:R-:W-:-:S04]  /*1190*/  F2FP.BF16.F32.PACK_AB R0, RZ, R0 ;  /* 0x00000000ff00723e */ /* 0x001fc800000010ff */
[----:B------:R-:W-:Y:S01]  /*11a0*/  PRMT R17, R0, 0x7610, R17 ;  /* 0x0000761000117816 */ /* 0x000fe20000000011 */
[----:B------:R-:W-:Y:S06]  /*11b0*/  BRA `(.L_x_291) ;  /* 0x0000000000107947 */ /* 0x000fec0003800000 */
.L_x_314:
[----:B------:R-:W2:Y:S02]  /*11c0*/  LDG.E R4, desc[UR36][R4.64] ;  /* 0x0000002404047981 */ /* 0x000ea4000c1e1900 */
[----:B--2---:R-:W-:-:S04]  /*11d0*/  I2FP.F32.U32 R0, R4 ;  /* 0x0000000400007245 */ /* 0x004fc80000201000 */
[----:B------:R-:W-:-:S04]  /*11e0*/  F2FP.BF16.F32.PACK_AB R0, RZ, R0 ;  /* 0x00000000ff00723e */ /* 0x000fc800000010ff */
[----:B------:R-:W-:-:S07]  /*11f0*/  PRMT R17, R0, 0x7610, R17 ;  /* 0x0000761000117816 */ /* 0x000fce0000000011 */
.L_x_291:
[----:B------:R-:W-:-:S07]  /*1200*/  VIADD R23, R25, 0x80 ;  /* 0x0000008019177836 */ /* 0x000fce0000000000 */
.L_x_285:
[----:B------:R-:W-:Y:S05]  /*1210*/  BSYNC.RECONVERGENT B6 ;  /* 0x0000000000067941 */ /* 0x000fea0003800200 */
.L_x_284:
[----:B------:R-:W-:Y:S01]  /*1220*/  ISETP.GE.AND P0, PT, R23, R16, PT ;  /* 0x000000101700720c */ /* 0x000fe20003f06270 */
[----:B------:R-:W-:Y:S01]  /*1230*/  BSSY.RECONVERGENT B6, `(.L_x_320) ;  /* 0x0000118000067945 */ /* 0x000fe20003800200 */
[----:B------:R-:W-:-:S11]  /*1240*/  PRMT R18, RZ, 0x7610, R18 ;  /* 0x00007610ff127816 */ /* 0x000fd60000000012 */
[----:B------:R-:W-:Y:S05]  /*1250*/  @P0 BRA `(.L_x_321) ;  /* 0x0000001000540947 */ /* 0x000fea0003800000 */
[----:B0-----:R-:W0:Y:S01]  /*1260*/  LDC.64 R4, c[0x0][0x390] ;  /* 0x0000e400ff047b82 */ /* 0x001e220000000a00 */
        /* <DEDUP_REMOVED lines=21> */
.L_x_325:
[----:B------:R-:W2:Y:S02]  /*13c0*/  LDG.E.U8 R4, desc[UR36][R4.64] ;  /* 0x0000002404047981 */ /* 0x000ea4000c1e1100 */
[----:B--2---:R-:W-:-:S04]  /*13d0*/  I2FP.F32.U32 R0, R4 ;  /* 0x0000000400007245 */ /* 0x004fc80000201000 */
[----:B------:R-:W-:-:S04]  /*13e0*/  F2FP.BF16.F32.PACK_AB R0, RZ, R0 ;  /* 0x00000000ff00723e */ /* 0x000fc800000010ff */
[----:B------:R-:W-:Y:S01]  /*13f0*/  PRMT R18, R0, 0x7610, R18 ;  /* 0x0000761000127816 */ /* 0x000fe20000000012 */
[----:B------:R-:W-:Y:S06]  /*1400*/  BRA `(.L_x_327) ;  /* 0x0000000c00e47947 */ /* 0x000fec0003800000 */
.L_x_324:
        /* <DEDUP_REMOVED lines=11> */
.L_x_329:
[----:B------:R-:W2:Y:S02]  /*14c0*/  LDG.E R4, desc[UR36][R4.64] ;  /* 0x0000002404047981 */ /* 0x000ea4000c1e1900 */
[----:B--2---:R-:W-:-:S04]  /*14d0*/  I2FP.F32.S32 R0, R4 ;  /* 0x0000000400007245 */ /* 0x004fc80000201400 */
[----:B------:R-:W-:-:S04]  /*14e0*/  F2FP.BF16.F32.PACK_AB R0, RZ, R0 ;  /* 0x00000000ff00723e */ /* 0x000fc800000010ff */
[----:B------:R-:W-:Y:S01]  /*14f0*/  PRMT R18, R0, 0x7610, R18 ;  /* 0x0000761000127816 */ /* 0x000fe20000000012 */
[----:B------:R-:W-:Y:S06]  /*1500*/  BRA `(.L_x_327) ;  /* 0x0000000c00a47947 */ /* 0x000fec0003800000 */
.L_x_328:
[----:B------:R-:W2:Y:S02]  /*1510*/  LDG.E.U16 R4, desc[UR36][R4.64] ;  /* 0x0000002404047981 */ /* 0x000ea4000c1e1500 */
[----:B--2---:R-:W0:Y:S02]  /*1520*/  I2F.S16 R0, R4 ;  /* 0x0000000400007306 */ /* 0x004e240000101400 */
[----:B0-----:R-:W-:-:S04]  /*1530*/  F2FP.BF16.F32.PACK_AB R0, RZ, R0 ;  /* 0x00000000ff00723e */ /* 0x001fc800000010ff */
[----:B------:R-:W-:Y:S01]  /*1540*/  PRMT R18, R0, 0x7610, R18 ;  /* 0x0000761000127816 */ /* 0x000fe20000000012 */
[----:B------:R-:W-:Y:S06]  /*1550*/  BRA `(.L_x_327) ;  /* 0x0000000c00907947 */ /* 0x000fec0003800000 */
.L_x_323:
        /* <DEDUP_REMOVED lines=9> */
.L_x_331:
[----:B------:R-:W2:Y:S02]  /*15f0*/  LDG.E.U16 R0, desc[UR36][R4.64] ;  /* 0x0000002404007981 */ /* 0x000ea4000c1e1500 */
[----:B--2---:R-:W-:-:S05]  /*1600*/  HADD2.F32 R0, -RZ, R0.H0_H0 ;  /* 0x20000000ff007230 */ /* 0x004fca0000004100 */
[----:B------:R-:W-:-:S04]  /*1610*/  F2FP.BF16.F32.PACK_AB R0, RZ, R0 ;  /* 0x00000000ff00723e */ /* 0x000fc800000010ff */
[----:B------:R-:W-:Y:S01]  /*1620*/  PRMT R18, R0, 0x7610, R18 ;  /* 0x0000761000127816 */ /* 0x000fe20000000012 */
[----:B------:R-:W-:Y:S06]  /*1630*/  BRA `(.L_x_327) ;  /* 0x0000000c00587947 */ /* 0x000fec0003800000 */
.L_x_330:
        /* <DEDUP_REMOVED lines=9> */
.L_x_333:
[----:B------:R-:W2:Y:S02]  /*16d0*/  LDG.E.U16 R4, desc[UR36][R4.64] ;  /* 0x0000002404047981 */ /* 0x000ea4000c1e1500 */
[----:B--2---:R-:W-:-:S05]  /*16e0*/  HADD2.F32 R0, -RZ, R4.H0_H0 ;  /* 0x20000004ff007230 */ /* 0x004fca0000004100 */
[----:B------:R-:W-:-:S04]  /*16f0*/  F2FP.BF16.F32.PACK_AB R0, RZ, R0 ;  /* 0x00000000ff00723e */ /* 0x000fc800000010ff */
[----:B------:R-:W-:Y:S01]  /*1700*/  PRMT R18, R0, 0x7610, R18 ;  /* 0x0000761000127816 */ /* 0x000fe20000000012 */
[----:B------:R-:W-:Y:S06]  /*1710*/  BRA `(.L_x_327) ;  /* 0x0000000c00207947 */ /* 0x000fec0003800000 */
.L_x_332:
        /* <DEDUP_REMOVED lines=13> */
.L_x_322:
        /* <DEDUP_REMOVED lines=14> */
.L_x_336:
        /* <DEDUP_REMOVED lines=13> */
.L_x_335:
        /* <DEDUP_REMOVED lines=27> */
.L_x_338:
[----:B------:R-:W2:Y:S02]  /*1b50*/  LDG.E.U8 R4, desc[UR36][R4.64] ;  /* 0x0000002404047981 */ /* 0x000ea4000c1e1100 */
[C---:B--2---:R-:W-:Y:S02]  /*1b60*/  IMAD.SHL.U32 R0, R4.reuse, 0x2000000, RZ ;  /* 0x0200000004007824 */ /* 0x044fe400078e00ff */
[----:B------:R-:W-:-:S03]  /*1b70*/  IMAD.SHL.U32 R6, R4, 0x100, RZ ;  /* 0x0000010004067824 */ /* 0x000fc600078e00ff */
[----:B------:R-:W-:-:S13]  /*1b80*/  ISETP.GE.U32.AND P0, PT, R0, 0x8000000, PT ;  /* 0x080000000000780c */ /* 0x000fda0003f06070 */
[----:B------:R-:W-:Y:S02]  /*1b90*/  @!P0 LOP3.LUT R3, R6, 0x7f00, RZ, 0xc0, !PT ;  /* 0x00007f0006038812 */ /* 0x000fe400078ec0ff */
[----:B------:R-:W-:Y:S02]  /*1ba0*/  @P0 LEA.HI R0, R0, 0x70000000, RZ, 0x1c ;  /* 0x7000000000000811 */ /* 0x000fe400078fe0ff */
[----:B------:R-:W-:Y:S02]  /*1bb0*/  @!P0 LOP3.LUT R3, R3, 0x3f000000, RZ, 0xfc, !PT ;  /* 0x3f00000003038812 */ /* 0x000fe400078efcff */
[----:B------:R-:W-:Y:S01]  /*1bc0*/  PRMT R6, R6, 0x9910, RZ ;  /* 0x0000991006067816 */ /* 0x000fe200000000ff */
[----:B------:R-:W-:Y:S02]  /*1bd0*/  @P0 FMUL.FTZ R0, R0, 1.9259299443872358531e-34 ;  /* 0x0780000000000820 */ /* 0x000fe40000410000 */
[----:B------:R-:W-:Y:S02]  /*1be0*/  @!P0 FADD.FTZ R0, R3, -0.5 ;  /* 0xbf00000003008421 */ /* 0x000fe40000010000 */
[----:B------:R-:W-:-:S05]  /*1bf0*/  IMAD.MOV.U32 R3, RZ, RZ, R6 ;  /* 0x000000ffff037224 */ /* 0x000fca00078e0006 */
[----:B------:R-:W-:-:S04]  /*1c00*/  LOP3.LUT R0, R0, 0x80000000, R3, 0xf8, !PT ;  /* 0x8000000000007812 */ /* 0x000fc800078ef803 */
[----:B------:R-:W-:-:S04]  /*1c10*/  F2FP.BF16.F32.PACK_AB R0, RZ, R0 ;  /* 0x00000000ff00723e */ /* 0x000fc800000010ff */
[----:B------:R-:W-:Y:S01]  /*1c20*/  PRMT R18, R0, 0x7610, R18 ;  /* 0x0000761000127816 */ /* 0x000fe20000000012 */
[----:B------:R-:W-:Y:S06]  /*1c30*/  BRA `(.L_x_327) ;  /* 0x0000000400d87947 */ /* 0x000fec0003800000 */
.L_x_337:
[----:B------:R0:W5:Y:S01]  /*1c40*/  LDG.E.U16 R18, desc[UR36][R4.64] ;  /* 0x0000002404127981 */ /* 0x000162000c1e1500 */
[----:B------:R-:W-:Y:S05]  /*1c50*/  BRA `(.L_x_327) ;  /* 0x0000000400d07947 */ /* 0x000fea0003800000 */
.L_x_334:
        /* <DEDUP_REMOVED lines=13> */
.L_x_341:
        /* <DEDUP_REMOVED lines=21> */
.L_x_345:
[----:B------:R-:W-:Y:S05]  /*1e80*/  BSYNC.RECONVERGENT B1 ;  /* 0x0000000000017941 */ /* 0x000fea0003800200 */
.L_x_344:
[----:B------:R-:W-:Y:S01]  /*1e90*/  IMAD.SHL.U32 R0, R0, 0x100000, RZ ;  /* 0x0010000000007824 */ /* 0x000fe200078e00ff */
[----:B------:R-:W-:-:S04]  /*1ea0*/  LEA R3, R3, 0x3b800000, 0x17 ;  /* 0x3b80000003037811 */ /* 0x000fc800078eb8ff */
[----:B------:R-:W-:-:S07]  /*1eb0*/  LOP3.LUT R0, R3, R0, R7, 0xfe, !PT ;  /* 0x0000000003007212 */ /* 0x000fce00078efe07 */
.L_x_343:
[----:B------:R-:W-:Y:S05]  /*1ec0*/  BSYNC.RECONVERGENT B0 ;  /* 0x0000000000007941 */ /* 0x000fea0003800200 */
.L_x_342:
[----:B------:R-:W-:-:S04]  /*1ed0*/  F2FP.BF16.F32.PACK_AB R0, RZ, R0 ;  /* 0x00000000ff00723e */ /* 0x000fc800000010ff */
[----:B------:R-:W-:Y:S01]  /*1ee0*/  PRMT R18, R0, 0x7610, R18 ;  /* 0x0000761000127816 */ /* 0x000fe20000000012 */
[----:B------:R-:W-:Y:S06]  /*1ef0*/  BRA `(.L_x_327) ;  /* 0x0000000400287947 */ /* 0x000fec0003800000 */
.L_x_340:
        /* <DEDUP_REMOVED lines=21> */
.L_x_349:
[----:B------:R-:W-:Y:S05]  /*2050*/  BSYNC.RECONVERGENT B1 ;  /* 0x0000000000017941 */ /* 0x000fea0003800200 */
.L_x_348:
[----:B------:R-:W-:Y:S01]  /*2060*/  IMAD.SHL.U32 R0, R0, 0x200000, RZ ;  /* 0x0020000000007824 */ /* 0x000fe200078e00ff */
[----:B------:R-:W-:-:S04]  /*2070*/  LEA R3, R3, 0x37800000, 0x17 ;  /* 0x3780000003037811 */ /* 0x000fc800078eb8ff */
[----:B------:R-:W-:-:S07]  /*2080*/  LOP3.LUT R0, R3, R0, R7, 0xfe, !PT ;  /* 0x0000000003007212 */ /* 0x000fce00078efe07 */
.L_x_347:
[----:B------:R-:W-:Y:S05]  /*2090*/  BSYNC.RECONVERGENT B0 ;  /* 0x0000000000007941 */ /* 0x000fea0003800200 */
.L_x_346:
[----:B------:R-:W-:-:S04]  /*20a0*/  F2FP.BF16.F32.PACK_AB R0, RZ, R0 ;  /* 0x00000000ff00723e */ /* 0x000fc800000010ff */
[----:B------:R-:W-:Y:S01]  /*20b0*/  PRMT R18, R0, 0x7610, R18 ;  /* 0x0000761000127816 */ /* 0x000fe20000000012 */
[----:B------:R-:W-:Y:S06]  /*20c0*/  BRA `(.L_x_327) ;  /* 0x0000000000b47947 */ /* 0x000fec0003800000 */
.L_x_339:
        /* <DEDUP_REMOVED lines=14> */
.L_x_353:
[----:B------:R-:W-:Y:S05]  /*21b0*/  BSYNC.RECONVERGENT B0 ;  /* 0x0000000000007941 */ /* 0x000fea0003800200 */
.L_x_352:
[----:B------:R-:W-:-:S04]  /*21c0*/  F2FP.BF16.F32.PACK_AB R0, RZ, R0 ;  /* 0x00000000ff00723e */ /* 0x000fc800000010ff */
[----:B------:R-:W-:Y:S01]  /*21d0*/  PRMT R18, R0, 0x7610, R18 ;  /* 0x0000761000127816 */ /* 0x000fe20000000012 */
[----:B------:R-:W-:Y:S06]  /*21e0*/  BRA `(.L_x_327) ;  /* 0x00000000006c7947 */ /* 0x000fec0003800000 */
.L_x_326:
        /* <DEDUP_REMOVED lines=15> */
[----:B--2--5:R-:W-:Y:S05]  /*22e0*/  CALL.ABS.NOINC R14 ;  /* 0x000000000e007343 */ /* 0x024fea0003c00000 */
.L_x_354:
[----:B------:R-:W-:Y:S01]  /*22f0*/  PRMT R18, RZ, 0x7610, R18 ;  /* 0x00007610ff127816 */ /* 0x000fe20000000012 */
[----:B------:R-:W-:Y:S06]  /*2300*/  BRA `(.L_x_327) ;  /* 0x0000000000247947 */ /* 0x000fec0003800000 */
.L_x_351:
[----:B------:R-:W2:Y:S02]  /*2310*/  LDG.E.64 R4, desc[UR36][R4.64] ;  /* 0x0000002404047981 */ /* 0x000ea4000c1e1b00 */
[----:B--2---:R-:W0:Y:S02]  /*2320*/  I2F.U64 R0, R4 ;  /* 0x0000000400007312 */ /* 0x004e240000301000 */
[----:B0-----:R-:W-:-:S04]  /*2330*/  F2FP.BF16.F32.PACK_AB R0, RZ, R0 ;  /* 0x00000000ff00723e */ /* 0x001fc800000010ff */
[----:B------:R-:W-:Y:S01]  /*2340*/  PRMT R18, R0, 0x7610, R18 ;  /* 0x0000761000127816 */ /* 0x000fe20000000012 */
[----:B------:R-:W-:Y:S06]  /*2350*/  BRA `(.L_x_327) ;  /* 0x0000000000107947 */ /* 0x000fec0003800000 */
.L_x_350:
[----:B------:R-:W2:Y:S02]  /*2360*/  LDG.E R4, desc[UR36][R4.64] ;  /* 0x0000002404047981 */ /* 0x000ea4000c1e1900 */
[----:B--2---:R-:W-:-:S04]  /*2370*/  I2FP.F32.U32 R0, R4 ;  /* 0x0000000400007245 */ /* 0x004fc80000201000 */
[----:B------:R-:W-:-:S04]  /*2380*/  F2FP.BF16.F32.PACK_AB R0, RZ, R0 ;  /* 0x00000000ff00723e */ /* 0x000fc800000010ff */
[----:B------:R-:W-:-:S07]  /*2390*/  PRMT R18, R0, 0x7610, R18 ;  /* 0x0000761000127816 */ /* 0x000fce0000000012 */
.L_x_327:
[----:B------:R-:W-:-:S07]  /*23a0*/  VIADD R23, R23, 0x80 ;  /* 0x0000008017177836 */ /* 0x000fce0000000000 */
.L_x_321:
[----:B------:R-:W-:Y:S05]  /*23b0*/  BSYNC.RECONVERGENT B6 ;  /* 0x0000000000067941 */ /* 0x000fea0003800200 */
.L_x_320:
        /* <DEDUP_REMOVED lines=26> */
.L_x_360:
[----:B------:R-:W2:Y:S02]  /*2560*/  LDG.E.U8 R4, desc[UR36][R4.64] ;  /* 0x0000002404047981 */ /* 0x000ea4000c1e1100 */
[----:B--2---:R-:W-:-:S04]  /*2570*/  I2FP.F32.U32 R0, R4 ;  /* 0x0000000400007245 */ /* 0x004fc80000201000 */
[----:B------:R-:W-:-:S04]  /*2580*/  F2FP.BF16.F32.PACK_AB R0, RZ, R0 ;  /* 0x00000000ff00723e */ /* 0x000fc800000010ff */
[----:B------:R-:W-:Y:S01]  /*2590*/  PRMT R19, R0, 0x7610, R19 ;  /* 0x0000761000137816 */ /* 0x000fe20000000013 */
[----:B------:R-:W-:Y:S06]  /*25a0*/  BRA `(.L_x_362) ;  /* 0x0000000c00e47947 */ /* 0x000fec0003800000 */
.L_x_359:
        /* <DEDUP_REMOVED lines=11> */
.L_x_364:
[----:B------:R-:W2:Y:S02]  /*2660*/  LDG.E R4, desc[UR36][R4.64] ;  /* 0x0000002404047981 */ /* 0x000ea4000c1e1900 */
[----:B--2---:R-:W-:-:S04]  /*2670*/  I2FP.F32.S32 R0, R4 ;  /* 0x0000000400007245 */ /* 0x004fc80000201400 */
[----:B------:R-:W-:-:S04]  /*2680*/  F2FP.BF16.F32.PACK_AB R0, RZ, R0 ;  /* 0x00000000ff00723e */ /* 0x000fc800000010ff */
[----:B------:R-:W-:Y:S01]  /*2690*/  PRMT R19, R0, 0x7610, R19 ;  /* 0x0000761000137816 */ /* 0x000fe20000000013 */
[----:B------:R-:W-:Y:S06]  /*26a0*/  BRA `(.L_x_362) ;  /* 0x0000000c00a47947 */ /* 0x000fec0003800000 */
.L_x_363:
[----:B------:R-:W2:Y:S02]  /*26b0*/  LDG.E.U16 R4, desc[UR36][R4.64] ;  /* 0x0000002404047981 */ /* 0x000ea4000c1e1500 */
[----:B--2---:R-:W0:Y:S02]  /*26c0*/  I2F.S16 R0, R4 ;  /* 0x0000000400007306 */ /* 0x004e240000101400 */
[----:B0-----:R-:W-:-:S04]  /*26d0*/  F2FP.BF16.F32.PACK_AB R0, RZ, R0 ;  /* 0x00000000ff00723e */ /* 0x001fc800000010ff */
[----:B------:R-:W-:Y:S01]  /*26e0*/  PRMT R19, R0, 0x7610, R19 ;  /* 0x0000761000137816 */ /* 0x000fe20000000013 */
[----:B------:R-:W-:Y:S06]  /*26f0*/  BRA `(.L_x_362) ;  /* 0x0000000c00907947 */ /* 0x000fec0003800000 */
.L_x_358:
        /* <DEDUP_REMOVED lines=9> */
.L_x_366:
[----:B------:R-:W2:Y:S02]  /*2790*/  LDG.E.U16 R0, desc[UR36][R4.64] ;  /* 0x0000002404007981 */ /* 0x000ea4000c1e1500 */
[----:B--2---:R-:W-:-:S05]  /*27a0*/  HADD2.F32 R0, -RZ, R0.H0_H0 ;  /* 0x20000000ff007230 */ /* 0x004fca0000004100 */
[----:B------:R-:W-:-:S04]  /*27b0*/  F2FP.BF16.F32.PACK_AB R0, RZ, R0 ;  /* 0x00000000ff00723e */ /* 0x000fc800000010ff */
[----:B------:R-:W-:Y:S01]  /*27c0*/  PRMT R19, R0, 0x7610, R19 ;  /* 0x0000761000137816 */ /* 0x000fe20000000013 */
[----:B------:R-:W-:Y:S06]  /*27d0*/  BRA `(.L_x_362) ;  /* 0x0000000c00587947 */ /* 0x000fec0003800000 */
.L_x_365:
        /* <DEDUP_REMOVED lines=9> */
.L_x_368:
[----:B------:R-:W2:Y:S02]  /*2870*/  LDG.E.U16 R4, desc[UR36][R4.64] ;  /* 0x0000002404047981 */ /* 0x000ea4000c1e1500 */
[----:B--2---:R-:W-:-:S05]  /*2880*/  HADD2.F32 R0, -RZ, R4.H0_H0 ;  /* 0x20000004ff007230 */ /* 0x004fca0000004100 */
[----:B------:R-:W-:-:S04]  /*2890*/  F2FP.BF16.F32.PACK_AB R0, RZ, R0 ;  /* 0x00000000ff00723e */ /* 0x000fc800000010ff */
[----:B------:R-:W-:Y:S01]  /*28a0*/  PRMT R19, R0, 0x7610, R19 ;  /* 0x0000761000137816 */ /* 0x000fe20000000013 */
[----:B------:R-:W-:Y:S06]  /*28b0*/  BRA `(.L_x_362) ;  /* 0x0000000c00207947 */ /* 0x000fec0003800000 */
.L_x_367:
        /* <DEDUP_REMOVED lines=13> */
.L_x_357:
        /* <DEDUP_REMOVED lines=14> */
.L_x_371:
        /* <DEDUP_REMOVED lines=13> */
.L_x_370:
        /* <DEDUP_REMOVED lines=27> */
.L_x_373:
        /* <DEDUP_REMOVED lines=15> */
.L_x_372:
[----:B------:R0:W5:Y:S01]  /*2de0*/  LDG.E.U16 R19, desc[UR36][R4.64] ;  /* 0x0000002404137981 */ /* 0x000162000c1e1500 */
[----:B------:R-:W-:Y:S05]  /*2df0*/  BRA `(.L_x_362) ;  /* 0x0000000400d07947 */ /* 0x000fea0003800000 */
.L_x_369:
        /* <DEDUP_REMOVED lines=13> */
.L_x_376:
        /* <DEDUP_REMOVED lines=21> */
.L_x_380:
[----:B------:R-:W-:Y:S05]  /*3020*/  BSYNC.RECONVERGENT B1 ;  /* 0x0000000000017941 */ /* 0x000fea0003800200 */
.L_x_379:
[----:B------:R-:W-:Y:S01]  /*3030*/  IMAD.SHL.U32 R0, R0, 0x100000, RZ ;  /* 0x0010000000007824 */ /* 0x000fe200078e00ff */
[----:B------:R-:W-:-:S04]  /*3040*/  LEA R3, R3, 0x3b800000, 0x17 ;  /* 0x3b80000003037811 */ /* 0x000fc800078eb8ff */
[----:B------:R-:W-:-:S07]  /*3050*/  LOP3.LUT R0, R3, R0, R7, 0xfe, !PT ;  /* 0x0000000003007212 */ /* 0x000fce00078efe07 */
.L_x_378:
[----:B------:R-:W-:Y:S05]  /*3060*/  BSYNC.RECONVERGENT B0 ;  /* 0x0000000000007941 */ /* 0x000fea0003800200 */
.L_x_377:
[----:B------:R-:W-:-:S04]  /*3070*/  F2FP.BF16.F32.PACK_AB R0, RZ, R0 ;  /* 0x00000000ff00723e */ /* 0x000fc800000010ff */
[----:B------:R-:W-:Y:S01]  /*3080*/  PRMT R19, R0, 0x7610, R19 ;  /* 0x0000761000137816 */ /* 0x000fe20000000013 */
[----:B------:R-:W-:Y:S06]  /*3090*/  BRA `(.L_x_362) ;  /* 0x0000000400287947 */ /* 0x000fec0003800000 */
.L_x_375:
        /* <DEDUP_REMOVED lines=21> */
.L_x_384:
[----:B------:R-:W-:Y:S05]  /*31f0*/  BSYNC.RECONVERGENT B1 ;  /* 0x0000000000017941 */ /* 0x000fea0003800200 */
.L_x_383:
[----:B------:R-:W-:Y:S01]  /*3200*/  IMAD.SHL.U32 R0, R0, 0x200000, RZ ;  /* 0x0020000000007824 */ /* 0x000fe200078e00ff */
[----:B------:R-:W-:-:S04]  /*3210*/  LEA R3, R3, 0x37800000, 0x17 ;  /* 0x3780000003037811 */ /* 0x000fc800078eb8ff */
[----:B------:R-:W-:-:S07]  /*3220*/  LOP3.LUT R0, R3, R0, R7, 0xfe, !PT ;  /* 0x0000000003007212 */ /* 0x000fce00078efe07 */
.L_x_382:
[----:B------:R-:W-:Y:S05]  /*3230*/  BSYNC.RECONVERGENT B0 ;  /* 0x0000000000007941 */ /* 0x000fea0003800200 */
.L_x_381:
[----:B------:R-:W-:-:S04]  /*3240*/  F2FP.BF16.F32.PACK_AB R0, RZ, R0 ;  /* 0x00000000ff00723e */ /* 0x000fc800000010ff */
[----:B------:R-:W-:Y:S01]  /*3250*/  PRMT R19, R0, 0x7610, R19 ;  /* 0x0000761000137816 */ /* 0x000fe20000000013 */
[----:B------:R-:W-:Y:S06]  /*3260*/  BRA `(.L_x_362) ;  /* 0x0000000000b47947 */ /* 0x000fec0003800000 */
.L_x_374:
        /* <DEDUP_REMOVED lines=14> */
.L_x_388:
[----:B------:R-:W-:Y:S05]  /*3350*/  BSYNC.RECONVERGENT B0 ;  /* 0x0000000000007941 */ /* 0x000fea0003800200 */
.L_x_387:
[----:B------:R-:W-:-:S04]  /*3360*/  F2FP.BF16.F32.PACK_AB R0, RZ, R0 ;  /* 0x00000000ff00723e */ /* 0x000fc800000010ff */
[----:B------:R-:W-:Y:S01]  /*3370*/  PRMT R19, R0, 0x7610, R19 ;  /* 0x0000761000137816 */ /* 0x000fe20000000013 */
[----:B------:R-:W-:Y:S06]  /*3380*/  BRA `(.L_x_362) ;  /* 0x00000000006c7947 */ /* 0x000fec0003800000 */
.L_x_361:
        /* <DEDUP_REMOVED lines=16> */
.L_x_389:
[----:B------:R-:W-:Y:S01]  /*3490*/  PRMT R19, RZ, 0x7610, R19 ;  /* 0x00007610ff137816 */ /* 0x000fe20000000013 */
[----:B------:R-:W-:Y:S06]  /*34a0*/  BRA `(.L_x_362) ;  /* 0x0000000000247947 */ /* 0x000fec0003800000 */
.L_x_386:
[----:B------:R-:W2:Y:S02]  /*34b0*/  LDG.E.64 R4, desc[UR36][R4.64] ;  /* 0x0000002404047981 */ /* 0x000ea4000c1e1b00 */
[----:B--2---:R-:W0:Y:S02]  /*34c0*/  I2F.U64 R0, R4 ;  /* 0x0000000400007312 */ /* 0x004e240000301000 */
[----:B0-----:R-:W-:-:S04]  /*34d0*/  F2FP.BF16.F32.PACK_AB R0, RZ, R0 ;  /* 0x00000000ff00723e */ /* 0x001fc800000010ff */
[----:B------:R-:W-:Y:S01]  /*34e0*/  PRMT R19, R0, 0x7610, R19 ;  /* 0x0000761000137816 */ /* 0x000fe20000000013 */
[----:B------:R-:W-:Y:S06]  /*34f0*/  BRA `(.L_x_362) ;  /* 0x0000000000107947 */ /* 0x000fec0003800000 */
.L_x_385:
[----:B------:R-:W2:Y:S02]  /*3500*/  LDG.E R4, desc[UR36][R4.64] ;  /* 0x0000002404047981 */ /* 0x000ea4000c1e1900 */
[----:B--2---:R-:W-:-:S04]  /*3510*/  I2FP.F32.U32 R0, R4 ;  /* 0x0000000400007245 */ /* 0x004fc80000201000 */
[----:B------:R-:W-:-:S04]  /*3520*/  F2FP.BF16.F32.PACK_AB R0, RZ, R0 ;  /* 0x00000000ff00723e */ /* 0x000fc800000010ff */
[----:B------:R-:W-:-:S07]  /*3530*/  PRMT R19, R0, 0x7610, R19 ;  /* 0x0000761000137816 */ /* 0x000fce0000000013 */
.L_x_362:
[----:B------:R-:W-:-:S07]  /*3540*/  VIADD R23, R23, 0x80 ;  /* 0x0000008017177836 */ /* 0x000fce0000000000 */
.L_x_356:
[----:B------:R-:W-:Y:S05]  /*3550*/  BSYNC.RECONVERGENT B6 ;  /* 0x0000000000067941 */ /* 0x000fea0003800200 */
.L_x_355:
        /* <DEDUP_REMOVED lines=25> */
.L_x_395:
[----:B------:R-:W2:Y:S02]  /*36f0*/  LDG.E.U8 R4, desc[UR36][R4.64] ;  /* 0x0000002404047981 */ /* 0x000ea4000c1e1100 */
[----:B--2---:R-:W-:-:S04]  /*3700*/  I2FP.F32.U32 R0, R4 ;  /* 0x0000000400007245 */ /* 0x004fc80000201000 */
[----:B------:R-:W-:Y:S01]  /*3710*/  F2FP.BF16.F32.PACK_AB R0, RZ, R0 ;  /* 0x00000000ff00723e */ /* 0x000fe200000010ff */
[----:B------:R-:W-:Y:S06]  /*3720*/  BRA `(.L_x_391) ;  /* 0x0000000c00a87947 */ /* 0x000fec0003800000 */
.L_x_394:
        /* <DEDUP_REMOVED lines=10> */
.L_x_398:
[----:B------:R-:W2:Y:S02]  /*37d0*/  LDG.E R4, desc[UR36][R4.64] ;  /* 0x0000002404047981 */ /* 0x000ea4000c1e1900 */
[----:B--2---:R-:W-:-:S04]  /*37e0*/  I2FP.F32.S32 R0, R4 ;  /* 0x0000000400007245 */ /* 0x004fc80000201400 */
[----:B------:R-:W-:Y:S01]  /*37f0*/  F2FP.BF16.F32.PACK_AB R0, RZ, R0 ;  /* 0x00000000ff00723e */ /* 0x000fe200000010ff */
[----:B------:R-:W-:Y:S06]  /*3800*/  BRA `(.L_x_391) ;  /* 0x0000000c00707947 */ /* 0x000fec0003800000 */
.L_x_397:
[----:B------:R-:W2:Y:S02]  /*3810*/  LDG.E.U16 R4, desc[UR36][R4.64] ;  /* 0x0000002404047981 */ /* 0x000ea4000c1e1500 */
[----:B--2---:R-:W0:Y:S02]  /*3820*/  I2F.S16 R0, R4 ;  /* 0x0000000400007306 */ /* 0x004e240000101400 */
[----:B0-----:R-:W-:Y:S01]  /*3830*/  F2FP.BF16.F32.PACK_AB R0, RZ, R0 ;  /* 0x00000000ff00723e */ /* 0x001fe200000010ff */
[----:B------:R-:W-:Y:S06]  /*3840*/  BRA `(.L_x_391) ;  /* 0x0000000c00607947 */ /* 0x000fec0003800000 */
.L_x_393:
        /* <DEDUP_REMOVED lines=9> */
.L_x_400:
[----:B------:R-:W2:Y:S02]  /*38e0*/  LDG.E.U16 R0, desc[UR36][R4.64] ;  /* 0x0000002404007981 */ /* 0x000ea4000c1e1500 */
[----:B--2---:R-:W-:-:S05]  /*38f0*/  HADD2.F32 R0, -RZ, R0.H0_H0 ;  /* 0x20000000ff007230 */ /* 0x004fca0000004100 */
[----:B------:R-:W-:Y:S01]  /*3900*/  F2FP.BF16.F32.PACK_AB R0, RZ, R0 ;  /* 0x00000000ff00723e */ /* 0x000fe200000010ff */
[----:B------:R-:W-:Y:S06]  /*3910*/  BRA `(.L_x_391) ;  /* 0x0000000c002c7947 */ /* 0x000fec0003800000 */
.L_x_399:
        /* <DEDUP_REMOVED lines=9> */
.L_x_402:
[----:B------:R-:W2:Y:S02]  /*39b0*/  LDG.E.U16 R4, desc[UR36][R4.64] ;  /* 0x0000002404047981 */ /* 0x000ea4000c1e1500 */
[----:B--2---:R-:W-:-:S05]  /*39c0*/  HADD2.F32 R0, -RZ, R4.H0_H0 ;  /* 0x20000004ff007230 */ /* 0x004fca0000004100 */
[----:B------:R-:W-:Y:S01]  /*39d0*/  F2FP.BF16.F32.PACK_AB R0, RZ, R0 ;  /* 0x00000000ff00723e */ /* 0x000fe200000010ff */
[----:B------:R-:W-:Y:S06]  /*39e0*/  BRA `(.L_x_391) ;  /* 0x0000000800f87947 */ /* 0x000fec0003800000 */
.L_x_401:
        /* <DEDUP_REMOVED lines=12> */
.L_x_392:
        /* <DEDUP_REMOVED lines=13> */
.L_x_405:
        /* <DEDUP_REMOVED lines=12> */
.L_x_404:
        /* <DEDUP_REMOVED lines=27> */
.L_x_407:
        /* <DEDUP_REMOVED lines=12> */
[----:B------:R-:W-:Y:S01]  /*3eb0*/  F2FP.BF16.F32.PACK_AB R0, RZ, R0 ;  /* 0x00000000ff00723e */ /* 0x000fe200000010ff */
[----:B------:R-:W-:Y:S06]  /*3ec0*/  BRA `(.L_x_391) ;  /* 0x0000000400c07947 */ /* 0x000fec0003800000 */
.L_x_406:
[----:B------:R1:W5:Y:S01]  /*3ed0*/  LDG.E.U16 R0, desc[UR36][R4.64] ;  /* 0x0000002404007981 */ /* 0x000362000c1e1500 */
[----:B------:R-:W-:Y:S05]  /*3ee0*/  BRA `(.L_x_391) ;  /* 0x0000000400b87947 */ /* 0x000fea0003800000 */
.L_x_403:
        /* <DEDUP_REMOVED lines=12> */
.L_x_410:
        /* <DEDUP_REMOVED lines=21> */
.L_x_414:
[----:B------:R-:W-:Y:S05]  /*4100*/  BSYNC.RECONVERGENT B1 ;  /* 0x0000000000017941 */ /* 0x000fea0003800200 */
.L_x_413:
[----:B------:R-:W-:Y:S01]  /*4110*/  IMAD.SHL.U32 R0, R0, 0x100000, RZ ;  /* 0x0010000000007824 */ /* 0x000fe200078e00ff */
[----:B------:R-:W-:-:S04]  /*4120*/  LEA R3, R3, 0x3b800000, 0x17 ;  /* 0x3b80000003037811 */ /* 0x000fc800078eb8ff */
[----:B------:R-:W-:-:S07]  /*4130*/  LOP3.LUT R0, R3, R0, R7, 0xfe, !PT ;  /* 0x0000000003007212 */ /* 0x000fce00078efe07 */
.L_x_412:
[----:B------:R-:W-:Y:S05]  /*4140*/  BSYNC.RECONVERGENT B0 ;  /* 0x0000000000007941 */ /* 0x000fea0003800200 */
.L_x_411:
[----:B------:R-:W-:Y:S01]  /*4150*/  F2FP.BF16.F32.PACK_AB R0, RZ, R0 ;  /* 0x00000000ff00723e */ /* 0x000fe200000010ff */
[----:B------:R-:W-:Y:S06]  /*4160*/  BRA `(.L_x_391) ;  /* 0x0000000400187947 */ /* 0x000fec0003800000 */
.L_x_409:
        /* <DEDUP_REMOVED lines=21> */
.L_x_418:
[----:B------:R-:W-:Y:S05]  /*42c0*/  BSYNC.RECONVERGENT B1 ;  /* 0x0000000000017941 */ /* 0x000fea0003800200 */
.L_x_417:
[----:B------:R-:W-:Y:S01]  /*42d0*/  IMAD.SHL.U32 R0, R0, 0x200000, RZ ;  /* 0x0020000000007824 */ /* 0x000fe200078e00ff */
[----:B------:R-:W-:-:S04]  /*42e0*/  LEA R3, R3, 0x37800000, 0x17 ;  /* 0x3780000003037811 */ /* 0x000fc800078eb8ff */
[----:B------:R-:W-:-:S07]  /*42f0*/  LOP3.LUT R0, R3, R0, R7, 0xfe, !PT ;  /* 0x0000000003007212 */ /* 0x000fce00078efe07 */
.L_x_416:
[----:B------:R-:W-:Y:S05]  /*4300*/  BSYNC.RECONVERGENT B0 ;  /* 0x0000000000007941 */ /* 0x000fea0003800200 */
.L_x_415:
[----:B------:R-:W-:Y:S01]  /*4310*/  F2FP.BF16.F32.PACK_AB R0, RZ, R0 ;  /* 0x00000000ff00723e */ /* 0x000fe200000010ff */
[----:B------:R-:W-:Y:S06]  /*4320*/  BRA `(.L_x_391) ;  /* 0x0000000000a87947 */ /* 0x000fec0003800000 */
.L_x_408:
        /* <DEDUP_REMOVED lines=14> */
.L_x_422:
[----:B------:R-:W-:Y:S05]  /*4410*/  BSYNC.RECONVERGENT B0 ;  /* 0x0000000000007941 */ /* 0x000fea0003800200 */
.L_x_421:
[----:B------:R-:W-:Y:S01]  /*4420*/  F2FP.BF16.F32.PACK_AB R0, RZ, R0 ;  /* 0x00000000ff00723e */ /* 0x000fe200000010ff */
[----:B------:R-:W-:Y:S06]  /*4430*/  BRA `(.L_x_391) ;  /* 0x0000000000647947 */ /* 0x000fec0003800000 */
.L_x_396:
        /* <DEDUP_REMOVED lines=16> */
.L_x_423:
[----:B------:R-:W-:Y:S01]  /*4540*/  PRMT R0, RZ, 0x7610, R0 ;  /* 0x00007610ff007816 */ /* 0x000fe20000000000 */
[----:B------:R-:W-:Y:S06]  /*4550*/  BRA `(.L_x_391) ;  /* 0x00000000001c7947 */ /* 0x000fec0003800000 */
.L_x_420:
[----:B------:R-:W2:Y:S02]  /*4560*/  LDG.E.64 R4, desc[UR36][R4.64] ;  /* 0x0000002404047981 */ /* 0x000ea4000c1e1b00 */
[----:B--2---:R-:W0:Y:S02]  /*4570*/  I2F.U64 R0, R4 ;  /* 0x0000000400007312 */ /* 0x004e240000301000 */
[----:B0-----:R-:W-:Y:S01]  /*4580*/  F2FP.BF16.F32.PACK_AB R0, RZ, R0 ;  /* 0x00000000ff00723e */ /* 0x001fe200000010ff */
[----:B------:R-:W-:Y:S06]  /*4590*/  BRA `(.L_x_391) ;  /* 0x00000000000c7947 */ /* 0x000fec0003800000 */
.L_x_419:
[----:B------:R-:W2:Y:S02]  /*45a0*/  LDG.E R4, desc[UR36][R4.64] ;  /* 0x0000002404047981 */ /* 0x000ea4000c1e1900 */
[----:B--2---:R-:W-:-:S04]  /*45b0*/  I2FP.F32.U32 R0, R4 ;  /* 0x0000000400007245 */ /* 0x004fc80000201000 */
[----:B------:R-:W-:-:S07]  /*45c0*/  F2FP.BF16.F32.PACK_AB R0, RZ, R0 ;  /* 0x00000000ff00723e */ /* 0x000fce00000010ff */
.L_x_391:
[----:B------:R-:W-:Y:S05]  /*45d0*/  BSYNC.RECONVERGENT B6 ;  /* 0x0000000000067941 */ /* 0x000fea0003800200 */
.L_x_390:
[C---:B01----:R-:W-:Y:S01]  /*45e0*/  VIADD R5, R25.reuse, 0x100 ;  /* 0x0000010019057836 */ /* 0x043fe20000000000 */
[CC--:B------:R-:W-:Y:S01]  /*45f0*/  ISETP.GE.AND P0, PT, R25.reuse, R16.reuse, PT ;  /* 0x000000101900720c */ /* 0x0c0fe20003f06270 */
[----:B------:R-:W-:Y:S01]  /*4600*/  VIADD R23, R25, 0x80 ;  /* 0x0000008019177836 */ /* 0x000fe20000000000 */
[----:B------:R-:W-:Y:S02]  /*4610*/  BSSY.RECONVERGENT B6, `(.L_x_424) ;  /* 0x0000123000067945 */ /* 0x000fe40003800200 */
[-C--:B------:R-:W-:Y:S01]  /*4620*/  ISETP.GE.AND P2, PT, R5, R16.reuse, PT ;  /* 0x000000100500720c */ /* 0x080fe20003f46270 */
[----:B------:R-:W-:Y:S01]  /*4630*/  VIADD R5, R25, 0x180 ;  /* 0x0000018019057836 */ /* 0x000fe20000000000 */
[----:B------:R-:W-:-:S04]  /*4640*/  ISETP.GE.AND P1, PT, R23, R16, PT ;  /* 0x000000101700720c */ /* 0x000fc80003f26270 */
[----:B------:R-:W-:-:S03]  /*4650*/  ISETP.GE.AND P3, PT, R5, R16, PT ;  /* 0x000000100500720c */ /* 0x000fc60003f66270 */
[----:B-----5:R-:W-:-:S04]  /*4660*/  @!P0 IMAD.U32 R4, R17, 0x10000, RZ ;  /* 0x0001000011048824 */ /* 0x020fc800078e00ff */
[----:B------:R-:W-:Y:S02]  /*4670*/  @!P2 IMAD.U32 R5, R19, 0x10000, RZ ;  /* 0x000100001305a824 */ /* 0x000fe400078e00ff */
[----:B------:R-:W-:Y:S01]  /*4680*/  @!P0 FMUL.RZ R4, R4, 0.15915493667125701904 ;  /* 0x3e22f98304048820 */ /* 0x000fe2000040c000 */
[----:B------:R-:W-:Y:S02]  /*4690*/  @!P1 IMAD.U32 R18, R18, 0x10000, RZ ;  /* 0x0001000012129824 */ /* 0x000fe400078e00ff */
[----:B------:R-:W-:Y:S01]  /*46a0*/  @!P2 FMUL.RZ R5, R5, 0.15915493667125701904 ;  /* 0x3e22f9830505a820 */ /* 0x000fe2000040c000 */
[----:B------:R-:W-:Y:S02]  /*46b0*/  @!P3 IMAD.U32 R0, R0, 0x10000, RZ ;  /* 0x000100000000b824 */ /* 0x000fe400078e00ff */
[----:B------:R-:W0:Y:S02]  /*46c0*/  @!P0 MUFU.SIN R4, R4 ;  /* 0x0000000400048308 */ /* 0x000e240000000400 */
[----:B------:R-:W-:Y:S01]  /*46d0*/  @!P3 FMUL.RZ R6, R0, 0.15915493667125701904 ;  /* 0x3e22f9830006b820 */ /* 0x000fe2000040c000 */
[----:B------:R-:W-:-:S02]  /*46e0*/  @!P1 FMUL.RZ R0, R18, 0.15915493667125701904 ;  /* 0x3e22f98312009820 */ /* 0x000fc4000040c000 */
[----:B------:R-:W1:Y:S03]  /*46f0*/  LDC.U8 R18, c[0x0][0x3a4] ;  /* 0x0000e900ff127b82 */ /* 0x000e660000000000 */
[----:B------:R-:W2:Y:S08]  /*4700*/  @!P2 MUFU.SIN R5, R5 ;  /* 0x000000050005a308 */ /* 0x000eb00000000400 */
[----:B------:R-:W3:Y:S08]  /*4710*/  @!P3 MUFU.SIN R6, R6 ;  /* 0x000000060006b308 */ /* 0x000ef00000000400 */
[----:B------:R-:W4:Y:S08]  /*4720*/  @!P1 MUFU.SIN R0, R0 ;  /* 0x0000000000009308 */ /* 0x000f300000000400 */
[----:B0-----:R0:W0:Y:S08]  /*4730*/  @!P0 F2F.BF16.F32 R3, R4 ;  /* 0x0000000400038304 */ /* 0x0010300000202000 */
[----:B--2---:R2:W0:Y:S08]  /*4740*/  @!P2 F2F.BF16.F32 R17, R5 ;  /* 0x000000050011a304 */ /* 0x0044300000202000 */
[----:B---3--:R2:W3:Y:S08]  /*4750*/  @!P3 F2F.BF16.F32 R19, R6 ;  /* 0x000000060013b304 */ /* 0x0084f00000202000 */
[----:B----4-:R2:W4:Y:S01]  /*4760*/  @!P1 F2F.BF16.F32 R22, R0 ;  /* 0x0000000000169304 */ /* 0x0105220000202000 */
[----:B01----:R-:W-:Y:S05]  /*4770*/  @P0 BRA `(.L_x_425) ;  /* 0x0000001000300947 */ /* 0x003fea0003800000 */
[----:B------:R-:W0:Y:S01]  /*4780*/  LDCU UR4, c[0x0][0x3a8] ;  /* 0x00007500ff0477ac */ /* 0x000e220008000800 */
[----:B------:R-:W1:Y:S01]  /*4790*/  LDC.64 R8, c[0x0][0x388] ;  /* 0x0000e200ff087b82 */ /* 0x000e620000000a00 */
[----:B--2---:R-:W-:Y:S01]  /*47a0*/  IMAD R0, R2, 0x200, R25 ;  /* 0x0000020002007824 */ /* 0x004fe200078e0219 */
[----:B------:R-:W-:-:S03]  /*47b0*/  PRMT R4, R18, 0x9910, RZ ;  /* 0x0000991012047816 */ /* 0x000fc600000000ff */
[----:B0-----:R-:W-:Y:S02]  /*47c0*/  IMAD R5, R0, UR4, RZ ;  /* 0x0000000400057c24 */ /* 0x001fe4000f8e02ff */
[----:B------:R-:W-:-:S05]  /*47d0*/  IMAD.MOV.U32 R0, RZ, RZ, R4 ;  /* 0x000000ffff007224 */ /* 0x000fca00078e0004 */
[----:B------:R-:W-:Y:S02]  /*47e0*/  ISETP.GT.AND P0, PT, R0, 0x9, PT ;  /* 0x000000090000780c */ /* 0x000fe40003f04270 */
[----:B-1----:R-:W-:-:S05]  /*47f0*/  IADD3 R8, P1, PT, R5, R8, RZ ;  /* 0x0000000805087210 */ /* 0x002fca0007f3e0ff */
[----:B------:R-:W-:-:S06]  /*4800*/  IMAD.X R9, RZ, RZ, R9, P1 ;  /* 0x000000ffff097224 */ /* 0x000fcc00008e0609 */
[----:B------:R-:W-:Y:S05]  /*4810*/  @P0 BRA `(.L_x_426) ;  /* 0x0000000400340947 */ /* 0x000fea0003800000 */
[----:B------:R-:W-:-:S13]  /*4820*/  ISETP.GT.AND P0, PT, R0, 0x4, PT ;  /* 0x000000040000780c */ /* 0x000fda0003f04270 */
[----:B------:R-:W-:Y:S05]  /*4830*/  @P0 BRA `(.L_x_427) ;  /* 0x0000000000940947 */ /* 0x000fea0003800000 */
[----:B------:R-:W-:-:S13]  /*4840*/  ISETP.GT.AND P0, PT, R0, 0x1, PT ;  /* 0x000000010000780c */ /* 0x000fda0003f04270 */
[----:B------:R-:W-:Y:S05]  /*4850*/  @P0 BRA `(.L_x_428) ;  /* 0x0000000000380947 */ /* 0x000fea0003800000 */
[----:B------:R-:W-:-:S13]  /*4860*/  ISETP.NE.AND P0, PT, R18, RZ, PT ;  /* 0x000000ff1200720c */ /* 0x000fda0003f05270 */
[----:B------:R-:W-:Y:S05]  /*4870*/  @!P0 BRA `(.L_x_429) ;  /* 0x00000000001c8947 */ /* 0x000fea0003800000 */
[----:B------:R-:W-:-:S13]  /*4880*/  ISETP.NE.AND P0, PT, R0, 0x1, PT ;  /* 0x000000010000780c */ /* 0x000fda0003f05270 */
[----:B------:R-:W-:Y:S05]  /*4890*/  @P0 BRA `(.L_x_430) ;  /* 0x0000000c00380947 */ /* 0x000fea0003800000 */
[----:B------:R-:W-:Y:S02]  /*48a0*/  IMAD.U32 R3, R3, 0x10000, RZ ;  /* 0x0001000003037824 */ /* 0x000fe400078e00ff */
[----:B------:R-:W-:-:S04]  /*48b0*/  IMAD.MOV.U32 R25, RZ, RZ, R23 ;  /* 0x000000ffff197224 */ /* 0x000fc800078e0017 */
[----:B------:R-:W0:Y:S02]  /*48c0*/  F2I.FTZ.TRUNC.NTZ R3, R3 ;  /* 0x0000000300037305 */ /* 0x000e24000021f100 */
[----:B0-----:R0:W-:Y:S01]  /*48d0*/  STG.E.U8 desc[UR36][R8.64], R3 ;  /* 0x0000000308007986 */ /* 0x0011e2000c101124 */
[----:B------:R-:W-:Y:S05]  /*48e0*/  BRA `(.L_x_425) ;  /* 0x0000000c00d47947 */ /* 0x000fea0003800000 */
.L_x_429:
[----:B------:R-:W-:Y:S02]  /*48f0*/  IMAD.U32 R5, R3, 0x10000, RZ ;  /* 0x0001000003057824 */ /* 0x000fe400078e00ff */
[----:B------:R-:W-:-:S04]  /*4900*/  IMAD.MOV.U32 R25, RZ, RZ, R23 ;  /* 0x000000ffff197224 */ /* 0x000fc800078e0017 */
[----:B------:R-:W0:Y:S02]  /*4910*/  F2I.S64.TRUNC R4, R5 ;  /* 0x0000000500047311 */ /* 0x000e24000020d900 */
[----:B0-----:R0:W-:Y:S01]  /*4920*/  STG.E.U8 desc[UR36][R8.64], R4 ;  /* 0x0000000408007986 */ /* 0x0011e2000c101124 */
[----:B------:R-:W-:Y:S05]  /*4930*/  BRA `(.L_x_425) ;  /* 0x0000000c00c07947 */ /* 0x000fea0003800000 */
.L_x_428:
[----:B------:R-:W-:-:S13]  /*4940*/  ISETP.NE.AND P0, PT, R0, 0x2, PT ;  /* 0x000000020000780c */ /* 0x000fda0003f05270 */
[----:B------:R-:W-:Y:S05]  /*4950*/  @!P0 BRA `(.L_x_431) ;  /* 0x0000000000388947 */ /* 0x000fea0003800000 */
[----:B------:R-:W-:-:S13]  /*4960*/  ISETP.NE.AND P0, PT, R0, 0x3, PT ;  /* 0x000000030000780c */ /* 0x000fda0003f05270 */
[----:B------:R-:W-:Y:S05]  /*4970*/  @!P0 BRA `(.L_x_432) ;  /* 0x00000000001c8947 */ /* 0x000fea0003800000 */
[----:B------:R-:W-:-:S13]  /*4980*/  ISETP.NE.AND P0, PT, R0, 0x4, PT ;  /* 0x000000040000780c */ /* 0x000fda0003f05270 */
[----:B------:R-:W-:Y:S05]  /*4990*/  @P0 BRA `(.L_x_430) ;  /* 0x0000000800f80947 */ /* 0x000fea0003800000 */
[----:B------:R-:W-:Y:S02]  /*49a0*/  IMAD.U32 R4, R3, 0x10000, RZ ;  /* 0x0001000003047824 */ /* 0x000fe400078e00ff */
[----:B------:R-:W-:-:S04]  /*49b0*/  IMAD.MOV.U32 R25, RZ, RZ, R23 ;  /* 0x000000ffff197224 */ /* 0x000fc800078e0017 */
[----:B------:R-:W0:Y:S02]  /*49c0*/  F2I.S64.TRUNC R4, R4 ;  /* 0x0000000400047311 */ /* 0x000e24000020d900 */
[----:B0-----:R0:W-:Y:S01]  /*49d0*/  STG.E.64 desc[UR36][R8.64], R4 ;  /* 0x0000000408007986 */ /* 0x0011e2000c101b24 */
[----:B------:R-:W-:Y:S05]  /*49e0*/  BRA `(.L_x_425) ;  /* 0x0000000c00947947 */ /* 0x000fea0003800000 */
.L_x_432:
[----:B------:R-:W-:Y:S02]  /*49f0*/  IMAD.U32 R3, R3, 0x10000, RZ ;  /* 0x0001000003037824 */ /* 0x000fe400078e00ff */
[----:B------:R-:W-:-:S04]  /*4a00*/  IMAD.MOV.U32 R25, RZ, RZ, R23 ;  /* 0x000000ffff197224 */ /* 0x000fc800078e0017 */
[----:B------:R-:W0:Y:S02]  /*4a10*/  F2I.FTZ.TRUNC.NTZ R3, R3 ;  /* 0x0000000300037305 */ /* 0x000e24000021f100 */
[----:B0-----:R0:W-:Y:S01]  /*4a20*/  STG.E desc[UR36][R8.64], R3 ;  /* 0x0000000308007986 */ /* 0x0011e2000c101924 */
[----:B------:R-:W-:Y:S05]  /*4a30*/  BRA `(.L_x_425) ;  /* 0x0000000c00807947 */ /* 0x000fea0003800000 */
.L_x_431:
[----:B------:R-:W-:Y:S02]  /*4a40*/  IMAD.U32 R3, R3, 0x10000, RZ ;  /* 0x0001000003037824 */ /* 0x000fe400078e00ff */
[----:B------:R-:W-:-:S04]  /*4a50*/  IMAD.MOV.U32 R25, RZ, RZ, R23 ;  /* 0x000000ffff197224 */ /* 0x000fc800078e0017 */
[----:B------:R-:W0:Y:S02]  /*4a60*/  F2I.FTZ.TRUNC.NTZ R3, R3 ;  /* 0x0000000300037305 */ /* 0x000e24000021f100 */
[----:B0-----:R0:W-:Y:S01]  /*4a70*/  STG.E.U16 desc[UR36][R8.64], R3 ;  /* 0x0000000308007986 */ /* 0x0011e2000c101524 */
[----:B------:R-:W-:Y:S05]  /*4a80*/  BRA `(.L_x_425) ;  /* 0x0000000c006c7947 */ /* 0x000fea0003800000 */
.L_x_427:
[----:B------:R-:W-:-:S13]  /*4a90*/  ISETP.GT.AND P0, PT, R0, 0x6, PT ;  /* 0x000000060000780c */ /* 0x000fda0003f04270 */
[----:B------:R-:W-:Y:S05]  /*4aa0*/  @P0 BRA `(.L_x_433) ;  /* 0x0000000000340947 */ /* 0x000fea0003800000 */
[----:B------:R-:W-:-:S13]  /*4ab0*/  ISETP.NE.AND P0, PT, R0, 0x5, PT ;  /* 0x000000050000780c */ /* 0x000fda0003f05270 */
[----:B------:R-:W-:Y:S05]  /*4ac0*/  @!P0 BRA `(.L_x_434) ;  /* 0x0000000000188947 */ /* 0x000fea0003800000 */
[----:B------:R-:W-:-:S13]  /*4ad0*/  ISETP.NE.AND P0, PT, R0, 0x6, PT ;  /* 0x000000060000780c */ /* 0x000fda0003f05270 */
[----:B------:R-:W-:Y:S05]  /*4ae0*/  @P0 BRA `(.L_x_430) ;  /* 0x0000000800a40947 */ /* 0x000fea0003800000 */
[----:B------:R-:W-:Y:S02]  /*4af0*/  IMAD.U32 R3, R3, 0x10000, RZ ;  /* 0x0001000003037824 */ /* 0x000fe400078e00ff */
[----:B------:R-:W-:-:S03]  /*4b00*/  IMAD.MOV.U32 R25, RZ, RZ, R23 ;  /* 0x000000ffff197224 */ /* 0x000fc600078e0017 */
[----:B------:R0:W-:Y:S01]  /*4b10*/  STG.E desc[UR36][R8.64], R3 ;  /* 0x0000000308007986 */ /* 0x0001e2000c101924 */
[----:B------:R-:W-:Y:S05]  /*4b20*/  BRA `(.L_x_425) ;  /* 0x0000000c00447947 */ /* 0x000fea0003800000 */
.L_x_434:
[----:B------:R-:W-:Y:S02]  /*4b30*/  IMAD.U32 R0, R3, 0x10000, RZ ;  /* 0x0001000003007824 */ /* 0x000fe400078e00ff */
[----:B------:R-:W-:-:S03]  /*4b40*/  IMAD.MOV.U32 R25, RZ, RZ, R23 ;  /* 0x000000ffff197224 */ /* 0x000fc600078e0017 */
[----:B------:R-:W-:-:S05]  /*4b50*/  F2FP.F16.F32.PACK_AB R0, RZ, R0 ;  /* 0x00000000ff00723e */ /* 0x000fca00000000ff */
[----:B------:R0:W-:Y:S01]  /*4b60*/  STG.E.U16 desc[UR36][R8.64], R0 ;  /* 0x0000000008007986 */ /* 0x0001e2000c101524 */
[----:B------:R-:W-:Y:S05]  /*4b70*/  BRA `(.L_x_425) ;  /* 0x0000000c00307947 */ /* 0x000fea0003800000 */
.L_x_433:
[----:B------:R-:W-:-:S13]  /*4b80*/  ISETP.NE.AND P0, PT, R0, 0x7, PT ;  /* 0x000000070000780c */ /* 0x000fda0003f05270 */
[----:B------:R-:W-:Y:S05]  /*4b90*/  @!P0 BRA `(.L_x_435) ;  /* 0x00000000003c8947 */ /* 0x000fea0003800000 */
[----:B------:R-:W-:-:S13]  /*4ba0*/  ISETP.NE.AND P0, PT, R0, 0x8, PT ;  /* 0x000000080000780c */ /* 0x000fda0003f05270 */
[----:B------:R-:W-:Y:S05]  /*4bb0*/  @!P0 BRA `(.L_x_436) ;  /* 0x00000000001c8947 */ /* 0x000fea0003800000 */
[----:B------:R-:W-:-:S13]  /*4bc0*/  ISETP.NE.AND P0, PT, R0, 0x9, PT ;  /* 0x000000090000780c */ /* 0x000fda0003f05270 */
[----:B------:R-:W-:Y:S05]  /*4bd0*/  @P0 BRA `(.L_x_430) ;  /* 0x0000000800680947 */ /* 0x000fea0003800000 */
[----:B------:R-:W-:Y:S02]  /*4be0*/  IMAD.U32 R4, R3, 0x10000, RZ ;  /* 0x0001000003047824 */ /* 0x000fe400078e00ff */
[----:B------:R-:W-:Y:S02]  /*4bf0*/  IMAD.MOV.U32 R5, RZ, RZ, RZ ;  /* 0x000000ffff057224 */ /* 0x000fe400078e00ff */
[----:B------:R-:W-:-:S03]  /*4c00*/  IMAD.MOV.U32 R25, RZ, RZ, R23 ;  /* 0x000000ffff197224 */ /* 0x000fc600078e0017 */
[----:B------:R0:W-:Y:S01]  /*4c10*/  STG.E.64 desc[UR36][R8.64], R4 ;  /* 0x0000000408007986 */ /* 0x0001e2000c101b24 */
[----:B------:R-:W-:Y:S05]  /*4c20*/  BRA `(.L_x_425) ;  /* 0x0000000c00047947 */ /* 0x000fea0003800000 */
.L_x_436:
[----:B------:R-:W-:Y:S02]  /*4c30*/  IMAD.U32 R3, R3, 0x10000, RZ ;  /* 0x0001000003037824 */ /* 0x000fe400078e00ff */
[----:B------:R-:W-:-:S03]  /*4c40*/  IMAD.MOV.U32 R25, RZ, RZ, R23 ;  /* 0x000000ffff197224 */ /* 0x000fc600078e0017 */
[----:B------:R-:W-:-:S04]  /*4c50*/  F2FP.F16.F32.PACK_AB R3, RZ, R3 ;  /* 0x00000003ff03723e */ /* 0x000fc800000000ff */
[----:B------:R-:W-:-:S05]  /*4c60*/  PRMT R3, R3, 0x5410, RZ ;  /* 0x0000541003037816 */ /* 0x000fca00000000ff */
[----:B------:R0:W-:Y:S01]  /*4c70*/  STG.E desc[UR36][R8.64], R3 ;  /* 0x0000000308007986 */ /* 0x0001e2000c101924 */
[----:B------:R-:W-:Y:S05]  /*4c80*/  BRA `(.L_x_425) ;  /* 0x0000000800ec7947 */ /* 0x000fea0003800000 */
.L_x_435:
[----:B------:R-:W-:Y:S02]  /*4c90*/  IMAD.U32 R4, R3, 0x10000, RZ ;  /* 0x0001000003047824 */ /* 0x000fe400078e00ff */
[----:B------:R-:W-:Y:S02]  /*4ca0*/  IMAD.MOV.U32 R25, RZ, RZ, R23 ;  /* 0x000000ffff197224 */ /* 0x000fe400078e0017 */
[----:B------:R-:W-:-:S06]  /*4cb0*/  FMUL.FTZ R4, R4, 1 ;  /* 0x3f80000004047820 */ /* 0x000fcc0000410000 */
[----:B------:R-:W0:Y:S02]  /*4cc0*/  F2F.F64.F32 R4, R4 ;  /* 0x0000000400047310 */ /* 0x000e240000201800 */
[----:B0-----:R0:W-:Y:S01]  /*4cd0*/  STG.E.64 desc[UR36][R8.64], R4 ;  /* 0x0000000408007986 */ /* 0x0011e2000c101b24 */
[----:B------:R-:W-:Y:S05]  /*4ce0*/  BRA `(.L_x_425) ;  /* 0x0000000800d47947 */ /* 0x000fea0003800000 */
.L_x_426:
[----:B------:R-:W-:-:S13]  /*4cf0*/  ISETP.GT.AND P0, PT, R0, 0x18, PT ;  /* 0x000000180000780c */ /* 0x000fda0003f04270 */
[----:B------:R-:W-:Y:S05]  /*4d00*/  @P0 BRA `(.L_x_437) ;  /* 0x0000000400080947 */ /* 0x000fea0003800000 */
        /* <DEDUP_REMOVED lines=8> */
[----:B------:R-:W-:-:S04]  /*4d90*/  FSETP.NEU.FTZ.AND P0, PT, R3, RZ, PT ;  /* 0x000000ff0300720b */ /* 0x000fc80003f1d000 */
[----:B------:R-:W-:-:S05]  /*4da0*/  SEL R3, RZ, 0x1, !P0 ;  /* 0x00000001ff037807 */ /* 0x000fca0004000000 */
[----:B------:R0:W-:Y:S01]  /*4db0*/  STG.E.U8 desc[UR36][R8.64], R3 ;  /* 0x0000000308007986 */ /* 0x0001e2000c101124 */
[----:B------:R-:W-:Y:S05]  /*4dc0*/  BRA `(.L_x_425) ;  /* 0x00000008009c7947 */ /* 0x000fea0003800000 */
.L_x_439:
[----:B------:R-:W-:Y:S01]  /*4dd0*/  IMAD.U32 R3, R3, 0x10000, RZ ;  /* 0x0001000003037824 */ /* 0x000fe200078e00ff */
[----:B------:R-:W-:Y:S01]  /*4de0*/  CS2R R6, SRZ ;  /* 0x0000000000067805 */ /* 0x000fe2000001ff00 */
[----:B------:R-:W-:Y:S02]  /*4df0*/  IMAD.MOV.U32 R25, RZ, RZ, R23 ;  /* 0x000000ffff197224 */ /* 0x000fe400078e0017 */
[----:B------:R-:W-:-:S04]  /*4e00*/  FMUL.FTZ R3, R3, 1 ;  /* 0x3f80000003037820 */ /* 0x000fc80000410000 */
[----:B------:R-:W0:Y:S02]  /*4e10*/  F2F.F64.F32 R4, R3 ;  /* 0x0000000300047310 */ /* 0x000e240000201800 */
[----:B0-----:R0:W-:Y:S01]  /*4e20*/  STG.E.128 desc[UR36][R8.64], R4 ;  /* 0x0000000408007986 */ /* 0x0011e2000c101d24 */
[----:B------:R-:W-:Y:S05]  /*4e30*/  BRA `(.L_x_425) ;  /* 0x0000000800807947 */ /* 0x000fea0003800000 */
.L_x_438:
[----:B------:R-:W-:-:S13]  /*4e40*/  ISETP.NE.AND P0, PT, R0, 0xf, PT ;  /* 0x0000000f0000780c */ /* 0x000fda0003f05270 */
[----:B------:R-:W-:Y:S05]  /*4e50*/  @!P0 BRA `(.L_x_440) ;  /* 0x0000000000a88947 */ /* 0x000fea0003800000 */
[----:B------:R-:W-:-:S13]  /*4e60*/  ISETP.NE.AND P0, PT, R0, 0x17, PT ;  /* 0x000000170000780c */ /* 0x000fda0003f05270 */
[----:B------:R-:W-:Y:S05]  /*4e70*/  @!P0 BRA `(.L_x_441) ;  /* 0x0000000000508947 */ /* 0x000fea0003800000 */
[----:B------:R-:W-:-:S13]  /*4e80*/  ISETP.NE.AND P0, PT, R0, 0x18, PT ;  /* 0x000000180000780c */ /* 0x000fda0003f05270 */
[----:B------:R-:W-:Y:S05]  /*4e90*/  @P0 BRA `(.L_x_430) ;  /* 0x0000000400b80947 */ /* 0x000fea0003800000 */
[----:B------:R-:W-:Y:S01]  /*4ea0*/  IMAD.U32 R6, R3, 0x10000, RZ ;  /* 0x0001000003067824 */ /* 0x000fe200078e00ff */
[----:B------:R-:W-:Y:S01]  /*4eb0*/  BSSY.RECONVERGENT B0, `(.L_x_442) ;  /* 0x000000c000007945 */ /* 0x000fe20003800200 */
[----:B------:R-:W-:-:S03]  /*4ec0*/  IMAD.MOV.U32 R0, RZ, RZ, 0x7f ;  /* 0x0000007fff007424 */ /* 0x000fc600078e00ff */
        /* <DEDUP_REMOVED lines=10> */
.L_x_443:
[----:B------:R-:W-:Y:S05]  /*4f70*/  BSYNC.RECONVERGENT B0 ;  /* 0x0000000000007941 */ /* 0x000fea0003800200 */
.L_x_442:
[----:B------:R-:W-:Y:S01]  /*4f80*/  LOP3.LUT R5, R0, 0x80, R5, 0xf8, !PT ;  /* 0x0000008000057812 */ /* 0x000fe200078ef805 */
[----:B------:R-:W-:-:S04]  /*4f90*/  IMAD.MOV.U32 R25, RZ, RZ, R23 ;  /* 0x000000ffff197224 */ /* 0x000fc800078e0017 */
[----:B------:R0:W-:Y:S01]  /*4fa0*/  STG.E.U8 desc[UR36][R8.64], R5 ;  /* 0x0000000508007986 */ /* 0x0001e2000c101124 */
[----:B------:R-:W-:Y:S05]  /*4fb0*/  BRA `(.L_x_425) ;  /* 0x0000000800207947 */ /* 0x000fea0003800000 */
.L_x_441:
[----:B------:R-:W-:Y:S01]  /*4fc0*/  IMAD.U32 R6, R3, 0x10000, RZ ;  /* 0x0001000003067824 */ /* 0x000fe200078e00ff */
[----:B------:R-:W-:Y:S04]  /*4fd0*/  BSSY.RECONVERGENT B0, `(.L_x_444) ;  /* 0x000000e000007945 */ /* 0x000fe80003800200 */
[----:B------:R-:W-:Y:S02]  /*4fe0*/  LOP3.LUT R4, R6, 0x7fffffff, RZ, 0xc0, !PT ;  /* 0x7fffffff06047812 */ /* 0x000fe400078ec0ff */
[----:B------:R-:W-:Y:S02]  /*4ff0*/  SHF.R.U32.HI R5, RZ, 0x18, R6 ;  /* 0x00000018ff057819 */ /* 0x000fe40000011606 */
[----:B------:R-:W-:-:S13]  /*5000*/  ISETP.GE.U32.AND P1, PT, R4, 0x47800000, PT ;  /* 0x478000000400780c */ /* 0x000fda0003f26070 */
[----:B------:R-:W-:Y:S01]  /*5010*/  @P1 IMAD.MOV.U32 R0, RZ, RZ, 0x7f ;  /* 0x0000007fff001424 */ /* 0x000fe200078e00ff */
        /* <DEDUP_REMOVED lines=9> */
.L_x_445:
[----:B------:R-:W-:Y:S05]  /*50b0*/  BSYNC.RECONVERGENT B0 ;  /* 0x0000000000007941 */ /* 0x000fea0003800200 */
.L_x_444:
[----:B------:R-:W-:Y:S01]  /*50c0*/  LOP3.LUT R5, R0, 0x80, R5, 0xf8, !PT ;  /* 0x0000008000057812 */ /* 0x000fe200078ef805 */
[----:B------:R-:W-:-:S04]  /*50d0*/  IMAD.MOV.U32 R25, RZ, RZ, R23 ;  /* 0x000000ffff197224 */ /* 0x000fc800078e0017 */
[----:B------:R1:W-:Y:S01]  /*50e0*/  STG.E.U8 desc[UR36][R8.64], R5 ;  /* 0x0000000508007986 */ /* 0x0003e2000c101124 */
[----:B------:R-:W-:Y:S05]  /*50f0*/  BRA `(.L_x_425) ;  /* 0x0000000400d07947 */ /* 0x000fea0003800000 */
.L_x_440:
[----:B------:R0:W-:Y:S01]  /*5100*/  STG.E.U16 desc[UR36][R8.64], R3 ;  /* 0x0000000308007986 */ /* 0x0001e2000c101524 */
[----:B------:R-:W-:Y:S01]  /*5110*/  IMAD.MOV.U32 R25, RZ, RZ, R23 ;  /* 0x000000ffff197224 */ /* 0x000fe200078e0017 */
[----:B------:R-:W-:Y:S06]  /*5120*/  BRA `(.L_x_425) ;  /* 0x0000000400c47947 */ /* 0x000fec0003800000 */
.L_x_437:
[----:B------:R-:W-:-:S13]  /*5130*/  ISETP.GT.AND P0, PT, R0, 0x1b, PT ;  /* 0x0000001b0000780c */ /* 0x000fda0003f04270 */
[----:B------:R-:W-:Y:S05]  /*5140*/  @P0 BRA `(.L_x_446) ;  /* 0x0000000000f40947 */ /* 0x000fea0003800000 */
        /* <DEDUP_REMOVED lines=8> */
[----:B------:R-:W0:Y:S02]  /*51d0*/  F2I.FTZ.U32.TRUNC.NTZ R3, R3 ;  /* 0x0000000300037305 */ /* 0x000e24000021f000 */
[----:B0-----:R0:W-:Y:S01]  /*51e0*/  STG.E.U16 desc[UR36][R8.64], R3 ;  /* 0x0000000308007986 */ /* 0x0011e2000c101524 */
[----:B------:R-:W-:Y:S05]  /*51f0*/  BRA `(.L_x_425) ;  /* 0x0000000400907947 */ /* 0x000fea0003800000 */
.L_x_448:
[----:B------:R-:W-:Y:S01]  /*5200*/  IMAD.U32 R3, R3, 0x10000, RZ ;  /* 0x0001000003037824 */ /* 0x000fe200078e00ff */
[----:B------:R-:W-:Y:S01]  /*5210*/  BSSY.RECONVERGENT B0, `(.L_x_449) ;  /* 0x0000014000007945 */ /* 0x000fe20003800200 */
[----:B------:R-:W-:-:S03]  /*5220*/  IMAD.MOV.U32 R4, RZ, RZ, 0x80 ;  /* 0x00000080ff047424 */ /* 0x000fc600078e00ff */
[----:B------:R-:W-:-:S04]  /*5230*/  LOP3.LUT R0, R3, 0x7fffffff, RZ, 0xc0, !PT ;  /* 0x7fffffff03007812 */ /* 0x000fc800078ec0ff */
[----:B------:R-:W-:-:S13]  /*5240*/  ISETP.GT.U32.AND P0, PT, R0, 0x437fffff, PT ;  /* 0x437fffff0000780c */ /* 0x000fda0003f04070 */
[----:B------:R-:W-:Y:S05]  /*5250*/  @P0 BRA `(.L_x_450) ;  /* 0x00000000003c0947 */ /* 0x000fea0003800000 */
[----:B------:R-:W-:-:S13]  /*5260*/  ISETP.GT.U32.AND P0, PT, R0, 0x3bffffff, PT ;  /* 0x3bffffff0000780c */ /* 0x000fda0003f04070 */
[----:B------:R-:W-:Y:S05]  /*5270*/  @P0 BRA `(.L_x_451) ;  /* 0x0000000000140947 */ /* 0x000fea0003800000 */
[----:B------:R-:W-:Y:S01]  /*5280*/  FADD.FTZ R0, R0, 8192 ;  /* 0x4600000000007421 */ /* 0x000fe20000010000 */
[----:B------:R-:W-:-:S04]  /*5290*/  PRMT R4, RZ, 0x7610, R4 ;  /* 0x00007610ff047816 */ /* 0x000fc80000000004 */
[----:B------:R-:W-:-:S13]  /*52a0*/  LOP3.LUT P0, R0, R0, 0xff, RZ, 0xc0, !PT ;  /* 0x000000ff00007812 */ /* 0x000fda000780c0ff */
[----:B------:R-:W-:Y:S05]  /*52b0*/  @!P0 BRA `(.L_x_450) ;  /* 0x0000000000248947 */ /* 0x000fea0003800000 */
[----:B------:R-:W-:Y:S05]  /*52c0*/  BRA `(.L_x_452) ;  /* 0x0000000000147947 */ /* 0x000fea0003800000 */
.L_x_451:
[----:B------:R-:W-:-:S04]  /*52d0*/  SHF.R.U32.HI R0, RZ, 0x14, R3 ;  /* 0x00000014ff007819 */ /* 0x000fc80000011603 */
[----:B------:R-:W-:-:S04]  /*52e0*/  LOP3.LUT R0, R0, 0x1, RZ, 0xc0, !PT ;  /* 0x0000000100007812 */ /* 0x000fc800078ec0ff */
[----:B------:R-:W-:-:S04]  /*52f0*/  IADD3 R0, PT, PT, R3, 0x487ffff, R0 ;  /* 0x0487ffff03007810 */ /* 0x000fc80007ffe000 */
[----:B------:R-:W-:-:S04]  /*5300*/  SHF.R.U32.HI R0, RZ, 0x14, R0 ;  /* 0x00000014ff007819 */ /* 0x000fc80000011600 */
[----:B------:R-:W-:-:S07]  /*5310*/  LOP3.LUT R0, R0, 0xff, RZ, 0xc0, !PT ;  /* 0x000000ff00007812 */ /* 0x000fce00078ec0ff */
.L_x_452:
[----:B------:R-:W-:-:S04]  /*5320*/  SHF.R.U32.HI R3, RZ, 0x18, R3 ;  /* 0x00000018ff037819 */ /* 0x000fc80000011603 */
[----:B------:R-:W-:-:S04]  /*5330*/  LOP3.LUT R0, R0, 0x80, R3, 0xf8, !PT ;  /* 0x0000008000007812 */ /* 0x000fc800078ef803 */
[----:B------:R-:W-:-:S07]  /*5340*/  PRMT R4, R0, 0x7610, R4 ;  /* 0x0000761000047816 */ /* 0x000fce0000000004 */
.L_x_450:
[----:B------:R-:W-:Y:S05]  /*5350*/  BSYNC.RECONVERGENT B0 ;  /* 0x0000000000007941 */ /* 0x000fea0003800200 */
.L_x_449:
[----:B------:R0:W-:Y:S01]  /*5360*/  STG.E.U8 desc[UR36][R8.64], R4 ;  /* 0x0000000408007986 */ /* 0x0001e2000c101124 */
[----:B------:R-:W-:Y:S01]  /*5370*/  IMAD.MOV.U32 R25, RZ, RZ, R23 ;  /* 0x000000ffff197224 */ /* 0x000fe200078e0017 */
[----:B------:R-:W-:Y:S06]  /*5380*/  BRA `(.L_x_425) ;  /* 0x00000004002c7947 */ /* 0x000fec0003800000 */
.L_x_447:
        /* <DEDUP_REMOVED lines=13> */
.L_x_455:
[----:B------:R-:W-:-:S04]  /*5460*/  SHF.R.U32.HI R0, RZ, 0x15, R3 ;  /* 0x00000015ff007819 */ /* 0x000fc80000011603 */
[----:B------:R-:W-:-:S04]  /*5470*/  LOP3.LUT R0, R0, 0x1, RZ, 0xc0, !PT ;  /* 0x0000000100007812 */ /* 0x000fc800078ec0ff */
[----:B------:R-:W-:-:S04]  /*5480*/  IADD3 R0, PT, PT, R3, 0x88fffff, R0 ;  /* 0x088fffff03007810 */ /* 0x000fc80007ffe000 */
[----:B------:R-:W-:-:S04]  /*5490*/  SHF.R.U32.HI R0, RZ, 0x15, R0 ;  /* 0x00000015ff007819 */ /* 0x000fc80000011600 */
[----:B------:R-:W-:-:S07]  /*54a0*/  LOP3.LUT R0, R0, 0xff, RZ, 0xc0, !PT ;  /* 0x000000ff00007812 */ /* 0x000fce00078ec0ff */
.L_x_456:
[----:B------:R-:W-:-:S04]  /*54b0*/  SHF.R.U32.HI R3, RZ, 0x18, R3 ;  /* 0x00000018ff037819 */ /* 0x000fc80000011603 */
[----:B------:R-:W-:-:S04]  /*54c0*/  LOP3.LUT R0, R0, 0x80, R3, 0xf8, !PT ;  /* 0x0000008000007812 */ /* 0x000fc800078ef803 */
[----:B------:R-:W-:-:S07]  /*54d0*/  PRMT R4, R0, 0x7610, R4 ;  /* 0x0000761000047816 */ /* 0x000fce0000000004 */
.L_x_454:
[----:B------:R-:W-:Y:S05]  /*54e0*/  BSYNC.RECONVERGENT B0 ;  /* 0x0000000000007941 */ /* 0x000fea0003800200 */
.L_x_453:
[----:B------:R0:W-:Y:S01]  /*54f0*/  STG.E.U8 desc[UR36][R8.64], R4 ;  /* 0x0000000408007986 */ /* 0x0001e2000c101124 */
[----:B------:R-:W-:Y:S01]  /*5500*/  IMAD.MOV.U32 R25, RZ, RZ, R23 ;  /* 0x000000ffff197224 */ /* 0x000fe200078e0017 */
[----:B------:R-:W-:Y:S06]  /*5510*/  BRA `(.L_x_425) ;  /* 0x0000000000c87947 */ /* 0x000fec0003800000 */
.L_x_446:
[----:B------:R-:W-:-:S13]  /*5520*/  ISETP.NE.AND P0, PT, R0, 0x1c, PT ;  /* 0x0000001c0000780c */ /* 0x000fda0003f05270 */
[----:B------:R-:W-:Y:S05]  /*5530*/  @!P0 BRA `(.L_x_457) ;  /* 0x0000000000b08947 */ /* 0x000fea0003800000 */
[----:B------:R-:W-:-:S13]  /*5540*/  ISETP.NE.AND P0, PT, R0, 0x1d, PT ;  /* 0x0000001d0000780c */ /* 0x000fda0003f05270 */
[----:B------:R-:W-:Y:S05]  /*5550*/  @!P0 BRA `(.L_x_458) ;  /* 0x0000000000948947 */ /* 0x000fea0003800000 */
[----:B------:R-:W-:-:S13]  /*5560*/  ISETP.NE.AND P0, PT, R0, 0x2c, PT ;  /* 0x0000002c0000780c */ /* 0x000fda0003f05270 */
[----:B------:R-:W-:Y:S05]  /*5570*/  @!P0 BRA `(.L_x_459) ;  /* 0x0000000000488947 */ /* 0x000fea0003800000 */
.L_x_430:
[----:B------:R-:W-:Y:S01]  /*5580*/  MOV R14, 0x0 ;  /* 0x00000000000e7802 */ /* 0x000fe20000000f00 */
[----:B------:R-:W0:Y:S01]  /*5590*/  LDCU.64 UR6, c[0x4][0x128] ;  /* 0x01002500ff0677ac */ /* 0x000e220008000a00 */
[----:B------:R-:W-:Y:S02]  /*55a0*/  IMAD.MOV.U32 R8, RZ, RZ, 0x65 ;  /* 0x00000065ff087424 */ /* 0x000fe400078e00ff */
[----:B------:R-:W-:Y:S01]  /*55b0*/  IMAD.MOV.U32 R12, RZ, RZ, 0x1 ;  /* 0x00000001ff0c7424 */ /* 0x000fe200078e00ff */
[----:B------:R-:W1:Y:S01]  /*55c0*/  LDCU.64 UR8, c[0x4][0x130] ;  /* 0x01002600ff0877ac */ /* 0x000e620008000a00 */
[----:B------:R-:W2:Y:S01]  /*55d0*/  LDC.64 R14, c[0x4][R14] ;  /* 0x010000000e0e7b82 */ /* 0x000ea20000000a00 */
[----:B------:R-:W-:Y:S01]  /*55e0*/  IMAD.MOV.U32 R13, RZ, RZ, RZ ;  /* 0x000000ffff0d7224 */ /* 0x000fe200078e00ff */
[----:B------:R-:W5:Y:S01]  /*55f0*/  LDCU.64 UR4, c[0x4][0x40] ;  /* 0x01000800ff0477ac */ /* 0x000f620008000a00 */
[----:B0-----:R-:W-:Y:S02]  /*5600*/  IMAD.U32 R4, RZ, RZ, UR6 ;  /* 0x00000006ff047e24 */ /* 0x001fe4000f8e00ff */
[----:B------:R-:W-:-:S02]  /*5610*/  IMAD.U32 R5, RZ, RZ, UR7 ;  /* 0x00000007ff057e24 */ /* 0x000fc4000f8e00ff */
[----:B-1----:R-:W-:Y:S02]  /*5620*/  IMAD.U32 R6, RZ, RZ, UR8 ;  /* 0x00000008ff067e24 */ /* 0x002fe4000f8e00ff */
[----:B------:R-:W-:Y:S02]  /*5630*/  IMAD.U32 R7, RZ, RZ, UR9 ;  /* 0x00000009ff077e24 */ /* 0x000fe4000f8e00ff */
[----:B-----5:R-:W-:Y:S02]  /*5640*/  IMAD.U32 R10, RZ, RZ, UR4 ;  /* 0x00000004ff0a7e24 */ /* 0x020fe4000f8e00ff */
[----:B------:R-:W-:-:S07]  /*5650*/  IMAD.U32 R11, RZ, RZ, UR5 ;  /* 0x00000005ff0b7e24 */ /* 0x000fce000f8e00ff */
[----:B------:R-:W-:-:S07]  /*5660*/  LEPC R20, `(.L_x_460) ;  /* 0x000000001014794e */ /* 0x000fce0000000000 */
[----:B--234-:R-:W-:Y:S05]  /*5670*/  CALL.ABS.NOINC R14 ;  /* 0x000000000e007343 */ /* 0x01cfea0003c00000 */
.L_x_460:
[----:B------:R-:W-:Y:S01]  /*5680*/  IMAD.MOV.U32 R25, RZ, RZ, R23 ;  /* 0x000000ffff197224 */ /* 0x000fe200078e0017 */
[----:B------:R-:W-:Y:S06]  /*5690*/  BRA `(.L_x_425) ;  /* 0x0000000000687947 */ /* 0x000fec0003800000 */
.L_x_459:
[----:B------:R-:W-:Y:S02]  /*56a0*/  IMAD.U32 R4, R3, 0x10000, RZ ;  /* 0x0001000003047824 */ /* 0x000fe400078e00ff */
[----:B------:R-:W-:-:S03]  /*56b0*/  IMAD.MOV.U32 R25, RZ, RZ, R23 ;  /* 0x000000ffff197224 */ /* 0x000fc600078e0017 */
[----:B------:R-:W-:-:S04]  /*56c0*/  SHF.R.U32.HI R5, RZ, 0x17, R4 ;  /* 0x00000017ff057819 */ /* 0x000fc80000011604 */
[----:B------:R-:W-:-:S04]  /*56d0*/  LOP3.LUT R3, R5, 0xff, RZ, 0xc0, !PT ;  /* 0x000000ff05037812 */ /* 0x000fc800078ec0ff */
[----:B------:R-:W-:-:S13]  /*56e0*/  ISETP.NE.AND P2, PT, R3, 0xff, PT ;  /* 0x000000ff0300780c */ /* 0x000fda0003f45270 */
[--C-:B------:R-:W-:Y:S02]  /*56f0*/  @P2 SHF.R.U32.HI R0, RZ, 0x16, R4.reuse ;  /* 0x00000016ff002819 */ /* 0x100fe40000011604 */
[----:B------:R-:W-:Y:S01]  /*5700*/  @P2 LOP3.LUT P0, RZ, R3, 0x3fffff, R4, 0xf8, !PT ;  /* 0x003fffff03ff2812 */ /* 0x000fe2000780f804 */
[----:B------:R-:W-:Y:S01]  /*5710*/  IMAD.MOV.U32 R3, RZ, RZ, 0xff ;  /* 0x000000ffff037424 */ /* 0x000fe200078e00ff */
[----:B------:R-:W-:-:S04]  /*5720*/  @P2 LOP3.LUT R0, R0, 0x1, RZ, 0xc0, !PT ;  /* 0x0000000100002812 */ /* 0x000fc800078ec0ff */
[----:B------:R-:W-:Y:S01]  /*5730*/  @P2 ISETP.EQ.U32.AND P1, PT, R0, 0x1, P0 ;  /* 0x000000010000280c */ /* 0x000fe20000722070 */
[----:B------:R-:W-:Y:S01]  /*5740*/  @P2 VIADD R0, R5, 0x1 ;  /* 0x0000000105002836 */ /* 0x000fe20000000000 */
[----:B------:R-:W-:Y:S02]  /*5750*/  PLOP3.LUT P0, PT, PT, PT, PT, 0x80, 0x8 ;  /* 0x000000000008781c */ /* 0x000fe40003f0f070 */
[----:B------:R-:W-:-:S13]  /*5760*/  @P2 PLOP3.LUT P0, PT, P1, PT, PT, 0x80, 0x8 ;  /* 0x000000000008281c */ /* 0x000fda0000f0f070 */
[----:B------:R-:W-:-:S04]  /*5770*/  @!P0 IMAD.MOV R0, RZ, RZ, R5 ;  /* 0x000000ffff008224 */ /* 0x000fc800078e0205 */
[----:B------:R-:W-:-:S05]  /*5780*/  @P2 IMAD.MOV.U32 R3, RZ, RZ, R0 ;  /* 0x000000ffff032224 */ /* 0x000fca00078e0000 */
[----:B------:R0:W-:Y:S01]  /*5790*/  STG.E.U8 desc[UR36][R8.64], R3 ;  /* 0x0000000308007986 */ /* 0x0001e2000c101124 */
[----:B------:R-:W-:Y:S05]  /*57a0*/  BRA `(.L_x_425) ;  /* 0x0000000000247947 */ /* 0x000fea0003800000 */
.L_x_458:
[----:B------:R-:W-:Y:S02]  /*57b0*/  IMAD.U32 R4, R3, 0x10000, RZ ;  /* 0x0001000003047824 */ /* 0x000fe400078e00ff */
[----:B------:R-:W-:-:S04]  /*57c0*/  IMAD.MOV.U32 R25, RZ, RZ, R23 ;  /* 0x000000ffff197224 */ /* 0x000fc800078e0017 */
[----:B------:R-:W0:Y:S02]  /*57d0*/  F2I.U64.TRUNC R4, R4 ;  /* 0x0000000400047311 */ /* 0x000e24000020d800 */
[----:B0-----:R0:W-:Y:S01]  /*57e0*/  STG.E.64 desc[UR36][R8.64], R4 ;  /* 0x0000000408007986 */ /* 0x0011e2000c101b24 */
[----:B------:R-:W-:Y:S05]  /*57f0*/  BRA `(.L_x_425) ;  /* 0x0000000000107947 */ /* 0x000fea0003800000 */
.L_x_457:
[----:B------:R-:W-:Y:S02]  /*5800*/  IMAD.U32 R3, R3, 0x10000, RZ ;  /* 0x0001000003037824 */ /* 0x000fe400078e00ff */
[----:B------:R-:W-:-:S04]  /*5810*/  IMAD.MOV.U32 R25, RZ, RZ, R23 ;  /* 0x000000ffff197224 */ /* 0x000fc800078e0017 */
[----:B------:R-:W0:Y:S02]  /*5820*/  F2I.FTZ.U32.TRUNC.NTZ R3, R3 ;  /* 0x0000000300037305 */ /* 0x000e24000021f000 */
[----:B0-----:R0:W-:Y:S02]  /*5830*/  STG.E desc[UR36][R8.64], R3 ;  /* 0x0000000308007986 */ /* 0x0011e4000c101924 */
.L_x_425:
[----:B------:R-:W-:Y:S05]  /*5840*/  BSYNC.RECONVERGENT B6 ;  /* 0x0000000000067941 */ /* 0x000fea0003800200 */
.L_x_424:
[----:B------:R-:W-:Y:S01]  /*5850*/  ISETP.GE.AND P0, PT, R25, R16, PT ;  /* 0x000000101900720c */ /* 0x000fe20003f06270 */
[----:B------:R-:W-:-:S12]  /*5860*/  BSSY.RECONVERGENT B6, `(.L_x_461) ;  /* 0x00001f0000067945 */ /* 0x000fd80003800200 */
[----:B------:R-:W-:Y:S05]  /*5870*/  @P0 BRA `(.L_x_462) ;  /* 0x0000001c00b80947 */ /* 0x000fea0003800000 */
[----:B------:R-:W5:Y:S01]  /*5880*/  LDCU UR4, c[0x0][0x3a8] ;  /* 0x00007500ff0477ac */ /* 0x000f620008000800 */
[----:B01----:R-:W0:Y:S01]  /*5890*/  LDC.64 R8, c[0x0][0x388] ;  /* 0x0000e200ff087b82 */ /* 0x003e220000000a00 */
[----:B--2---:R-:W-:Y:S01]  /*58a0*/  IMAD R0, R2, 0x200, R25 ;  /* 0x0000020002007824 */ /* 0x004fe200078e0219 */
[----:B------:R-:W-:-:S03]  /*58b0*/  PRMT R4, R18, 0x9910, RZ ;  /* 0x0000991012047816 */ /* 0x000fc600000000ff */
[----:B-----5:R-:W-:Y:S02]  /*58c0*/  IMAD R3, R0, UR4, RZ ;  /* 0x0000000400037c24 */ /* 0x020fe4000f8e02ff */
[----:B------:R-:W-:-:S05]  /*58d0*/  IMAD.MOV.U32 R0, RZ, RZ, R4 ;  /* 0x000000ffff007224 */ /* 0x000fca00078e0004 */
[----:B------:R-:W-:Y:S02]  /*58e0*/  ISETP.GT.AND P1, PT, R0, 0x9, PT ;  /* 0x000000090000780c */ /* 0x000fe40003f24270 */
[----:B0-----:R-:W-:-:S05]  /*58f0*/  IADD3 R8, P0, PT, R3, R8, RZ ;  /* 0x0000000803087210 */ /* 0x001fca0007f1e0ff */
        /* <DEDUP_REMOVED lines=10> */
[----:B----4-:R-:W-:-:S04]  /*59a0*/  IMAD.U32 R22, R22, 0x10000, RZ ;  /* 0x0001000016167824 */ /* 0x010fc800078e00ff */
[----:B------:R-:W0:Y:S02]  /*59b0*/  F2I.FTZ.TRUNC.NTZ R3, R22 ;  /* 0x0000001600037305 */ /* 0x000e24000021f100 */
[----:B0-----:R0:W-:Y:S01]  /*59c0*/  STG.E.U8 desc[UR36][R8.64], R3 ;  /* 0x0000000308007986 */ /* 0x0011e2000c101124 */
[----:B------:R-:W-:Y:S05]  /*59d0*/  BRA `(.L_x_468) ;  /* 0x0000000c007c7947 */ /* 0x000fea0003800000 */
.L_x_466:
[----:B----4-:R-:W-:-:S06]  /*59e0*/  IMAD.U32 R5, R22, 0x10000, RZ ;  /* 0x0001000016057824 */ /* 0x010fcc00078e00ff */
[----:B------:R-:W0:Y:S02]  /*59f0*/  F2I.S64.TRUNC R4, R5 ;  /* 0x0000000500047311 */ /* 0x000e24000020d900 */
[----:B0-----:R0:W-:Y:S01]  /*5a00*/  STG.E.U8 desc[UR36][R8.64], R4 ;  /* 0x0000000408007986 */ /* 0x0011e2000c101124 */
[----:B------:R-:W-:Y:S05]  /*5a10*/  BRA `(.L_x_468) ;  /* 0x0000000c006c7947 */ /* 0x000fea0003800000 */
.L_x_465:
[----:B------:R-:W-:-:S13]  /*5a20*/  ISETP.NE.AND P0, PT, R0, 0x2, PT ;  /* 0x000000020000780c */ /* 0x000fda0003f05270 */
[----:B------:R-:W-:Y:S05]  /*5a30*/  @!P0 BRA `(.L_x_469) ;  /* 0x0000000000308947 */ /* 0x000fea0003800000 */
[----:B------:R-:W-:-:S13]  /*5a40*/  ISETP.NE.AND P0, PT, R0, 0x3, PT ;  /* 0x000000030000780c */ /* 0x000fda0003f05270 */
[----:B------:R-:W-:Y:S05]  /*5a50*/  @!P0 BRA `(.L_x_470) ;  /* 0x0000000000188947 */ /* 0x000fea0003800000 */
[----:B------:R-:W-:-:S13]  /*5a60*/  ISETP.NE.AND P0, PT, R0, 0x4, PT ;  /* 0x000000040000780c */ /* 0x000fda0003f05270 */
[----:B------:R-:W-:Y:S05]  /*5a70*/  @P0 BRA `(.L_x_467) ;  /* 0x0000000800780947 */ /* 0x000fea0003800000 */
[----:B----4-:R-:W-:-:S06]  /*5a80*/  IMAD.U32 R4, R22, 0x10000, RZ ;  /* 0x0001000016047824 */ /* 0x010fcc00078e00ff */
[----:B------:R-:W0:Y:S02]  /*5a90*/  F2I.S64.TRUNC R4, R4 ;  /* 0x0000000400047311 */ /* 0x000e24000020d900 */
[----:B0-----:R0:W-:Y:S01]  /*5aa0*/  STG.E.64 desc[UR36][R8.64], R4 ;  /* 0x0000000408007986 */ /* 0x0011e2000c101b24 */
[----:B------:R-:W-:Y:S05]  /*5ab0*/  BRA `(.L_x_468) ;  /* 0x0000000c00447947 */ /* 0x000fea0003800000 */
.L_x_470:
[----:B----4-:R-:W-:-:S04]  /*5ac0*/  IMAD.U32 R22, R22, 0x10000, RZ ;  /* 0x0001000016167824 */ /* 0x010fc800078e00ff */
[----:B------:R-:W0:Y:S02]  /*5ad0*/  F2I.FTZ.TRUNC.NTZ R3, R22 ;  /* 0x0000001600037305 */ /* 0x000e24000021f100 */
[----:B0-----:R0:W-:Y:S01]  /*5ae0*/  STG.E desc[UR36][R8.64], R3 ;  /* 0x0000000308007986 */ /* 0x0011e2000c101924 */
[----:B------:R-:W-:Y:S05]  /*5af0*/  BRA `(.L_x_468) ;  /* 0x0000000c00347947 */ /* 0x000fea0003800000 */
.L_x_469:
[----:B----4-:R-:W-:-:S04]  /*5b00*/  IMAD.U32 R22, R22, 0x10000, RZ ;  /* 0x0001000016167824 */ /* 0x010fc800078e00ff */
[----:B------:R-:W0:Y:S02]  /*5b10*/  F2I.FTZ.TRUNC.NTZ R3, R22 ;  /* 0x0000001600037305 */ /* 0x000e24000021f100 */
[----:B0-----:R0:W-:Y:S01]  /*5b20*/  STG.E.U16 desc[UR36][R8.64], R3 ;  /* 0x0000000308007986 */ /* 0x0011e2000c101524 */
[----:B------:R-:W-:Y:S05]  /*5b30*/  BRA `(.L_x_468) ;  /* 0x0000000c00247947 */ /* 0x000fea0003800000 */
.L_x_464:
[----:B------:R-:W-:-:S13]  /*5b40*/  ISETP.GT.AND P0, PT, R0, 0x6, PT ;  /* 0x000000060000780c */ /* 0x000fda0003f04270 */
[----:B------:R-:W-:Y:S05]  /*5b50*/  @P0 BRA `(.L_x_471) ;  /* 0x00000000002c0947 */ /* 0x000fea0003800000 */
[----:B------:R-:W-:-:S13]  /*5b60*/  ISETP.NE.AND P0, PT, R0, 0x5, PT ;  /* 0x000000050000780c */ /* 0x000fda0003f05270 */
[----:B------:R-:W-:Y:S05]  /*5b70*/  @!P0 BRA `(.L_x_472) ;  /* 0x0000000000148947 */ /* 0x000fea0003800000 */
[----:B------:R-:W-:-:S13]  /*5b80*/  ISETP.NE.AND P0, PT, R0, 0x6, PT ;  /* 0x000000060000780c */ /* 0x000fda0003f05270 */
[----:B------:R-:W-:Y:S05]  /*5b90*/  @P0 BRA `(.L_x_467) ;  /* 0x0000000800300947 */ /* 0x000fea0003800000 */
[----:B----4-:R-:W-:-:S05]  /*5ba0*/  IMAD.U32 R3, R22, 0x10000, RZ ;  /* 0x0001000016037824 */ /* 0x010fca00078e00ff */
[----:B------:R0:W-:Y:S01]  /*5bb0*/  STG.E desc[UR36][R8.64], R3 ;  /* 0x0000000308007986 */ /* 0x0001e2000c101924 */
[----:B------:R-:W-:Y:S05]  /*5bc0*/  BRA `(.L_x_468) ;  /* 0x0000000c00007947 */ /* 0x000fea0003800000 */
.L_x_472:
[----:B----4-:R-:W-:-:S05]  /*5bd0*/  IMAD.U32 R0, R22, 0x10000, RZ ;  /* 0x0001000016007824 */ /* 0x010fca00078e00ff */
[----:B------:R-:W-:-:S05]  /*5be0*/  F2FP.F16.F32.PACK_AB R0, RZ, R0 ;  /* 0x00000000ff00723e */ /* 0x000fca00000000ff */
[----:B------:R0:W-:Y:S01]  /*5bf0*/  STG.E.U16 desc[UR36][R8.64], R0 ;  /* 0x0000000008007986 */ /* 0x0001e2000c101524 */
[----:B------:R-:W-:Y:S05]  /*5c00*/  BRA `(.L_x_468) ;  /* 0x0000000800f07947 */ /* 0x000fea0003800000 */
.L_x_471:
[----:B------:R-:W-:-:S13]  /*5c10*/  ISETP.NE.AND P0, PT, R0, 0x7, PT ;  /* 0x000000070000780c */ /* 0x000fda0003f05270 */
[----:B------:R-:W-:Y:S05]  /*5c20*/  @!P0 BRA `(.L_x_473) ;  /* 0x0000000000348947 */ /* 0x000fea0003800000 */
[----:B------:R-:W-:-:S13]  /*5c30*/  ISETP.NE.AND P0, PT, R0, 0x8, PT ;  /* 0x000000080000780c */ /* 0x000fda0003f05270 */
[----:B------:R-:W-:Y:S05]  /*5c40*/  @!P0 BRA `(.L_x_474) ;  /* 0x0000000000188947 */ /* 0x000fea0003800000 */
[----:B------:R-:W-:-:S13]  /*5c50*/  ISETP.NE.AND P0, PT, R0, 0x9, PT ;  /* 0x000000090000780c */ /* 0x000fda0003f05270 */
[----:B------:R-:W-:Y:S05]  /*5c60*/  @P0 BRA `(.L_x_467) ;  /* 0x0000000400fc0947 */ /* 0x000fea0003800000 */
[----:B----4-:R-:W-:Y:S02]  /*5c70*/  IMAD.U32 R22, R22, 0x10000, RZ ;  /* 0x0001000016167824 */ /* 0x010fe400078e00ff */
[----:B------:R-:W-:-:S05]  /*5c80*/  IMAD.MOV.U32 R23, RZ, RZ, RZ ;  /* 0x000000ffff177224 */ /* 0x000fca00078e00ff */
[----:B------:R0:W-:Y:S01]  /*5c90*/  STG.E.64 desc[UR36][R8.64], R22 ;  /* 0x0000001608007986 */ /* 0x0001e2000c101b24 */
[----:B------:R-:W-:Y:S05]  /*5ca0*/  BRA `(.L_x_468) ;  /* 0x0000000800c87947 */ /* 0x000fea0003800000 */
.L_x_474:
[----:B----4-:R-:W-:-:S05]  /*5cb0*/  IMAD.U32 R22, R22, 0x10000, RZ ;  /* 0x0001000016167824 */ /* 0x010fca00078e00ff */
[----:B------:R-:W-:-:S04]  /*5cc0*/  F2FP.F16.F32.PACK_AB R3, RZ, R22 ;  /* 0x00000016ff03723e */ /* 0x000fc800000000ff */
[----:B------:R-:W-:-:S05]  /*5cd0*/  PRMT R3, R3, 0x5410, RZ ;  /* 0x0000541003037816 */ /* 0x000fca00000000ff */
[----:B------:R0:W-:Y:S01]  /*5ce0*/  STG.E desc[UR36][R8.64], R3 ;  /* 0x0000000308007986 */ /* 0x0001e2000c101924 */
[----:B------:R-:W-:Y:S05]  /*5cf0*/  BRA `(.L_x_468) ;  /* 0x0000000800b47947 */ /* 0x000fea0003800000 */
.L_x_473:
[----:B----4-:R-:W-:-:S04]  /*5d00*/  IMAD.U32 R4, R22, 0x10000, RZ ;  /* 0x0001000016047824 */ /* 0x010fc800078e00ff */
[----:B------:R-:W-:-:S06]  /*5d10*/  FMUL.FTZ R4, R4, 1 ;  /* 0x3f80000004047820 */ /* 0x000fcc0000410000 */
[----:B------:R-:W0:Y:S02]  /*5d20*/  F2F.F64.F32 R4, R4 ;  /* 0x0000000400047310 */ /* 0x000e240000201800 */
[----:B0-----:R0:W-:Y:S01]  /*5d30*/  STG.E.64 desc[UR36][R8.64], R4 ;  /* 0x0000000408007986 */ /* 0x0011e2000c101b24 */
[----:B------:R-:W-:Y:S05]  /*5d40*/  BRA `(.L_x_468) ;  /* 0x0000000800a07947 */ /* 0x000fea0003800000 */
.L_x_463:
[----:B------:R-:W-:-:S13]  /*5d50*/  ISETP.GT.AND P0, PT, R0, 0x18, PT ;  /* 0x000000180000780c */ /* 0x000fda0003f04270 */
[----:B------:R-:W-:Y:S05]  /*5d60*/  @!P0 BRA `(.L_x_475) ;  /* 0x0000000400608947 */ /* 0x000fea0003800000 */
        /* <DEDUP_REMOVED lines=8> */
[----:B----4-:R-:W-:-:S06]  /*5df0*/  IMAD.U32 R3, R22, 0x10000, RZ ;  /* 0x0001000016037824 */ /* 0x010fcc00078e00ff */
[----:B------:R-:W0:Y:S02]  /*5e00*/  F2I.FTZ.U32.TRUNC.NTZ R3, R3 ;  /* 0x0000000300037305 */ /* 0x000e24000021f000 */
[----:B0-----:R0:W-:Y:S01]  /*5e10*/  STG.E.U16 desc[UR36][R8.64], R3 ;  /* 0x0000000308007986 */ /* 0x0011e2000c101524 */
[----:B------:R-:W-:Y:S05]  /*5e20*/  BRA `(.L_x_468) ;  /* 0x0000000800687947 */ /* 0x000fea0003800000 */
.L_x_478:
[----:B----4-:R-:W-:Y:S01]  /*5e30*/  IMAD.U32 R5, R22, 0x10000, RZ ;  /* 0x0001000016057824 */ /* 0x010fe200078e00ff */
[----:B------:R-:W-:Y:S01]  /*5e40*/  BSSY.RECONVERGENT B0, `(.L_x_479) ;  /* 0x0000013000007945 */ /* 0x000fe20003800200 */
[----:B------:R-:W-:-:S03]  /*5e50*/  IMAD.MOV.U32 R4, RZ, RZ, 0x80 ;  /* 0x00000080ff047424 */ /* 0x000fc600078e00ff */
        /* <DEDUP_REMOVED lines=14> */
.L_x_481:
[----:B------:R-:W-:-:S04]  /*5f40*/  SHF.R.U32.HI R3, RZ, 0x18, R5 ;  /* 0x00000018ff037819 */ /* 0x000fc80000011605 */
[----:B------:R-:W-:-:S04]  /*5f50*/  LOP3.LUT R0, R0, 0x80, R3, 0xf8, !PT ;  /* 0x0000008000007812 */ /* 0x000fc800078ef803 */
[----:B------:R-:W-:-:S07]  /*5f60*/  PRMT R4, R0, 0x7610, R4 ;  /* 0x0000761000047816 */ /* 0x000fce0000000004 */
.L_x_480:
[----:B------:R-:W-:Y:S05]  /*5f70*/  BSYNC.RECONVERGENT B0 ;  /* 0x0000000000007941 */ /* 0x000fea0003800200 */
.L_x_479:
[----:B------:R0:W-:Y:S01]  /*5f80*/  STG.E.U8 desc[UR36][R8.64], R4 ;  /* 0x0000000408007986 */ /* 0x0001e2000c101124 */
[----:B------:R-:W-:Y:S05]  /*5f90*/  BRA `(.L_x_468) ;  /* 0x00000008000c7947 */ /* 0x000fea0003800000 */
.L_x_477:
        /* <DEDUP_REMOVED lines=17> */
.L_x_484:
[----:B------:R-:W-:-:S04]  /*60b0*/  SHF.R.U32.HI R3, RZ, 0x18, R5 ;  /* 0x00000018ff037819 */ /* 0x000fc80000011605 */
[----:B------:R-:W-:-:S04]  /*60c0*/  LOP3.LUT R0, R0, 0x80, R3, 0xf8, !PT ;  /* 0x0000008000007812 */ /* 0x000fc800078ef803 */
[----:B------:R-:W-:-:S07]  /*60d0*/  PRMT R4, R0, 0x7610, R4 ;  /* 0x0000761000047816 */ /* 0x000fce0000000004 */
.L_x_483:
[----:B------:R-:W-:Y:S05]  /*60e0*/  BSYNC.RECONVERGENT B0 ;  /* 0x0000000000007941 */ /* 0x000fea0003800200 */
.L_x_482:
[----:B------:R0:W-:Y:S01]  /*60f0*/  STG.E.U8 desc[UR36][R8.64], R4 ;  /* 0x0000000408007986 */ /* 0x0001e2000c101124 */
[----:B------:R-:W-:Y:S05]  /*6100*/  BRA `(.L_x_468) ;  /* 0x0000000400b07947 */ /* 0x000fea0003800000 */
.L_x_476:
[----:B------:R-:W-:-:S13]  /*6110*/  ISETP.NE.AND P0, PT, R0, 0x1c, PT ;  /* 0x0000001c0000780c */ /* 0x000fda0003f05270 */
[----:B------:R-:W-:Y:S05]  /*6120*/  @!P0 BRA `(.L_x_485) ;  /* 0x0000000000608947 */ /* 0x000fea0003800000 */
[----:B------:R-:W-:-:S13]  /*6130*/  ISETP.NE.AND P0, PT, R0, 0x1d, PT ;  /* 0x0000001d0000780c */ /* 0x000fda0003f05270 */
[----:B------:R-:W-:Y:S05]  /*6140*/  @!P0 BRA `(.L_x_486) ;  /* 0x0000000000488947 */ /* 0x000fea0003800000 */
[----:B------:R-:W-:-:S13]  /*6150*/  ISETP.NE.AND P0, PT, R0, 0x2c, PT ;  /* 0x0000002c0000780c */ /* 0x000fda0003f05270 */
[----:B------:R-:W-:Y:S05]  /*6160*/  @P0 BRA `(.L_x_467) ;  /* 0x0000000000bc0947 */ /* 0x000fea0003800000 */
[----:B----4-:R-:W-:-:S05]  /*6170*/  IMAD.U32 R22, R22, 0x10000, RZ ;  /* 0x0001000016167824 */ /* 0x010fca00078e00ff */
        /* <DEDUP_REMOVED lines=15> */
.L_x_486:
[----:B----4-:R-:W-:-:S06]  /*6270*/  IMAD.U32 R4, R22, 0x10000, RZ ;  /* 0x0001000016047824 */ /* 0x010fcc00078e00ff */
[----:B------:R-:W0:Y:S02]  /*6280*/  F2I.U64.TRUNC R4, R4 ;  /* 0x0000000400047311 */ /* 0x000e24000020d800 */
[----:B0-----:R0:W-:Y:S01]  /*6290*/  STG.E.64 desc[UR36][R8.64], R4 ;  /* 0x0000000408007986 */ /* 0x0011e2000c101b24 */
[----:B------:R-:W-:Y:S05]  /*62a0*/  BRA `(.L_x_468) ;  /* 0x0000000400487947 */ /* 0x000fea0003800000 */
.L_x_485:
[----:B----4-:R-:W-:-:S04]  /*62b0*/  IMAD.U32 R22, R22, 0x10000, RZ ;  /* 0x0001000016167824 */ /* 0x010fc800078e00ff */
[----:B------:R-:W0:Y:S02]  /*62c0*/  F2I.FTZ.U32.TRUNC.NTZ R3, R22 ;  /* 0x0000001600037305 */ /* 0x000e24000021f000 */
[----:B0-----:R0:W-:Y:S01]  /*62d0*/  STG.E desc[UR36][R8.64], R3 ;  /* 0x0000000308007986 */ /* 0x0011e2000c101924 */
[----:B------:R-:W-:Y:S05]  /*62e0*/  BRA `(.L_x_468) ;  /* 0x0000000400387947 */ /* 0x000fea0003800000 */
.L_x_475:
[----:B------:R-:W-:-:S13]  /*62f0*/  ISETP.GT.AND P0, PT, R0, 0xe, PT ;  /* 0x0000000e0000780c */ /* 0x000fda0003f04270 */
[----:B------:R-:W-:Y:S05]  /*6300*/  @P0 BRA `(.L_x_487) ;  /* 0x00000000003c0947 */ /* 0x000fea0003800000 */
[----:B------:R-:W-:-:S13]  /*6310*/  ISETP.NE.AND P0, PT, R0, 0xa, PT ;  /* 0x0000000a0000780c */ /* 0x000fda0003f05270 */
[----:B------:R-:W-:Y:S05]  /*6320*/  @!P0 BRA `(.L_x_488) ;  /* 0x00000000001c8947 */ /* 0x000fea0003800000 */
[----:B------:R-:W-:-:S13]  /*6330*/  ISETP.NE.AND P0, PT, R0, 0xb, PT ;  /* 0x0000000b0000780c */ /* 0x000fda0003f05270 */
[----:B------:R-:W-:Y:S05]  /*6340*/  @P0 BRA `(.L_x_467) ;  /* 0x0000000000440947 */ /* 0x000fea0003800000 */
[----:B----4-:R-:W-:-:S05]  /*6350*/  IMAD.U32 R22, R22, 0x10000, RZ ;  /* 0x0001000016167824 */ /* 0x010fca00078e00ff */
[----:B------:R-:W-:-:S04]  /*6360*/  FSETP.NEU.FTZ.AND P0, PT, R22, RZ, PT ;  /* 0x000000ff1600720b */ /* 0x000fc80003f1d000 */
[----:B------:R-:W-:-:S05]  /*6370*/  SEL R3, RZ, 0x1, !P0 ;  /* 0x00000001ff037807 */ /* 0x000fca0004000000 */
[----:B------:R4:W-:Y:S01]  /*6380*/  STG.E.U8 desc[UR36][R8.64], R3 ;  /* 0x0000000308007986 */ /* 0x0009e2000c101124 */
[----:B------:R-:W-:Y:S05]  /*6390*/  BRA `(.L_x_468) ;  /* 0x00000004000c7947 */ /* 0x000fea0003800000 */
.L_x_488:
[----:B----4-:R-:W-:Y:S01]  /*63a0*/  IMAD.U32 R22, R22, 0x10000, RZ ;  /* 0x0001000016167824 */ /* 0x010fe200078e00ff */
[----:B------:R-:W-:-:S03]  /*63b0*/  CS2R R6, SRZ ;  /* 0x0000000000067805 */ /* 0x000fc6000001ff00 */
[----:B------:R-:W-:-:S06]  /*63c0*/  FMUL.FTZ R4, R22, 1 ;  /* 0x3f80000016047820 */ /* 0x000fcc0000410000 */
[----:B------:R-:W0:Y:S02]  /*63d0*/  F2F.F64.F32 R4, R4 ;  /* 0x0000000400047310 */ /* 0x000e240000201800 */
[----:B0-----:R0:W-:Y:S01]  /*63e0*/  STG.E.128 desc[UR36][R8.64], R4 ;  /* 0x0000000408007986 */ /* 0x0011e2000c101d24 */
[----:B------:R-:W-:Y:S05]  /*63f0*/  BRA `(.L_x_468) ;  /* 0x0000000000f47947 */ /* 0x000fea0003800000 */
.L_x_487:
[----:B------:R-:W-:-:S13]  /*6400*/  ISETP.NE.AND P0, PT, R0, 0xf, PT ;  /* 0x0000000f0000780c */ /* 0x000fda0003f05270 */
[----:B------:R-:W-:Y:S05]  /*6410*/  @!P0 BRA `(.L_x_489) ;  /* 0x0000000000e88947 */ /* 0x000fea0003800000 */
[----:B------:R-:W-:-:S13]  /*6420*/  ISETP.NE.AND P0, PT, R0, 0x17, PT ;  /* 0x000000170000780c */ /* 0x000fda0003f05270 */
[----:B------:R-:W-:Y:S05]  /*6430*/  @!P0 BRA `(.L_x_490) ;  /* 0x0000000000908947 */ /* 0x000fea0003800000 */
[----:B------:R-:W-:-:S13]  /*6440*/  ISETP.NE.AND P0, PT, R0, 0x18, PT ;  /* 0x000000180000780c */ /* 0x000fda0003f05270 */
[----:B------:R-:W-:Y:S05]  /*6450*/  @!P0 BRA `(.L_x_491) ;  /* 0x0000000000448947 */ /* 0x000fea0003800000 */
.L_x_467:
        /* <DEDUP_REMOVED lines=16> */
.L_x_492:
[----:B------:R-:W-:Y:S05]  /*6560*/  BRA `(.L_x_468) ;  /* 0x0000000000987947 */ /* 0x000fea0003800000 */
.L_x_491:
[----:B----4-:R-:W-:Y:S01]  /*6570*/  IMAD.U32 R5, R22, 0x10000, RZ ;  /* 0x0001000016057824 */ /* 0x010fe200078e00ff */
[----:B------:R-:W-:Y:S01]  /*6580*/  BSSY.RECONVERGENT B0, `(.L_x_493) ;  /* 0x000000c000007945 */ /* 0x000fe20003800200 */
[----:B------:R-:W-:-:S03]  /*6590*/  IMAD.MOV.U32 R0, RZ, RZ, 0x7f ;  /* 0x0000007fff007424 */ /* 0x000fc600078e00ff */
        /* <DEDUP_REMOVED lines=10> */
.L_x_494:
[----:B------:R-:W-:Y:S05]  /*6640*/  BSYNC.RECONVERGENT B0 ;  /* 0x0000000000007941 */ /* 0x000fea0003800200 */
.L_x_493:
[----:B------:R-:W-:-:S05]  /*6650*/  LOP3.LUT R3, R0, 0x80, R3, 0xf8, !PT ;  /* 0x0000008000037812 */ /* 0x000fca00078ef803 */
[----:B------:R2:W-:Y:S01]  /*6660*/  STG.E.U8 desc[UR36][R8.64], R3 ;  /* 0x0000000308007986 */ /* 0x0005e2000c101124 */
[----:B------:R-:W-:Y:S05]  /*6670*/  BRA `(.L_x_468) ;  /* 0x0000000000547947 */ /* 0x000fea0003800000 */
.L_x_490:
[----:B----4-:R-:W-:Y:S01]  /*6680*/  IMAD.U32 R3, R22, 0x10000, RZ ;  /* 0x0001000016037824 */ /* 0x010fe200078e00ff */
[----:B------:R-:W-:Y:S04]  /*6690*/  BSSY.RECONVERGENT B0, `(.L_x_495) ;  /* 0x000000e000007945 */ /* 0x000fe80003800200 */
[----:B------:R-:W-:-:S04]  /*66a0*/  LOP3.LUT R4, R3, 0x7fffffff, RZ, 0xc0, !PT ;  /* 0x7fffffff03047812 */ /* 0x000fc800078ec0ff */
[----:B------:R-:W-:-:S13]  /*66b0*/  ISETP.GT.U32.AND P0, PT, R4, 0x477fffff, PT ;  /* 0x477fffff0400780c */ /* 0x000fda0003f04070 */
[----:B------:R-:W-:Y:S05]  /*66c0*/  @P0 BRA `(.L_x_496) ;  /* 0x00000000001c0947 */ /* 0x000fea0003800000 */
[----:B------:R-:W-:-:S13]  /*66d0*/  ISETP.GE.U32.AND P0, PT, R4, 0x38800000, PT ;  /* 0x388000000400780c */ /* 0x000fda0003f06070 */
[----:B------:R-:W-:-:S04]  /*66e0*/  @P0 SHF.R.U32.HI R0, RZ, 0x15, R3 ;  /* 0x00000015ff000819 */ /* 0x000fc80000011603 */
[----:B------:R-:W-:-:S04]  /*66f0*/  @P0 LOP3.LUT R0, R0, 0x1, RZ, 0xc0, !PT ;  /* 0x0000000100000812 */ /* 0x000fc800078ec0ff */
[----:B------:R-:W-:-:S04]  /*6700*/  @P0 IADD3 R0, PT, PT, R3, 0x80fffff, R0 ;  /* 0x080fffff03000810 */ /* 0x000fc80007ffe000 */
[----:B------:R-:W-:Y:S01]  /*6710*/  @P0 SHF.R.U32.HI R0, RZ, 0x15, R0 ;  /* 0x00000015ff000819 */ /* 0x000fe20000011600 */
[----:B------:R-:W-:Y:S01]  /*6720*/  @!P0 FADD.FTZ R0, R4, 128 ;  /* 0x4300000004008421 */ /* 0x000fe20000010000 */
[----:B------:R-:W-:Y:S06]  /*6730*/  BRA `(.L_x_497) ;  /* 0x00000000000c7947 */ /* 0x000fec0003800000 */
.L_x_496:
[----:B------:R-:W-:Y:S01]  /*6740*/  IMAD.MOV.U32 R0, RZ, RZ, 0x7f ;  /* 0x0000007fff007424 */ /* 0x000fe200078e00ff */
[----:B------:R-:W-:-:S04]  /*6750*/  ISETP.GT.U32.AND P0, PT, R4, 0x7f800000, PT ;  /* 0x7f8000000400780c */ /* 0x000fc80003f04070 */
[----:B------:R-:W-:-:S09]  /*6760*/  SEL R0, R0, 0x7c, P0 ;  /* 0x0000007c00007807 */ /* 0x000fd20000000000 */
.L_x_497:
[----:B------:R-:W-:Y:S05]  /*6770*/  BSYNC.RECONVERGENT B0 ;  /* 0x0000000000007941 */ /* 0x000fea0003800200 */
.L_x_495:
[----:B------:R-:W-:-:S04]  /*6780*/  SHF.R.U32.HI R3, RZ, 0x18, R3 ;  /* 0x00000018ff037819 */ /* 0x000fc80000011603 */
[----:B------:R-:W-:-:S05]  /*6790*/  LOP3.LUT R3, R0, 0x80, R3, 0xf8, !PT ;  /* 0x0000008000037812 */ /* 0x000fca00078ef803 */
[----:B------:R1:W-:Y:S01]  /*67a0*/  STG.E.U8 desc[UR36][R8.64], R3 ;  /* 0x0000000308007986 */ /* 0x0003e2000c101124 */
[----:B------:R-:W-:Y:S05]  /*67b0*/  BRA `(.L_x_468) ;  /* 0x0000000000047947 */ /* 0x000fea0003800000 */
.L_x_489:
[----:B----4-:R0:W-:Y:S02]  /*67c0*/  STG.E.U16 desc[UR36][R8.64], R22 ;  /* 0x0000001608007986 */ /* 0x0101e4000c101524 */
.L_x_468:
[----:B------:R-:W-:-:S05]  /*67d0*/  VIADD R25, R25, 0x80 ;  /* 0x0000008019197836 */ /* 0x000fca0000000000 */
[----:B------:R-:W-:-:S13]  /*67e0*/  ISETP.GE.AND P0, PT, R25, R16, PT ;  /* 0x000000101900720c */ /* 0x000fda0003f06270 */
[----:B------:R-:W-:Y:S05]  /*67f0*/  @P0 BRA `(.L_x_462) ;  /* 0x0000000c00d80947 */ /* 0x000fea0003800000 */
[----:B------:R-:W5:Y:S01]  /*6800*/  LDCU UR4, c[0x0][0x3a8] ;  /* 0x00007500ff0477ac */ /* 0x000f620008000800 */
[----:B012-4-:R-:W0:Y:S01]  /*6810*/  LDC.64 R8, c[0x0][0x388] ;  /* 0x0000e200ff087b82 */ /* 0x017e220000000a00 */
[----:B------:R-:W-:Y:S01]  /*6820*/  IMAD R0, R2, 0x200, R25 ;  /* 0x0000020002007824 */ /* 0x000fe200078e0219 */
        /* <DEDUP_REMOVED lines=15> */
[----:B------:R-:W-:-:S06]  /*6920*/  IMAD.U32 R17, R17, 0x10000, RZ ;  /* 0x0001000011117824 */ /* 0x000fcc00078e00ff */
[----:B------:R-:W0:Y:S02]  /*6930*/  F2I.FTZ.TRUNC.NTZ R17, R17 ;  /* 0x0000001100117305 */ /* 0x000e24000021f100 */
[----:B0-----:R1:W-:Y:S01]  /*6940*/  STG.E.U8 desc[UR36][R8.64], R17 ;  /* 0x0000001108007986 */ /* 0x0013e2000c101124 */
[----:B------:R-:W-:Y:S05]  /*6950*/  BRA `(.L_x_503) ;  /* 0x0000000c007c7947 */ /* 0x000fea0003800000 */
.L_x_501:
[----:B------:R-:W-:-:S06]  /*6960*/  IMAD.U32 R5, R17, 0x10000, RZ ;  /* 0x0001000011057824 */ /* 0x000fcc00078e00ff */
[----:B------:R-:W0:Y:S02]  /*6970*/  F2I.S64.TRUNC R4, R5 ;  /* 0x0000000500047311 */ /* 0x000e24000020d900 */
[----:B0-----:R0:W-:Y:S01]  /*6980*/  STG.E.U8 desc[UR36][R8.64], R4 ;  /* 0x0000000408007986 */ /* 0x0011e2000c101124 */
[----:B------:R-:W-:Y:S05]  /*6990*/  BRA `(.L_x_503) ;  /* 0x0000000c006c7947 */ /* 0x000fea0003800000 */
.L_x_500:
[----:B------:R-:W-:-:S13]  /*69a0*/  ISETP.NE.AND P0, PT, R0, 0x2, PT ;  /* 0x000000020000780c */ /* 0x000fda0003f05270 */
[----:B------:R-:W-:Y:S05]  /*69b0*/  @!P0 BRA `(.L_x_504) ;  /* 0x0000000000308947 */ /* 0x000fea0003800000 */
[----:B------:R-:W-:-:S13]  /*69c0*/  ISETP.NE.AND P0, PT, R0, 0x3, PT ;  /* 0x000000030000780c */ /* 0x000fda0003f05270 */
[----:B------:R-:W-:Y:S05]  /*69d0*/  @!P0 BRA `(.L_x_505) ;  /* 0x0000000000188947 */ /* 0x000fea0003800000 */
[----:B------:R-:W-:-:S13]  /*69e0*/  ISETP.NE.AND P0, PT, R0, 0x4, PT ;  /* 0x000000040000780c */ /* 0x000fda0003f05270 */
[----:B------:R-:W-:Y:S05]  /*69f0*/  @P0 BRA `(.L_x_502) ;  /* 0x0000000800780947 */ /* 0x000fea0003800000 */
[----:B------:R-:W-:-:S06]  /*6a00*/  IMAD.U32 R4, R17, 0x10000, RZ ;  /* 0x0001000011047824 */ /* 0x000fcc00078e00ff */
[----:B------:R-:W0:Y:S02]  /*6a10*/  F2I.S64.TRUNC R4, R4 ;  /* 0x0000000400047311 */ /* 0x000e24000020d900 */
[----:B0-----:R0:W-:Y:S01]  /*6a20*/  STG.E.64 desc[UR36][R8.64], R4 ;  /* 0x0000000408007986 */ /* 0x0011e2000c101b24 */
[----:B------:R-:W-:Y:S05]  /*6a30*/  BRA `(.L_x_503) ;  /* 0x0000000c00447947 */ /* 0x000fea0003800000 */
.L_x_505:
[----:B------:R-:W-:-:S06]  /*6a40*/  IMAD.U32 R17, R17, 0x10000, RZ ;  /* 0x0001000011117824 */ /* 0x000fcc00078e00ff */
[----:B------:R-:W0:Y:S02]  /*6a50*/  F2I.FTZ.TRUNC.NTZ R17, R17 ;  /* 0x0000001100117305 */ /* 0x000e24000021f100 */
[----:B0-----:R4:W-:Y:S01]  /*6a60*/  STG.E desc[UR36][R8.64], R17 ;  /* 0x0000001108007986 */ /* 0x0019e2000c101924 */
[----:B------:R-:W-:Y:S05]  /*6a70*/  BRA `(.L_x_503) ;  /* 0x0000000c00347947 */ /* 0x000fea0003800000 */
.L_x_504:
[----:B------:R-:W-:-:S06]  /*6a80*/  IMAD.U32 R17, R17, 0x10000, RZ ;  /* 0x0001000011117824 */ /* 0x000fcc00078e00ff */
[----:B------:R-:W0:Y:S02]  /*6a90*/  F2I.FTZ.TRUNC.NTZ R17, R17 ;  /* 0x0000001100117305 */ /* 0x000e24000021f100 */
[----:B0-----:R2:W-:Y:S01]  /*6aa0*/  STG.E.U16 desc[UR36][R8.64], R17 ;  /* 0x0000001108007986 */ /* 0x0015e2000c101524 */
[----:B------:R-:W-:Y:S05]  /*6ab0*/  BRA `(.L_x_503) ;  /* 0x0000000c00247947 */ /* 0x000fea0003800000 */
.L_x_499:
[----:B------:R-:W-:-:S13]  /*6ac0*/  ISETP.GT.AND P0, PT, R0, 0x6, PT ;  /* 0x000000060000780c */ /* 0x000fda0003f04270 */
[----:B------:R-:W-:Y:S05]  /*6ad0*/  @P0 BRA `(.L_x_506) ;  /* 0x00000000002c0947 */ /* 0x000fea0003800000 */
[----:B------:R-:W-:-:S13]  /*6ae0*/  ISETP.NE.AND P0, PT, R0, 0x5, PT ;  /* 0x000000050000780c */ /* 0x000fda0003f05270 */
[----:B------:R-:W-:Y:S05]  /*6af0*/  @!P0 BRA `(.L_x_507) ;  /* 0x0000000000148947 */ /* 0x000fea0003800000 */
[----:B------:R-:W-:-:S13]  /*6b00*/  ISETP.NE.AND P0, PT, R0, 0x6, PT ;  /* 0x000000060000780c */ /* 0x000fda0003f05270 */
[----:B------:R-:W-:Y:S05]  /*6b10*/  @P0 BRA `(.L_x_502) ;  /* 0x0000000800300947 */ /* 0x000fea0003800000 */
[----:B------:R-:W-:-:S05]  /*6b20*/  IMAD.U32 R17, R17, 0x10000, RZ ;  /* 0x0001000011117824 */ /* 0x000fca00078e00ff */
[----:B------:R0:W-:Y:S01]  /*6b30*/  STG.E desc[UR36][R8.64], R17 ;  /* 0x0000001108007986 */ /* 0x0001e2000c101924 */
[----:B------:R-:W-:Y:S05]  /*6b40*/  BRA `(.L_x_503) ;  /* 0x0000000c00007947 */ /* 0x000fea0003800000 */
.L_x_507:
[----:B------:R-:W-:-:S05]  /*6b50*/  IMAD.U32 R0, R17, 0x10000, RZ ;  /* 0x0001000011007824 */ /* 0x000fca00078e00ff */
[----:B------:R-:W-:-:S05]  /*6b60*/  F2FP.F16.F32.PACK_AB R0, RZ, R0 ;  /* 0x00000000ff00723e */ /* 0x000fca00000000ff */
[----:B------:R0:W-:Y:S01]  /*6b70*/  STG.E.U16 desc[UR36][R8.64], R0 ;  /* 0x0000000008007986 */ /* 0x0001e2000c101524 */
[----:B------:R-:W-:Y:S05]  /*6b80*/  BRA `(.L_x_503) ;  /* 0x0000000800f07947 */ /* 0x000fea0003800000 */
.L_x_506:
[----:B------:R-:W-:-:S13]  /*6b90*/  ISETP.NE.AND P0, PT, R0, 0x7, PT ;  /* 0x000000070000780c */ /* 0x000fda0003f05270 */
[----:B------:R-:W-:Y:S05]  /*6ba0*/  @!P0 BRA `(.L_x_508) ;  /* 0x0000000000348947 */ /* 0x000fea0003800000 */
[----:B------:R-:W-:-:S13]  /*6bb0*/  ISETP.NE.AND P0, PT, R0, 0x8, PT ;  /* 0x000000080000780c */ /* 0x000fda0003f05270 */
[----:B------:R-:W-:Y:S05]  /*6bc0*/  @!P0 BRA `(.L_x_509) ;  /* 0x0000000000188947 */ /* 0x000fea0003800000 */
[----:B------:R-:W-:-:S13]  /*6bd0*/  ISETP.NE.AND P0, PT, R0, 0x9, PT ;  /* 0x000000090000780c */ /* 0x000fda0003f05270 */
[----:B------:R-:W-:Y:S05]  /*6be0*/  @P0 BRA `(.L_x_502) ;  /* 0x0000000400fc0947 */ /* 0x000fea0003800000 */
[----:B------:R-:W-:Y:S02]  /*6bf0*/  IMAD.U32 R4, R17, 0x10000, RZ ;  /* 0x0001000011047824 */ /* 0x000fe400078e00ff */
[----:B------:R-:W-:-:S05]  /*6c00*/  IMAD.MOV.U32 R5, RZ, RZ, RZ ;  /* 0x000000ffff057224 */ /* 0x000fca00078e00ff */
[----:B------:R0:W-:Y:S01]  /*6c10*/  STG.E.64 desc[UR36][R8.64], R4 ;  /* 0x0000000408007986 */ /* 0x0001e2000c101b24 */
[----:B------:R-:W-:Y:S05]  /*6c20*/  BRA `(.L_x_503) ;  /* 0x0000000800c87947 */ /* 0x000fea0003800000 */
.L_x_509:
[----:B------:R-:W-:-:S05]  /*6c30*/  IMAD.U32 R17, R17, 0x10000, RZ ;  /* 0x0001000011117824 */ /* 0x000fca00078e00ff */
[----:B------:R-:W-:-:S04]  /*6c40*/  F2FP.F16.F32.PACK_AB R3, RZ, R17 ;  /* 0x00000011ff03723e */ /* 0x000fc800000000ff */
[----:B------:R-:W-:-:S05]  /*6c50*/  PRMT R3, R3, 0x5410, RZ ;  /* 0x0000541003037816 */ /* 0x000fca00000000ff */
[----:B------:R0:W-:Y:S01]  /*6c60*/  STG.E desc[UR36][R8.64], R3 ;  /* 0x0000000308007986 */ /* 0x0001e2000c101924 */
[----:B------:R-:W-:Y:S05]  /*6c70*/  BRA `(.L_x_503) ;  /* 0x0000000800b47947 */ /* 0x000fea0003800000 */
.L_x_508:
[----:B------:R-:W-:-:S04]  /*6c80*/  IMAD.U32 R4, R17, 0x10000, RZ ;  /* 0x0001000011047824 */ /* 0x000fc800078e00ff */
[----:B------:R-:W-:-:S06]  /*6c90*/  FMUL.FTZ R4, R4, 1 ;  /* 0x3f80000004047820 */ /* 0x000fcc0000410000 */
[----:B------:R-:W0:Y:S02]  /*6ca0*/  F2F.F64.F32 R4, R4 ;  /* 0x0000000400047310 */ /* 0x000e240000201800 */
[----:B0-----:R0:W-:Y:S01]  /*6cb0*/  STG.E.64 desc[UR36][R8.64], R4 ;  /* 0x0000000408007986 */ /* 0x0011e2000c101b24 */
[----:B------:R-:W-:Y:S05]  /*6cc0*/  BRA `(.L_x_503) ;  /* 0x0000000800a07947 */ /* 0x000fea0003800000 */
.L_x_498:
        /* <DEDUP_REMOVED lines=10> */
[----:B------:R-:W-:-:S06]  /*6d70*/  IMAD.U32 R3, R17, 0x10000, RZ ;  /* 0x0001000011037824 */ /* 0x000fcc00078e00ff */
[----:B------:R-:W0:Y:S02]  /*6d80*/  F2I.FTZ.U32.TRUNC.NTZ R3, R3 ;  /* 0x0000000300037305 */ /* 0x000e24000021f000 */
[----:B0-----:R0:W-:Y:S01]  /*6d90*/  STG.E.U16 desc[UR36][R8.64], R3 ;  /* 0x0000000308007986 */ /* 0x0011e2000c101524 */
[----:B------:R-:W-:Y:S05]  /*6da0*/  BRA `(.L_x_503) ;  /* 0x0000000800687947 */ /* 0x000fea0003800000 */
.L_x_513:
[----:B------:R-:W-:Y:S01]  /*6db0*/  IMAD.U32 R17, R17, 0x10000, RZ ;  /* 0x0001000011117824 */ /* 0x000fe200078e00ff */
        /* <DEDUP_REMOVED lines=16> */
.L_x_516:
[----:B------:R-:W-:-:S04]  /*6ec0*/  SHF.R.U32.HI R3, RZ, 0x18, R17 ;  /* 0x00000018ff037819 */ /* 0x000fc80000011611 */
[----:B------:R-:W-:-:S04]  /*6ed0*/  LOP3.LUT R0, R0, 0x80, R3, 0xf8, !PT ;  /* 0x0000008000007812 */ /* 0x000fc800078ef803 */
[----:B------:R-:W-:-:S07]  /*6ee0*/  PRMT R4, R0, 0x7610, R4 ;  /* 0x0000761000047816 */ /* 0x000fce0000000004 */
.L_x_515:
[----:B------:R-:W-:Y:S05]  /*6ef0*/  BSYNC.RECONVERGENT B0 ;  /* 0x0000000000007941 */ /* 0x000fea0003800200 */
.L_x_514:
[----:B------:R0:W-:Y:S01]  /*6f00*/  STG.E.U8 desc[UR36][R8.64], R4 ;  /* 0x0000000408007986 */ /* 0x0001e2000c101124 */
[----:B------:R-:W-:Y:S05]  /*6f10*/  BRA `(.L_x_503) ;  /* 0x00000008000c7947 */ /* 0x000fea0003800000 */
.L_x_512:
        /* <DEDUP_REMOVED lines=17> */
.L_x_519:
[----:B------:R-:W-:-:S04]  /*7030*/  SHF.R.U32.HI R3, RZ, 0x18, R17 ;  /* 0x00000018ff037819 */ /* 0x000fc80000011611 */
[----:B------:R-:W-:-:S04]  /*7040*/  LOP3.LUT R0, R0, 0x80, R3, 0xf8, !PT ;  /* 0x0000008000007812 */ /* 0x000fc800078ef803 */
[----:B------:R-:W-:-:S07]  /*7050*/  PRMT R4, R0, 0x7610, R4 ;  /* 0x0000761000047816 */ /* 0x000fce0000000004 */
.L_x_518:
[----:B------:R-:W-:Y:S05]  /*7060*/  BSYNC.RECONVERGENT B0 ;  /* 0x0000000000007941 */ /* 0x000fea0003800200 */
.L_x_517:
[----:B------:R0:W-:Y:S01]  /*7070*/  STG.E.U8 desc[UR36][R8.64], R4 ;  /* 0x0000000408007986 */ /* 0x0001e2000c101124 */
[----:B------:R-:W-:Y:S05]  /*7080*/  BRA `(.L_x_503) ;  /* 0x0000000400b07947 */ /* 0x000fea0003800000 */
.L_x_511:
[----:B------:R-:W-:-:S13]  /*7090*/  ISETP.NE.AND P0, PT, R0, 0x1c, PT ;  /* 0x0000001c0000780c */ /* 0x000fda0003f05270 */
[----:B------:R-:W-:Y:S05]  /*70a0*/  @!P0 BRA `(.L_x_520) ;  /* 0x0000000000608947 */ /* 0x000fea0003800000 */
[----:B------:R-:W-:-:S13]  /*70b0*/  ISETP.NE.AND P0, PT, R0, 0x1d, PT ;  /* 0x0000001d0000780c */ /* 0x000fda0003f05270 */
[----:B------:R-:W-:Y:S05]  /*70c0*/  @!P0 BRA `(.L_x_521) ;  /* 0x0000000000488947 */ /* 0x000fea0003800000 */
[----:B------:R-:W-:-:S13]  /*70d0*/  ISETP.NE.AND P0, PT, R0, 0x2c, PT ;  /* 0x0000002c0000780c */ /* 0x000fda0003f05270 */
[----:B------:R-:W-:Y:S05]  /*70e0*/  @P0 BRA `(.L_x_502) ;  /* 0x0000000000bc0947 */ /* 0x000fea0003800000 */
[----:B------:R-:W-:-:S05]  /*70f0*/  IMAD.U32 R4, R17, 0x10000, RZ ;  /* 0x0001000011047824 */ /* 0x000fca00078e00ff */
        /* <DEDUP_REMOVED lines=15> */
.L_x_521:
[----:B------:R-:W-:-:S06]  /*71f0*/  IMAD.U32 R4, R17, 0x10000, RZ ;  /* 0x0001000011047824 */ /* 0x000fcc00078e00ff */
[----:B------:R-:W0:Y:S02]  /*7200*/  F2I.U64.TRUNC R4, R4 ;  /* 0x0000000400047311 */ /* 0x000e24000020d800 */
[----:B0-----:R0:W-:Y:S01]  /*7210*/  STG.E.64 desc[UR36][R8.64], R4 ;  /* 0x0000000408007986 */ /* 0x0011e2000c101b24 */
[----:B------:R-:W-:Y:S05]  /*7220*/  BRA `(.L_x_503) ;  /* 0x0000000400487947 */ /* 0x000fea0003800000 */
.L_x_520:
[----:B------:R-:W-:-:S06]  /*7230*/  IMAD.U32 R17, R17, 0x10000, RZ ;  /* 0x0001000011117824 */ /* 0x000fcc00078e00ff */
[----:B------:R-:W0:Y:S02]  /*7240*/  F2I.FTZ.U32.TRUNC.NTZ R17, R17 ;  /* 0x0000001100117305 */ /* 0x000e24000021f000 */
[----:B0-----:R0:W-:Y:S01]  /*7250*/  STG.E desc[UR36][R8.64], R17 ;  /* 0x0000001108007986 */ /* 0x0011e2000c101924 */
[----:B------:R-:W-:Y:S05]  /*7260*/  BRA `(.L_x_503) ;  /* 0x0000000400387947 */ /* 0x000fea0003800000 */
.L_x_510:
[----:B------:R-:W-:-:S13]  /*7270*/  ISETP.GT.AND P0, PT, R0, 0xe, PT ;  /* 0x0000000e0000780c */ /* 0x000fda0003f04270 */
[----:B------:R-:W-:Y:S05]  /*7280*/  @P0 BRA `(.L_x_522) ;  /* 0x00000000003c0947 */ /* 0x000fea0003800000 */
[----:B------:R-:W-:-:S13]  /*7290*/  ISETP.NE.AND P0, PT, R0, 0xa, PT ;  /* 0x0000000a0000780c */ /* 0x000fda0003f05270 */
[----:B------:R-:W-:Y:S05]  /*72a0*/  @!P0 BRA `(.L_x_523) ;  /* 0x00000000001c8947 */ /* 0x000fea0003800000 */
[----:B------:R-:W-:-:S13]  /*72b0*/  ISETP.NE.AND P0, PT, R0, 0xb, PT ;  /* 0x0000000b0000780c */ /* 0x000fda0003f05270 */
[----:B------:R-:W-:Y:S05]  /*72c0*/  @P0 BRA `(.L_x_502) ;  /* 0x0000000000440947 */ /* 0x000fea0003800000 */
[----:B------:R-:W-:-:S05]  /*72d0*/  IMAD.U32 R17, R17, 0x10000, RZ ;  /* 0x0001000011117824 */ /* 0x000fca00078e00ff */
[----:B------:R-:W-:-:S04]  /*72e0*/  FSETP.NEU.FTZ.AND P0, PT, R17, RZ, PT ;  /* 0x000000ff1100720b */ /* 0x000fc80003f1d000 */
[----:B------:R-:W-:-:S05]  /*72f0*/  SEL R3, RZ, 0x1, !P0 ;  /* 0x00000001ff037807 */ /* 0x000fca0004000000 */
[----:B------:R0:W-:Y:S01]  /*7300*/  STG.E.U8 desc[UR36][R8.64], R3 ;  /* 0x0000000308007986 */ /* 0x0001e2000c101124 */
[----:B------:R-:W-:Y:S05]  /*7310*/  BRA `(.L_x_503) ;  /* 0x00000004000c7947 */ /* 0x000fea0003800000 */
.L_x_523:
[----:B------:R-:W-:Y:S01]  /*7320*/  IMAD.U32 R17, R17, 0x10000, RZ ;  /* 0x0001000011117824 */ /* 0x000fe200078e00ff */
[----:B------:R-:W-:-:S03]  /*7330*/  CS2R R6, SRZ ;  /* 0x0000000000067805 */ /* 0x000fc6000001ff00 */
[----:B------:R-:W-:-:S06]  /*7340*/  FMUL.FTZ R4, R17, 1 ;  /* 0x3f80000011047820 */ /* 0x000fcc0000410000 */
[----:B------:R-:W0:Y:S02]  /*7350*/  F2F.F64.F32 R4, R4 ;  /* 0x0000000400047310 */ /* 0x000e240000201800 */
[----:B0-----:R0:W-:Y:S01]  /*7360*/  STG.E.128 desc[UR36][R8.64], R4 ;  /* 0x0000000408007986 */ /* 0x0011e2000c101d24 */
[----:B------:R-:W-:Y:S05]  /*7370*/  BRA `(.L_x_503) ;  /* 0x0000000000f47947 */ /* 0x000fea0003800000 */
.L_x_522:
[----:B------:R-:W-:-:S13]  /*7380*/  ISETP.NE.AND P0, PT, R0, 0xf, PT ;  /* 0x0000000f0000780c */ /* 0x000fda0003f05270 */
[----:B------:R-:W-:Y:S05]  /*7390*/  @!P0 BRA `(.L_x_524) ;  /* 0x0000000000e88947 */ /* 0x000fea0003800000 */
[----:B------:R-:W-:-:S13]  /*73a0*/  ISETP.NE.AND P0, PT, R0, 0x17, PT ;  /* 0x000000170000780c */ /* 0x000fda0003f05270 */
[----:B------:R-:W-:Y:S05]  /*73b0*/  @!P0 BRA `(.L_x_525) ;  /* 0x0000000000908947 */ /* 0x000fea0003800000 */
[----:B------:R-:W-:-:S13]  /*73c0*/  ISETP.NE.AND P0, PT, R0, 0x18, PT ;  /* 0x000000180000780c */ /* 0x000fda0003f05270 */
[----:B------:R-:W-:Y:S05]  /*73d0*/  @!P0 BRA `(.L_x_526) ;  /* 0x0000000000448947 */ /* 0x000fea0003800000 */
.L_x_502:
[----:B------:R-:W-:Y:S01]  /*73e0*/  MOV R14, 0x0 ;  /* 0x00000000000e7802 */ /* 0x000fe20000000f00 */
[----:B------:R-:W0:Y:S01]  /*73f0*/  LDCU.64 UR4, c[0x4][0x128] ;  /* 0x01002500ff0477ac */ /* 0x000e220008000a00 */
[----:B------:R-:W-:Y:S02]  /*7400*/  IMAD.MOV.U32 R8, RZ, RZ, 0x65 ;  /* 0x00000065ff087424 */ /* 0x000fe400078e00ff */
[----:B------:R-:W-:Y:S01]  /*7410*/  IMAD.MOV.U32 R12, RZ, RZ, 0x1 ;  /* 0x00000001ff0c7424 */ /* 0x000fe200078e00ff */
[----:B------:R-:W1:Y:S01]  /*7420*/  LDCU.64 UR6, c[0x4][0x130] ;  /* 0x01002600ff0677ac */ /* 0x000e620008000a00 */
[----:B------:R-:W2:Y:S01]  /*7430*/  LDC.64 R14, c[0x4][R14] ;  /* 0x010000000e0e7b82 */ /* 0x000ea20000000a00 */
[----:B------:R-:W-:Y:S01]  /*7440*/  IMAD.MOV.U32 R13, RZ, RZ, RZ ;  /* 0x000000ffff0d7224 */ /* 0x000fe200078e00ff */
[----:B------:R-:W4:Y:S01]  /*7450*/  LDCU.64 UR8, c[0x4][0x40] ;  /* 0x01000800ff0877ac */ /* 0x000f220008000a00 */
[----:B0-----:R-:W-:Y:S02]  /*7460*/  IMAD.U32 R4, RZ, RZ, UR4 ;  /* 0x00000004ff047e24 */ /* 0x001fe4000f8e00ff */
[----:B------:R-:W-:-:S02]  /*7470*/  IMAD.U32 R5, RZ, RZ, UR5 ;  /* 0x00000005ff057e24 */ /* 0x000fc4000f8e00ff */
[----:B-1----:R-:W-:Y:S02]  /*7480*/  IMAD.U32 R6, RZ, RZ, UR6 ;  /* 0x00000006ff067e24 */ /* 0x002fe4000f8e00ff */
[----:B------:R-:W-:Y:S02]  /*7490*/  IMAD.U32 R7, RZ, RZ, UR7 ;  /* 0x00000007ff077e24 */ /* 0x000fe4000f8e00ff */
[----:B----4-:R-:W-:Y:S02]  /*74a0*/  IMAD.U32 R10, RZ, RZ, UR8 ;  /* 0x00000008ff0a7e24 */ /* 0x010fe4000f8e00ff */
[----:B------:R-:W-:-:S07]  /*74b0*/  IMAD.U32 R11, RZ, RZ, UR9 ;  /* 0x00000009ff0b7e24 */ /* 0x000fce000f8e00ff */
[----:B------:R-:W-:-:S07]  /*74c0*/  LEPC R20, `(.L_x_527) ;  /* 0x000000001014794e */ /* 0x000fce0000000000 */
[----:B--23--:R-:W-:Y:S05]  /*74d0*/  CALL.ABS.NOINC R14 ;  /* 0x000000000e007343 */ /* 0x00cfea0003c00000 */
.L_x_527:
[----:B------:R-:W-:Y:S05]  /*74e0*/  BRA `(.L_x_503) ;  /* 0x0000000000987947 */ /* 0x000fea0003800000 */
.L_x_526:
[----:B------:R-:W-:Y:S01]  /*74f0*/  IMAD.U32 R17, R17, 0x10000, RZ ;  /* 0x0001000011117824 */ /* 0x000fe200078e00ff */
        /* <DEDUP_REMOVED lines=12> */
.L_x_529:
[----:B------:R-:W-:Y:S05]  /*75c0*/  BSYNC.RECONVERGENT B0 ;  /* 0x0000000000007941 */ /* 0x000fea0003800200 */
.L_x_528:
[----:B------:R-:W-:-:S05]  /*75d0*/  LOP3.LUT R3, R0, 0x80, R3, 0xf8, !PT ;  /* 0x0000008000037812 */ /* 0x000fca00078ef803 */
[----:B------:R0:W-:Y:S01]  /*75e0*/  STG.E.U8 desc[UR36][R8.64], R3 ;  /* 0x0000000308007986 */ /* 0x0001e2000c101124 */
[----:B------:R-:W-:Y:S05]  /*75f0*/  BRA `(.L_x_503) ;  /* 0x0000000000547947 */ /* 0x000fea0003800000 */
.L_x_525:
[----:B------:R-:W-:Y:S01]  /*7600*/  IMAD.U32 R3, R17, 0x10000, RZ ;  /* 0x0001000011037824 */ /* 0x000fe200078e00ff */
        /* <DEDUP_REMOVED lines=11> */
.L_x_531:
[----:B------:R-:W-:Y:S01]  /*76c0*/  IMAD.MOV.U32 R0, RZ, RZ, 0x7f ;  /* 0x0000007fff007424 */ /* 0x000fe200078e00ff */
[----:B------:R-:W-:-:S04]  /*76d0*/  ISETP.GT.U32.AND P0, PT, R4, 0x7f800000, PT ;  /* 0x7f8000000400780c */ /* 0x000fc80003f04070 */
[----:B------:R-:W-:-:S09]  /*76e0*/  SEL R0, R0, 0x7c, P0 ;  /* 0x0000007c00007807 */ /* 0x000fd20000000000 */
.L_x_532:
[----:B------:R-:W-:Y:S05]  /*76f0*/  BSYNC.RECONVERGENT B0 ;  /* 0x0000000000007941 */ /* 0x000fea0003800200 */
.L_x_530:
[----:B------:R-:W-:-:S04]  /*7700*/  SHF.R.U32.HI R3, RZ, 0x18, R3 ;  /* 0x00000018ff037819 */ /* 0x000fc80000011603 */
[----:B------:R-:W-:-:S05]  /*7710*/  LOP3.LUT R3, R0, 0x80, R3, 0xf8, !PT ;  /* 0x0000008000037812 */ /* 0x000fca00078ef803 */
[----:B------:R0:W-:Y:S01]  /*7720*/  STG.E.U8 desc[UR36][R8.64], R3 ;  /* 0x0000000308007986 */ /* 0x0001e2000c101124 */
[----:B------:R-:W-:Y:S05]  /*7730*/  BRA `(.L_x_503) ;  /* 0x0000000000047947 */ /* 0x000fea0003800000 */
.L_x_524:
[----:B------:R0:W-:Y:S02]  /*7740*/  STG.E.U16 desc[UR36][R8.64], R17 ;  /* 0x0000001108007986 */ /* 0x0001e4000c101524 */
.L_x_503:
[----:B------:R-:W-:-:S07]  /*7750*/  VIADD R25, R25, 0x80 ;  /* 0x0000008019197836 */ /* 0x000fce0000000000 */
.L_x_462:
[----:B------:R-:W-:Y:S05]  /*7760*/  BSYNC.RECONVERGENT B6 ;  /* 0x0000000000067941 */ /* 0x000fea0003800200 */
.L_x_461:
[----:B------:R-:W-:-:S13]  /*7770*/  ISETP.GE.AND P0, PT, R25, R16, PT ;  /* 0x000000101900720c */ /* 0x000fda0003f06270 */
[----:B------:R-:W-:Y:S05]  /*7780*/  @P0 EXIT ;  /* 0x000000000000094d */ /* 0x000fea0003800000 */
[----:B012---:R-:W0:Y:S01]  /*7790*/  LDC.64 R4, c[0x0][0x388] ;  /* 0x0000e200ff047b82 */ /* 0x007e220000000a00 */
[----:B------:R-:W4:Y:S01]  /*77a0*/  LDCU UR4, c[0x0][0x3a8] ;  /* 0x00007500ff0477ac */ /* 0x000f220008000800 */
[----:B------:R-:W-:Y:S01]  /*77b0*/  PRMT R0, R18, 0x9910, RZ ;  /* 0x0000991012007816 */ /* 0x000fe200000000ff */
[----:B------:R-:W-:-:S03]  /*77c0*/  IMAD R2, R2, 0x200, R25 ;  /* 0x0000020002027824 */ /* 0x000fc600078e0219 */
[----:B------:R-:W-:Y:S01]  /*77d0*/  ISETP.GT.AND P1, PT, R0, 0x9, PT ;  /* 0x000000090000780c */ /* 0x000fe20003f24270 */
[----:B----4-:R-:W-:-:S05]  /*77e0*/  IMAD R3, R2, UR4, RZ ;  /* 0x0000000402037c24 */ /* 0x010fca000f8e02ff */
[----:B0-----:R-:W-:-:S05]  /*77f0*/  IADD3 R2, P0, PT, R3, R4, RZ ;  /* 0x0000000403027210 */ /* 0x001fca0007f1e0ff */
[----:B------:R-:W-:Y:S02]  /*7800*/  IMAD.X R3, RZ, RZ, R5, P0 ;  /* 0x000000ffff037224 */ /* 0x000fe400000e0605 */
[----:B------:R-:W-:Y:S06]  /*7810*/  @P1 BRA `(.L_x_533) ;  /* 0x00000004000c1947 */ /* 0x000fec0003800000 */
        /* <DEDUP_REMOVED lines=8> */
[----:B---3--:R-:W-:-:S06]  /*78a0*/  IMAD.U32 R19, R19, 0x10000, RZ ;  /* 0x0001000013137824 */ /* 0x008fcc00078e00ff */
[----:B------:R-:W0:Y:S02]  /*78b0*/  F2I.FTZ.TRUNC.NTZ R19, R19 ;  /* 0x0000001300137305 */ /* 0x000e24000021f100 */
[----:B0-----:R-:W-:Y:S01]  /*78c0*/  STG.E.U8 desc[UR36][R2.64], R19 ;  /* 0x0000001302007986 */ /* 0x001fe2000c101124 */
[----:B------:R-:W-:Y:S05]  /*78d0*/  EXIT ;  /* 0x000000000000794d */ /* 0x000fea0003800000 */
.L_x_536:
[----:B---3--:R-:W-:-:S06]  /*78e0*/  IMAD.U32 R5, R19, 0x10000, RZ ;  /* 0x0001000013057824 */ /* 0x008fcc00078e00ff */
[----:B------:R-:W0:Y:S02]  /*78f0*/  F2I.S64.TRUNC R4, R5 ;  /* 0x0000000500047311 */ /* 0x000e24000020d900 */
[----:B0-----:R-:W-:Y:S01]  /*7900*/  STG.E.U8 desc[UR36][R2.64], R4 ;  /* 0x0000000402007986 */ /* 0x001fe2000c101124 */
[----:B------:R-:W-:Y:S05]  /*7910*/  EXIT ;  /* 0x000000000000794d */ /* 0x000fea0003800000 */
.L_x_535:
[----:B------:R-:W-:-:S13]  /*7920*/  ISETP.NE.AND P0, PT, R0, 0x2, PT ;  /* 0x000000020000780c */ /* 0x000fda0003f05270 */
[----:B------:R-:W-:Y:S05]  /*7930*/  @!P0 BRA `(.L_x_538) ;  /* 0x0000000000308947 */ /* 0x000fea0003800000 */
[----:B------:R-:W-:-:S13]  /*7940*/  ISETP.NE.AND P0, PT, R0, 0x3, PT ;  /* 0x000000030000780c */ /* 0x000fda0003f05270 */
[----:B------:R-:W-:Y:S05]  /*7950*/  @!P0 BRA `(.L_x_539) ;  /* 0x0000000000188947 */ /* 0x000fea0003800000 */
[----:B------:R-:W-:-:S13]  /*7960*/  ISETP.NE.AND P0, PT, R0, 0x4, PT ;  /* 0x000000040000780c */ /* 0x000fda0003f05270 */
[----:B------:R-:W-:Y:S05]  /*7970*/  @P0 BRA `(.L_x_537) ;  /* 0x0000000800780947 */ /* 0x000fea0003800000 */
[----:B---3--:R-:W-:-:S06]  /*7980*/  IMAD.U32 R4, R19, 0x10000, RZ ;  /* 0x0001000013047824 */ /* 0x008fcc00078e00ff */
[----:B------:R-:W0:Y:S02]  /*7990*/  F2I.S64.TRUNC R4, R4 ;  /* 0x0000000400047311 */ /* 0x000e24000020d900 */
[----:B0-----:R-:W-:Y:S01]  /*79a0*/  STG.E.64 desc[UR36][R2.64], R4 ;  /* 0x0000000402007986 */ /* 0x001fe2000c101b24 */
[----:B------:R-:W-:Y:S05]  /*79b0*/  EXIT ;  /* 0x000000000000794d */ /* 0x000fea0003800000 */
.L_x_539:
[----:B---3--:R-:W-:-:S06]  /*79c0*/  IMAD.U32 R19, R19, 0x10000, RZ ;  /* 0x0001000013137824 */ /* 0x008fcc00078e00ff */
[----:B------:R-:W0:Y:S02]  /*79d0*/  F2I.FTZ.TRUNC.NTZ R19, R19 ;  /* 0x0000001300137305 */ /* 0x000e24000021f100 */
[----:B0-----:R-:W-:Y:S01]  /*79e0*/  STG.E desc[UR36][R2.64], R19 ;  /* 0x0000001302007986 */ /* 0x001fe2000c101924 */
[----:B------:R-:W-:Y:S05]  /*79f0*/  EXIT ;  /* 0x000000000000794d */ /* 0x000fea0003800000 */
.L_x_538:
[----:B---3--:R-:W-:-:S06]  /*7a00*/  IMAD.U32 R19, R19, 0x10000, RZ ;  /* 0x0001000013137824 */ /* 0x008fcc00078e00ff */
[----:B------:R-:W0:Y:S02]  /*7a10*/  F2I.FTZ.TRUNC.NTZ R19, R19 ;  /* 0x0000001300137305 */ /* 0x000e24000021f100 */
[----:B0-----:R-:W-:Y:S01]  /*7a20*/  STG.E.U16 desc[UR36][R2.64], R19 ;  /* 0x0000001302007986 */ /* 0x001fe2000c101524 */
[----:B------:R-:W-:Y:S05]  /*7a30*/  EXIT ;  /* 0x000000000000794d */ /* 0x000fea0003800000 */
.L_x_534:
[----:B------:R-:W-:-:S13]  /*7a40*/  ISETP.GT.AND P0, PT, R0, 0x6, PT ;  /* 0x000000060000780c */ /* 0x000fda0003f04270 */
[----:B------:R-:W-:Y:S05]  /*7a50*/  @P0 BRA `(.L_x_540) ;  /* 0x00000000002c0947 */ /* 0x000fea0003800000 */
[----:B------:R-:W-:-:S13]  /*7a60*/  ISETP.NE.AND P0, PT, R0, 0x5, PT ;  /* 0x000000050000780c */ /* 0x000fda0003f05270 */
[----:B------:R-:W-:Y:S05]  /*7a70*/  @!P0 BRA `(.L_x_541) ;  /* 0x0000000000148947 */ /* 0x000fea0003800000 */
[----:B------:R-:W-:-:S13]  /*7a80*/  ISETP.NE.AND P0, PT, R0, 0x6, PT ;  /* 0x000000060000780c */ /* 0x000fda0003f05270 */
[----:B------:R-:W-:Y:S05]  /*7a90*/  @P0 BRA `(.L_x_537) ;  /* 0x0000000800300947 */ /* 0x000fea0003800000 */
[----:B---3--:R-:W-:-:S05]  /*7aa0*/  IMAD.U32 R19, R19, 0x10000, RZ ;  /* 0x0001000013137824 */ /* 0x008fca00078e00ff */
[----:B------:R-:W-:Y:S01]  /*7ab0*/  STG.E desc[UR36][R2.64], R19 ;  /* 0x0000001302007986 */ /* 0x000fe2000c101924 */
[----:B------:R-:W-:Y:S05]  /*7ac0*/  EXIT ;  /* 0x000000000000794d */ /* 0x000fea0003800000 */
.L_x_541:
[----:B---3--:R-:W-:-:S05]  /*7ad0*/  IMAD.U32 R0, R19, 0x10000, RZ ;  /* 0x0001000013007824 */ /* 0x008fca00078e00ff */
[----:B------:R-:W-:-:S05]  /*7ae0*/  F2FP.F16.F32.PACK_AB R0, RZ, R0 ;  /* 0x00000000ff00723e */ /* 0x000fca00000000ff */
[----:B------:R-:W-:Y:S01]  /*7af0*/  STG.E.U16 desc[UR36][R2.64], R0 ;  /* 0x0000000002007986 */ /* 0x000fe2000c101524 */
[----:B------:R-:W-:Y:S05]  /*7b00*/  EXIT ;  /* 0x000000000000794d */ /* 0x000fea0003800000 */
.L_x_540:
[----:B------:R-:W-:-:S13]  /*7b10*/  ISETP.NE.AND P0, PT, R0, 0x7, PT ;  /* 0x000000070000780c */ /* 0x000fda0003f05270 */
[----:B------:R-:W-:Y:S05]  /*7b20*/  @!P0 BRA `(.L_x_542) ;  /* 0x0000000000348947 */ /* 0x000fea0003800000 */
[----:B------:R-:W-:-:S13]  /*7b30*/  ISETP.NE.AND P0, PT, R0, 0x8, PT ;  /* 0x000000080000780c */ /* 0x000fda0003f05270 */
[----:B------:R-:W-:Y:S05]  /*7b40*/  @!P0 BRA `(.L_x_543) ;  /* 0x0000000000188947 */ /* 0x000fea0003800000 */
[----:B------:R-:W-:-:S13]  /*7b50*/  ISETP.NE.AND P0, PT, R0, 0x9, PT ;  /* 0x000000090000780c */ /* 0x000fda0003f05270 */
[----:B------:R-:W-:Y:S05]  /*7b60*/  @P0 BRA `(.L_x_537) ;  /* 0x0000000400fc0947 */ /* 0x000fea0003800000 */
[----:B---3--:R-:W-:Y:S02]  /*7b70*/  IMAD.U32 R4, R19, 0x10000, RZ ;  /* 0x0001000013047824 */ /* 0x008fe400078e00ff */
[----:B------:R-:W-:-:S05]  /*7b80*/  IMAD.MOV.U32 R5, RZ, RZ, RZ ;  /* 0x000000ffff057224 */ /* 0x000fca00078e00ff */
[----:B------:R-:W-:Y:S01]  /*7b90*/  STG.E.64 desc[UR36][R2.64], R4 ;  /* 0x0000000402007986 */ /* 0x000fe2000c101b24 */
[----:B------:R-:W-:Y:S05]  /*7ba0*/  EXIT ;  /* 0x000000000000794d */ /* 0x000fea0003800000 */
.L_x_543:
[----:B---3--:R-:W-:-:S05]  /*7bb0*/  IMAD.U32 R19, R19, 0x10000, RZ ;  /* 0x0001000013137824 */ /* 0x008fca00078e00ff */
[----:B------:R-:W-:-:S04]  /*7bc0*/  F2FP.F16.F32.PACK_AB R5, RZ, R19 ;  /* 0x00000013ff05723e */ /* 0x000fc800000000ff */
[----:B------:R-:W-:-:S05]  /*7bd0*/  PRMT R5, R5, 0x5410, RZ ;  /* 0x0000541005057816 */ /* 0x000fca00000000ff */
[----:B------:R-:W-:Y:S01]  /*7be0*/  STG.E desc[UR36][R2.64], R5 ;  /* 0x0000000502007986 */ /* 0x000fe2000c101924 */
[----:B------:R-:W-:Y:S05]  /*7bf0*/  EXIT ;  /* 0x000000000000794d */ /* 0x000fea0003800000 */
.L_x_542:
[----:B---3--:R-:W-:-:S04]  /*7c00*/  IMAD.U32 R4, R19, 0x10000, RZ ;  /* 0x0001000013047824 */ /* 0x008fc800078e00ff */
[----:B------:R-:W-:-:S06]  /*7c10*/  FMUL.FTZ R4, R4, 1 ;  /* 0x3f80000004047820 */ /* 0x000fcc0000410000 */
[----:B------:R-:W0:Y:S02]  /*7c20*/  F2F.F64.F32 R4, R4 ;  /* 0x0000000400047310 */ /* 0x000e240000201800 */
[----:B0-----:R-:W-:Y:S01]  /*7c30*/  STG.E.64 desc[UR36][R2.64], R4 ;  /* 0x0000000402007986 */ /* 0x001fe2000c101b24 */
[----:B------:R-:W-:Y:S05]  /*7c40*/  EXIT ;  /* 0x000000000000794d */ /* 0x000fea0003800000 */
.L_x_533:
        /* <DEDUP_REMOVED lines=10> */
[----:B---3--:R-:W-:-:S06]  /*7cf0*/  IMAD.U32 R5, R19, 0x10000, RZ ;  /* 0x0001000013057824 */ /* 0x008fcc00078e00ff */
[----:B------:R-:W0:Y:S02]  /*7d00*/  F2I.FTZ.U32.TRUNC.NTZ R5, R5 ;  /* 0x0000000500057305 */ /* 0x000e24000021f000 */
[----:B0-----:R-:W-:Y:S01]  /*7d10*/  STG.E.U16 desc[UR36][R2.64], R5 ;  /* 0x0000000502007986 */ /* 0x001fe2000c101524 */
[----:B------:R-:W-:Y:S05]  /*7d20*/  EXIT ;  /* 0x000000000000794d */ /* 0x000fea0003800000 */
.L_x_547:
[----:B---3--:R-:W-:Y:S01]  /*7d30*/  IMAD.U32 R5, R19, 0x10000, RZ ;  /* 0x0001000013057824 */ /* 0x008fe200078e00ff */
        /* <DEDUP_REMOVED lines=17> */
.L_x_550:
[----:B------:R-:W-:-:S04]  /*7e50*/  SHF.R.U32.HI R5, RZ, 0x18, R5 ;  /* 0x00000018ff057819 */ /* 0x000fc80000011605 */
[----:B------:R-:W-:-:S07]  /*7e60*/  LOP3.LUT R0, R0, 0x80, R5, 0xf8, !PT ;  /* 0x0000008000007812 */ /* 0x000fce00078ef805 */
.L_x_549:
[----:B------:R-:W-:Y:S05]  /*7e70*/  BSYNC.RECONVERGENT B0 ;  /* 0x0000000000007941 */ /* 0x000fea0003800200 */
.L_x_548:
[----:B------:R-:W-:Y:S01]  /*7e80*/  STG.E.U8 desc[UR36][R2.64], R0 ;  /* 0x0000000002007986 */ /* 0x000fe2000c101124 */
[----:B------:R-:W-:Y:S05]  /*7e90*/  EXIT ;  /* 0x000000000000794d */ /* 0x000fea0003800000 */
.L_x_546:
        /* <DEDUP_REMOVED lines=18> */
.L_x_553:
[----:B------:R-:W-:-:S04]  /*7fc0*/  SHF.R.U32.HI R5, RZ, 0x18, R5 ;  /* 0x00000018ff057819 */ /* 0x000fc80000011605 */
[----:B------:R-:W-:-:S07]  /*7fd0*/  LOP3.LUT R0, R0, 0x80, R5, 0xf8, !PT ;  /* 0x0000008000007812 */ /* 0x000fce00078ef805 */
.L_x_552:
[----:B------:R-:W-:Y:S05]  /*7fe0*/  BSYNC.RECONVERGENT B0 ;  /* 0x0000000000007941 */ /* 0x000fea0003800200 */
.L_x_551:
[----:B------:R-:W-:Y:S01]  /*7ff0*/  STG.E.U8 desc[UR36][R2.64], R0 ;  /* 0x0000000002007986 */ /* 0x000fe2000c101124 */
[----:B------:R-:W-:Y:S05]  /*8000*/  EXIT ;  /* 0x000000000000794d */ /* 0x000fea0003800000 */
.L_x_545:
[----:B------:R-:W-:-:S13]  /*8010*/  ISETP.NE.AND P0, PT, R0, 0x1c, PT ;  /* 0x0000001c0000780c */ /* 0x000fda0003f05270 */
[----:B------:R-:W-:Y:S05]  /*8020*/  @!P0 BRA `(.L_x_554) ;  /* 0x0000000000608947 */ /* 0x000fea0003800000 */
[----:B------:R-:W-:-:S13]  /*8030*/  ISETP.NE.AND P0, PT, R0, 0x1d, PT ;  /* 0x0000001d0000780c */ /* 0x000fda0003f05270 */
[----:B------:R-:W-:Y:S05]  /*8040*/  @!P0 BRA `(.L_x_555) ;  /* 0x0000000000488947 */ /* 0x000fea0003800000 */
[----:B------:R-:W-:-:S13]  /*8050*/  ISETP.NE.AND P0, PT, R0, 0x2c, PT ;  /* 0x0000002c0000780c */ /* 0x000fda0003f05270 */
[----:B------:R-:W-:Y:S05]  /*8060*/  @P0 BRA `(.L_x_537) ;  /* 0x0000000000bc0947 */ /* 0x000fea0003800000 */
[----:B---3--:R-:W-:Y:S02]  /*8070*/  IMAD.U32 R19, R19, 0x10000, RZ ;  /* 0x0001000013137824 */ /* 0x008fe400078e00ff */
[----:B------:R-:W-:-:S03]  /*8080*/  IMAD.MOV.U32 R5, RZ, RZ, 0xff ;  /* 0x000000ffff057424 */ /* 0x000fc600078e00ff */
[----:B------:R-:W-:-:S04]  /*8090*/  SHF.R.U32.HI R6, RZ, 0x17, R19 ;  /* 0x00000017ff067819 */ /* 0x000fc80000011613 */
[----:B------:R-:W-:-:S04]  /*80a0*/  LOP3.LUT R4, R6, 0xff, RZ, 0xc0, !PT ;  /* 0x000000ff06047812 */ /* 0x000fc800078ec0ff */
[----:B------:R-:W-:-:S13]  /*80b0*/  ISETP.NE.AND P2, PT, R4, 0xff, PT ;  /* 0x000000ff0400780c */ /* 0x000fda0003f45270 */
[--C-:B------:R-:W-:Y:S02]  /*80c0*/  @P2 SHF.R.U32.HI R0, RZ, 0x16, R19.reuse ;  /* 0x00000016ff002819 */ /* 0x100fe40000011613 */
[----:B------:R-:W-:Y:S02]  /*80d0*/  @P2 LOP3.LUT P0, RZ, R4, 0x3fffff, R19, 0xf8, !PT ;  /* 0x003fffff04ff2812 */ /* 0x000fe4000780f813 */
[----:B------:R-:W-:-:S04]  /*80e0*/  @P2 LOP3.LUT R0, R0, 0x1, RZ, 0xc0, !PT ;  /* 0x0000000100002812 */ /* 0x000fc800078ec0ff */
[----:B------:R-:W-:Y:S01]  /*80f0*/  @P2 ISETP.EQ.U32.AND P1, PT, R0, 0x1, P0 ;  /* 0x000000010000280c */ /* 0x000fe20000722070 */
[----:B------:R-:W-:Y:S01]  /*8100*/  @P2 VIADD R0, R6, 0x1 ;  /* 0x0000000106002836 */ /* 0x000fe20000000000 */
[----:B------:R-:W-:Y:S02]  /*8110*/  PLOP3.LUT P0, PT, PT, PT, PT, 0x80, 0x8 ;  /* 0x000000000008781c */ /* 0x000fe40003f0f070 */
[----:B------:R-:W-:-:S13]  /*8120*/  @P2 PLOP3.LUT P0, PT, P1, PT, PT, 0x80, 0x8 ;  /* 0x000000000008281c */ /* 0x000fda0000f0f070 */
[----:B------:R-:W-:-:S04]  /*8130*/  @!P0 IMAD.MOV R0, RZ, RZ, R6 ;  /* 0x000000ffff008224 */ /* 0x000fc800078e0206 */
[----:B------:R-:W-:-:S05]  /*8140*/  @P2 IMAD.MOV.U32 R5, RZ, RZ, R0 ;  /* 0x000000ffff052224 */ /* 0x000fca00078e0000 */
[----:B------:R-:W-:Y:S01]  /*8150*/  STG.E.U8 desc[UR36][R2.64], R5 ;  /* 0x0000000502007986 */ /* 0x000fe2000c101124 */
[----:B------:R-:W-:Y:S05]  /*8160*/  EXIT ;  /* 0x000000000000794d */ /* 0x000fea0003800000 */
.L_x_555:
[----:B---3--:R-:W-:-:S06]  /*8170*/  IMAD.U32 R4, R19, 0x10000, RZ ;  /* 0x0001000013047824 */ /* 0x008fcc00078e00ff */
[----:B------:R-:W0:Y:S02]  /*8180*/  F2I.U64.TRUNC R4, R4 ;  /* 0x0000000400047311 */ /* 0x000e24000020d800 */
[----:B0-----:R-:W-:Y:S01]  /*8190*/  STG.E.64 desc[UR36][R2.64], R4 ;  /* 0x0000000402007986 */ /* 0x001fe2000c101b24 */
[----:B------:R-:W-:Y:S05]  /*81a0*/  EXIT ;  /* 0x000000000000794d */ /* 0x000fea0003800000 */
.L_x_554:
[----:B---3--:R-:W-:-:S06]  /*81b0*/  IMAD.U32 R19, R19, 0x10000, RZ ;  /* 0x0001000013137824 */ /* 0x008fcc00078e00ff */
[----:B------:R-:W0:Y:S02]  /*81c0*/  F2I.FTZ.U32.TRUNC.NTZ R19, R19 ;  /* 0x0000001300137305 */ /* 0x000e24000021f000 */
[----:B0-----:R-:W-:Y:S01]  /*81d0*/  STG.E desc[UR36][R2.64], R19 ;  /* 0x0000001302007986 */ /* 0x001fe2000c101924 */
[----:B------:R-:W-:Y:S05]  /*81e0*/  EXIT ;  /* 0x000000000000794d */ /* 0x000fea0003800000 */
.L_x_544:
[----:B------:R-:W-:-:S13]  /*81f0*/  ISETP.GT.AND P0, PT, R0, 0xe, PT ;  /* 0x0000000e0000780c */ /* 0x000fda0003f04270 */
[----:B------:R-:W-:Y:S05]  /*8200*/  @P0 BRA `(.L_x_556) ;  /* 0x00000000003c0947 */ /* 0x000fea0003800000 */
[----:B------:R-:W-:-:S13]  /*8210*/  ISETP.NE.AND P0, PT, R0, 0xa, PT ;  /* 0x0000000a0000780c */ /* 0x000fda0003f05270 */
[----:B------:R-:W-:Y:S05]  /*8220*/  @!P0 BRA `(.L_x_557) ;  /* 0x00000000001c8947 */ /* 0x000fea0003800000 */
[----:B------:R-:W-:-:S13]  /*8230*/  ISETP.NE.AND P0, PT, R0, 0xb, PT ;  /* 0x0000000b0000780c */ /* 0x000fda0003f05270 */
[----:B------:R-:W-:Y:S05]  /*8240*/  @P0 BRA `(.L_x_537) ;  /* 0x0000000000440947 */ /* 0x000fea0003800000 */
[----:B---3--:R-:W-:-:S05]  /*8250*/  IMAD.U32 R19, R19, 0x10000, RZ ;  /* 0x0001000013137824 */ /* 0x008fca00078e00ff */
[----:B------:R-:W-:-:S04]  /*8260*/  FSETP.NEU.FTZ.AND P0, PT, R19, RZ, PT ;  /* 0x000000ff1300720b */ /* 0x000fc80003f1d000 */
[----:B------:R-:W-:-:S05]  /*8270*/  SEL R5, RZ, 0x1, !P0 ;  /* 0x00000001ff057807 */ /* 0x000fca0004000000 */
[----:B------:R-:W-:Y:S01]  /*8280*/  STG.E.U8 desc[UR36][R2.64], R5 ;  /* 0x0000000502007986 */ /* 0x000fe2000c101124 */
[----:B------:R-:W-:Y:S05]  /*8290*/  EXIT ;  /* 0x000000000000794d */ /* 0x000fea0003800000 */
.L_x_557:
[----:B---3--:R-:W-:Y:S01]  /*82a0*/  IMAD.U32 R19, R19, 0x10000, RZ ;  /* 0x0001000013137824 */ /* 0x008fe200078e00ff */
[----:B------:R-:W-:-:S03]  /*82b0*/  CS2R R6, SRZ ;  /* 0x0000000000067805 */ /* 0x000fc6000001ff00 */
[----:B------:R-:W-:-:S06]  /*82c0*/  FMUL.FTZ R4, R19, 1 ;  /* 0x3f80000013047820 */ /* 0x000fcc0000410000 */
[----:B------:R-:W0:Y:S02]  /*82d0*/  F2F.F64.F32 R4, R4 ;  /* 0x0000000400047310 */ /* 0x000e240000201800 */
[----:B0-----:R-:W-:Y:S01]  /*82e0*/  STG.E.128 desc[UR36][R2.64], R4 ;  /* 0x0000000402007986 */ /* 0x001fe2000c101d24 */
[----:B------:R-:W-:Y:S05]  /*82f0*/  EXIT ;  /* 0x000000000000794d */ /* 0x000fea0003800000 */
.L_x_556:
[----:B------:R-:W-:-:S13]  /*8300*/  ISETP.NE.AND P0, PT, R0, 0xf, PT ;  /* 0x0000000f0000780c */ /* 0x000fda0003f05270 */
[----:B------:R-:W-:Y:S05]  /*8310*/  @!P0 BRA `(.L_x_558) ;  /* 0x0000000000e88947 */ /* 0x000fea0003800000 */
[----:B------:R-:W-:-:S13]  /*8320*/  ISETP.NE.AND P0, PT, R0, 0x17, PT ;  /* 0x000000170000780c */ /* 0x000fda0003f05270 */
[----:B------:R-:W-:Y:S05]  /*8330*/  @!P0 BRA `(.L_x_559) ;  /* 0x0000000000908947 */ /* 0x000fea0003800000 */
[----:B------:R-:W-:-:S13]  /*8340*/  ISETP.NE.AND P0, PT, R0, 0x18, PT ;  /* 0x000000180000780c */ /* 0x000fda0003f05270 */
[----:B------:R-:W-:Y:S05]  /*8350*/  @!P0 BRA `(.L_x_560) ;  /* 0x0000000000448947 */ /* 0x000fea0003800000 */
.L_x_537:
[----:B------:R-:W-:Y:S01]  /*8360*/  MOV R0, 0x0 ;  /* 0x0000000000007802 */ /* 0x000fe20000000f00 */
[----:B------:R-:W0:Y:S01]  /*8370*/  LDCU.64 UR4, c[0x4][0x128] ;  /* 0x01002500ff0477ac */ /* 0x000e220008000a00 */
[----:B------:R-:W-:Y:S02]  /*8380*/  IMAD.MOV.U32 R8, RZ, RZ, 0x65 ;  /* 0x00000065ff087424 */ /* 0x000fe400078e00ff */
[----:B------:R1:W2:Y:S01]  /*8390*/  LDC.64 R2, c[0x4][R0] ;  /* 0x0100000000027b82 */ /* 0x0002a20000000a00 */
[----:B------:R-:W4:Y:S01]  /*83a0*/  LDCU.64 UR6, c[0x4][0x130] ;  /* 0x01002600ff0677ac */ /* 0x000f220008000a00 */
[----:B------:R-:W-:Y:S02]  /*83b0*/  IMAD.MOV.U32 R12, RZ, RZ, 0x1 ;  /* 0x00000001ff0c7424 */ /* 0x000fe400078e00ff */
[----:B------:R-:W-:Y:S01]  /*83c0*/  IMAD.MOV.U32 R13, RZ, RZ, RZ ;  /* 0x000000ffff0d7224 */ /* 0x000fe200078e00ff */
[----:B------:R-:W5:Y:S01]  /*83d0*/  LDCU.64 UR8, c[0x4][0x40] ;  /* 0x01000800ff0877ac */ /* 0x000f620008000a00 */
[----:B0-----:R-:W-:-:S02]  /*83e0*/  IMAD.U32 R4, RZ, RZ, UR4 ;  /* 0x00000004ff047e24 */ /* 0x001fc4000f8e00ff */
[----:B------:R-:W-:Y:S02]  /*83f0*/  IMAD.U32 R5, RZ, RZ, UR5 ;  /* 0x00000005ff057e24 */ /* 0x000fe4000f8e00ff */
[----:B----4-:R-:W-:Y:S02]  /*8400*/  IMAD.U32 R6, RZ, RZ, UR6 ;  /* 0x00000006ff067e24 */ /* 0x010fe4000f8e00ff */
[----:B------:R-:W-:Y:S02]  /*8410*/  IMAD.U32 R7, RZ, RZ, UR7 ;  /* 0x00000007ff077e24 */ /* 0x000fe4000f8e00ff */
[----:B-----5:R-:W-:Y:S02]  /*8420*/  IMAD.U32 R10, RZ, RZ, UR8 ;  /* 0x00000008ff0a7e24 */ /* 0x020fe4000f8e00ff */
[----:B-1----:R-:W-:-:S07]  /*8430*/  IMAD.U32 R11, RZ, RZ, UR9 ;  /* 0x00000009ff0b7e24 */ /* 0x002fce000f8e00ff */
[----:B------:R-:W-:-:S07]  /*8440*/  LEPC R20, `(.L_x_561) ;  /* 0x000000001014794e */ /* 0x000fce0000000000 */
[----:B--23--:R-:W-:Y:S05]  /*8450*/  CALL.ABS.NOINC R2 ;  /* 0x0000000002007343 */ /* 0x00cfea0003c00000 */
.L_x_561:
[----:B------:R-:W-:Y:S05]  /*8460*/  EXIT ;  /* 0x000000000000794d */ /* 0x000fea0003800000 */
.L_x_560:
[----:B---3--:R-:W-:Y:S01]  /*8470*/  IMAD.U32 R19, R19, 0x10000, RZ ;  /* 0x0001000013137824 */ /* 0x008fe200078e00ff */
        /* <DEDUP_REMOVED lines=12> */
.L_x_563:
[----:B------:R-:W-:Y:S05]  /*8540*/  BSYNC.RECONVERGENT B0 ;  /* 0x0000000000007941 */ /* 0x000fea0003800200 */
.L_x_562:
[----:B------:R-:W-:-:S05]  /*8550*/  LOP3.LUT R5, R0, 0x80, R5, 0xf8, !PT ;  /* 0x0000008000057812 */ /* 0x000fca00078ef805 */
[----:B------:R-:W-:Y:S01]  /*8560*/  STG.E.U8 desc[UR36][R2.64], R5 ;  /* 0x0000000502007986 */ /* 0x000fe2000c101124 */
[----:B------:R-:W-:Y:S05]  /*8570*/  EXIT ;  /* 0x000000000000794d */ /* 0x000fea0003800000 */
.L_x_559:
[----:B---3--:R-:W-:Y:S01]  /*8580*/  IMAD.U32 R5, R19, 0x10000, RZ ;  /* 0x0001000013057824 */ /* 0x008fe200078e00ff */
        /* <DEDUP_REMOVED lines=11> */
.L_x_565:
[----:B------:R-:W-:Y:S01]  /*8640*/  IMAD.MOV.U32 R0, RZ, RZ, 0x7f ;  /* 0x0000007fff007424 */ /* 0x000fe200078e00ff */
[----:B------:R-:W-:-:S04]  /*8650*/  ISETP.GT.U32.AND P0, PT, R4, 0x7f800000, PT ;  /* 0x7f8000000400780c */ /* 0x000fc80003f04070 */
[----:B------:R-:W-:-:S09]  /*8660*/  SEL R0, R0, 0x7c, P0 ;  /* 0x0000007c00007807 */ /* 0x000fd20000000000 */
.L_x_566:
[----:B------:R-:W-:Y:S05]  /*8670*/  BSYNC.RECONVERGENT B0 ;  /* 0x0000000000007941 */ /* 0x000fea0003800200 */
.L_x_564:
[----:B------:R-:W-:-:S04]  /*8680*/  SHF.R.U32.HI R5, RZ, 0x18, R5 ;  /* 0x00000018ff057819 */ /* 0x000fc80000011605 */
[----:B------:R-:W-:-:S05]  /*8690*/  LOP3.LUT R5, R0, 0x80, R5, 0xf8, !PT ;  /* 0x0000008000057812 */ /* 0x000fca00078ef805 */
[----:B------:R-:W-:Y:S01]  /*86a0*/  STG.E.U8 desc[UR36][R2.64], R5 ;  /* 0x0000000502007986 */ /* 0x000fe2000c101124 */
[----:B------:R-:W-:Y:S05]  /*86b0*/  EXIT ;  /* 0x000000000000794d */ /* 0x000fea0003800000 */
.L_x_558:
[----:B---3--:R-:W-:Y:S01]  /*86c0*/  STG.E.U16 desc[UR36][R2.64], R19 ;  /* 0x0000001302007986 */ /* 0x008fe2000c101524 */
[----:B------:R-:W-:Y:S05]  /*86d0*/  EXIT ;  /* 0x000000000000794d */ /* 0x000fea0003800000 */
.L_x_567:
        /* <DEDUP_REMOVED lines=10> */
.L_x_2560:


//--------------------- .text._ZN2at6native18elementwise_kernelILi128ELi4EZNS0_22gpu_kernel_impl_nocastIZZZNS0_15sin_kernel_cudaERNS_18TensorIteratorBaseEENKUlvE0_clEvENKUlvE2_clEvEUlN3c108BFloat16EE_EEvS4_RKT_EUliE_EEviT1_ --------------------------
	.section	.text._ZN2at6native18elementwise_kernelILi128ELi4EZNS0_22gpu_kernel_impl_nocastIZZZNS0_15sin_kernel_cudaERNS_18TensorIteratorBaseEENKUlvE0_clEvENKUlvE2_clEvEUlN3c108BFloat16EE_EEvS4_RKT_EUliE_EEviT1_,"ax",@progbits
	.align	128
        .global         _ZN2at6native18elementwise_kernelILi128ELi4EZNS0_22gpu_kernel_impl_nocastIZZZNS0_15sin_kernel_cudaERNS_18TensorIteratorBaseEENKUlvE0_clEvENKUlvE2_clEvEUlN3c108BFloat16EE_EEvS4_RKT_EUliE_EEviT1_
        .type           _ZN2at6native18elementwise_kernelILi128ELi4EZNS0_22gpu_kernel_impl_nocastIZZZNS0_15sin_kernel_cudaERNS_18TensorIteratorBaseEENKUlvE0_clEvENKUlvE2_clEvEUlN3c108BFloat16EE_EEvS4_RKT_EUliE_EEviT1_,@function
        .size           _ZN2at6native18elementwise_kernelILi128ELi4EZNS0_22gpu_kernel_impl_nocastIZZZNS0_15sin_kernel_cudaERNS_18TensorIteratorBaseEENKUlvE0_clEvENKUlvE2_clEvEUlN3c108BFloat16EE_EEvS4_RKT_EUliE_EEviT1_,(.L_x_2561 - _ZN2at6native18elementwise_kernelILi128ELi4EZNS0_22gpu_kernel_impl_nocastIZZZNS0_15sin_kernel_cudaERNS_18TensorIteratorBaseEENKUlvE0_clEvENKUlvE2_clEvEUlN3c108BFloat16EE_EEvS4_RKT_EUliE_EEviT1_)
        .other          _ZN2at6native18elementwise_kernelILi128ELi4EZNS0_22gpu_kernel_impl_nocastIZZZNS0_15sin_kernel_cudaERNS_18TensorIteratorBaseEENKUlvE0_clEvENKUlvE2_clEvEUlN3c108BFloat16EE_EEvS4_RKT_EUliE_EEviT1_,@"STO_CUDA_ENTRY STV_DEFAULT"
_ZN2at6native18elementwise_kernelILi128ELi4EZNS0_22gpu_kernel_impl_nocastIZZZNS0_15sin_kernel_cudaERNS_18TensorIteratorBaseEENKUlvE0_clEvENKUlvE2_clEvEUlN3c108BFloat16EE_EEvS4_RKT_EUliE_EEviT1_:
.text._ZN2at6native18elementwise_kernelILi128ELi4EZNS0_22gpu_kernel_impl_nocastIZZZNS0_15sin_kernel_cudaERNS_18TensorIteratorBaseEENKUlvE0_clEvENKUlvE2_clEvEUlN3c108BFloat16EE_EEvS4_RKT_EUliE_EEviT1_:
[----:B------:R-:W-:Y:S08]  /*0000*/  LDC R1, c[0x0][0x37c] ;  /* 0x0000df00ff017b82 */ /* 0x000ff00000000800 */
[----:B------:R-:W0:Y:S01]  /*0010*/  LDC R2, c[0x0][0x388] ;  /* 0x0000e200ff027b82 */ /* 0x000e220000000800 */
[----:B------:R-:W1:Y:S01]  /*0020*/  S2R R3, SR_TID.X ;  /* 0x0000000000037919 */ /* 0x000e620000002100 */
[----:B------:R-:W2:Y:S06]  /*0030*/  LDCU.64 UR6, c[0x0][0x358] ;  /* 0x00006b00ff0677ac */ /* 0x000eac0008000a00 */
[----:B------:R-:W3:Y:S01]  /*0040*/  S2UR UR4, SR_CTAID.X ;  /* 0x00000000000479c3 */ /* 0x000ee20000002500 */
[----:B0-----:R-:W-:Y:S01]  /*0050*/  ISETP.NE.AND P0, PT, R2, RZ, PT ;  /* 0x000000ff0200720c */ /* 0x001fe20003f05270 */
[----:B---3--:R-:W-:-:S06]  /*0060*/  USHF.L.U32 UR4, UR4, 0x9, URZ ;  /* 0x0000000904047899 */ /* 0x008fcc00080006ff */
[----:B-1----:R-:W-:-:S06]  /*0070*/  LOP3.LUT R3, R3, UR4, RZ, 0xfc, !PT ;  /* 0x0000000403037c12 */ /* 0x002fcc000f8efcff */
[----:B--2---:R-:W-:Y:S05]  /*0080*/  @P0 BRA `(.L_x_568) ;  /* 0x0000000000d00947 */ /* 0x004fea0003800000 */
[----:B------:R-:W0:Y:S01]  /*0090*/  LDCU UR4, c[0x0][0x380] ;  /* 0x00007000ff0477ac */ /* 0x000e220008000800 */
[----:B------:R-:W-:Y:S04]  /*00a0*/  BSSY.RECONVERGENT B0, `(.L_x_569) ;  /* 0x0000026000007945 */ /* 0x000fe80003800200 */
[----:B------:R-:W-:Y:S01]  /*00b0*/  BSSY.RELIABLE B1, `(.L_x_570) ;  /* 0x000001b000017945 */ /* 0x000fe20003800100 */
[----:B0-----:R-:W-:-:S13]  /*00c0*/  ISETP.GE.AND P0, PT, R3, UR4, PT ;  /* 0x0000000403007c0c */ /* 0x001fda000bf06270 */
[----:B------:R-:W-:Y:S05]  /*00d0*/  @P0 BRA `(.L_x_571) ;  /* 0x0000000000540947 */ /* 0x000fea0003800000 */
[----:B------:R-:W0:Y:S02]  /*00e0*/  LDC.64 R4, c[0x0][0x588] ;  /* 0x00016200ff047b82 */ /* 0x000e240000000a00 */
[----:B0-----:R-:W2:Y:S06]  /*00f0*/  LDG.E.U16 R4, desc[UR6][R4.64] ;  /* 0x0000000604047981 */ /* 0x001eac000c1e1500 */
[----:B------:R-:W0:Y:S01]  /*0100*/  LDC.64 R6, c[0x0][0x580] ;  /* 0x00016000ff067b82 */ /* 0x000e220000000a00 */
[----:B------:R-:W-:-:S04]  /*0110*/  IADD3 R3, PT, PT, R3, 0x80, RZ ;  /* 0x0000008003037810 */ /* 0x000fc80007ffe0ff */
[----:B------:R-:W-:-:S13]  /*0120*/  ISETP.GE.AND P0, PT, R3, UR4, PT ;  /* 0x0000000403007c0c */ /* 0x000fda000bf06270 */
[----:B------:R-:W-:Y:S05]  /*0130*/  @P0 BREAK.RELIABLE B1 ;  /* 0x0000000000010942 */ /* 0x000fea0003800100 */
[----:B--2---:R-:W-:-:S05]  /*0140*/  SHF.L.U32 R0, R4, 0x10, RZ ;  /* 0x0000001004007819 */ /* 0x004fca00000006ff */
[----:B------:R-:W-:-:S04]  /*0150*/  FMUL.RZ R2, R0, 0.15915493667125701904 ;  /* 0x3e22f98300027820 */ /* 0x000fc8000040c000 */
[----:B------:R-:W1:Y:S02]  /*0160*/  MUFU.SIN R0, R2 ;  /* 0x0000000200007308 */ /* 0x000e640000000400 */
[----:B-1----:R-:W-:-:S05]  /*0170*/  F2FP.BF16.F32.PACK_AB R0, RZ, R0 ;  /* 0x00000000ff00723e */ /* 0x002fca00000010ff */
[----:B0-----:R0:W-:Y:S01]  /*0180*/  STG.E.U16 desc[UR6][R6.64], R0 ;  /* 0x0000000006007986 */ /* 0x0011e2000c101506 */
[----:B------:R-:W-:Y:S05]  /*0190*/  @P0 BRA `(.L_x_572) ;  /* 0x0000000000580947 */ /* 0x000fea0003800000 */
[----:B------:R-:W1:Y:S02]  /*01a0*/  LDC.64 R4, c[0x0][0x588] ;  /* 0x00016200ff047b82 */ /* 0x000e640000000a00 */
[----:B-1----:R-:W2:Y:S06]  /*01b0*/  LDG.E.U16 R4, desc[UR6][R4.64] ;  /* 0x0000000604047981 */ /* 0x002eac000c1e1500 */
[----:B0-----:R-:W0:Y:S01]  /*01c0*/  LDC.64 R6, c[0x0][0x580] ;  /* 0x00016000ff067b82 */ /* 0x001e220000000a00 */
[----:B------:R-:W-:Y:S02]  /*01d0*/  IADD3 R3, PT, PT, R3, 0x80, RZ ;  /* 0x0000008003037810 */ /* 0x000fe40007ffe0ff */
[----:B--2---:R-:W-:-:S05]  /*01e0*/  SHF.L.U32 R0, R4, 0x10, RZ ;  /* 0x0000001004007819 */ /* 0x004fca00000006ff */
[----:B------:R-:W-:-:S04]  /*01f0*/  FMUL.RZ R2, R0, 0.15915493667125701904 ;  /* 0x3e22f98300027820 */ /* 0x000fc8000040c000 */
[----:B------:R-:W1:Y:S02]  /*0200*/  MUFU.SIN R0, R2 ;  /* 0x0000000200007308 */ /* 0x000e640000000400 */
[----:B-1----:R-:W-:-:S05]  /*0210*/  F2FP.BF16.F32.PACK_AB R0, RZ, R0 ;  /* 0x00000000ff00723e */ /* 0x002fca00000010ff */
[----:B0-----:R0:W-:Y:S02]  /*0220*/  STG.E.U16 desc[UR6][R6.64], R0 ;  /* 0x0000000006007986 */ /* 0x0011e4000c101506 */
.L_x_571:
[----:B------:R-:W-:-:S13]  /*0230*/  ISETP.GE.AND P0, PT, R3, UR4, PT ;  /* 0x0000000403007c0c */ /* 0x000fda000bf06270 */
[----:B------:R-:W-:Y:S05]  /*0240*/  @P0 BREAK.RELIABLE B1 ;  /* 0x0000000000010942 */ /* 0x000fea0003800100 */
[----:B------:R-:W-:Y:S05]  /*0250*/  @P0 BRA `(.L_x_572) ;  /* 0x0000000000280947 */ /* 0x000fea0003800000 */
[----:B------:R-:W-:Y:S05]  /*0260*/  BSYNC.RELIABLE B1 ;  /* 0x0000000000017941 */ /* 0x000fea0003800100 */
.L_x_570:
        /* <DEDUP_REMOVED lines=9> */
.L_x_572:
[----:B------:R-:W-:Y:S05]  /*0300*/  BSYNC.RECONVERGENT B0 ;  /* 0x0000000000007941 */ /* 0x000fea0003800200 */
.L_x_569:
[----:B------:R-:W-:Y:S05]  /*0310*/  WARPSYNC.ALL ;  /* 0x0000000000007948 */ /* 0x000fea0003800000 */
[----:B------:R-:W-:-:S13]  /*0320*/  ISETP.GE.AND P0, PT, R3, UR4, PT ;  /* 0x0000000403007c0c */ /* 0x000fda000bf06270 */
[----:B------:R-:W-:Y:S05]  /*0330*/  @P0 EXIT ;  /* 0x000000000000094d */ /* 0x000fea0003800000 */
[----:B------:R-:W2:Y:S02]  /*0340*/  LDC.64 R2, c[0x0][0x588] ;  /* 0x00016200ff027b82 */ /* 0x000ea40000000a00 */
[----:B--2---:R-:W0:Y:S06]  /*0350*/  LDG.E.U16 R2, desc[UR6][R2.64] ;  /* 0x0000000602027981 */ /* 0x004e2c000c1e1500 */
[----:B------:R-:W2:Y:S01]  /*0360*/  LDC.64 R4, c[0x0][0x580] ;  /* 0x00016000ff047b82 */ /* 0x000ea20000000a00 */
[----:B01----:R-:W-:-:S05]  /*0370*/  SHF.L.U32 R0, R2, 0x10, RZ ;  /* 0x0000001002007819 */ /* 0x003fca00000006ff */
[----:B------:R-:W-:-:S04]  /*0380*/  FMUL.RZ R6, R0, 0.15915493667125701904 ;  /* 0x3e22f98300067820 */ /* 0x000fc8000040c000 */
[----:B------:R-:W0:Y:S02]  /*0390*/  MUFU.SIN R0, R6 ;  /* 0x0000000600007308 */ /* 0x000e240000000400 */
[----:B0-----:R-:W-:-:S05]  /*03a0*/  F2FP.BF16.F32.PACK_AB R0, RZ, R0 ;  /* 0x00000000ff00723e */ /* 0x001fca00000010ff */
[----:B--2---:R-:W-:Y:S01]  /*03b0*/  STG.E.U16 desc[UR6][R4.64], R0 ;  /* 0x0000000004007986 */ /* 0x004fe2000c101506 */
[----:B------:R-:W-:Y:S05]  /*03c0*/  EXIT ;  /* 0x000000000000794d */ /* 0x000fea0003800000 */
.L_x_568:
[----:B------:R-:W0:Y:S01]  /*03d0*/  LDCU UR4, c[0x0][0x380] ;  /* 0x00007000ff0477ac */ /* 0x000e220008000800 */
[----:B------:R-:W-:Y:S01]  /*03e0*/  IADD3 R2, PT, PT, R2, -0x1, RZ ;  /* 0xffffffff02027810 */ /* 0x000fe20007ffe0ff */
[----:B------:R-:W-:Y:S04]  /*03f0*/  BSSY.RECONVERGENT B0, `(.L_x_573) ;  /* 0x00003af000007945 */ /* 0x000fe80003800200 */
[----:B------:R-:W-:Y:S01]  /*0400*/  BSSY.RELIABLE B1, `(.L_x_574) ;  /* 0x0000277000017945 */ /* 0x000fe20003800100 */
[----:B------:R-:W-:-:S04]  /*0410*/  VIMNMX.U32 R0, PT, PT, R2, 0x18, PT ;  /* 0x0000001802007848 */ /* 0x000fc80003fe0000 */
[----:B------:R-:W-:Y:S02]  /*0420*/  IADD3 R0, PT, PT, R0, 0x1, RZ ;  /* 0x0000000100007810 */ /* 0x000fe40007ffe0ff */
[----:B0-----:R-:W-:-:S13]  /*0430*/  ISETP.GE.AND P0, PT, R3, UR4, PT ;  /* 0x0000000403007c0c */ /* 0x001fda000bf06270 */
[----:B------:R-:W-:Y:S05]  /*0440*/  @P0 BRA `(.L_x_575) ;  /* 0x0000002400bc0947 */ /* 0x000fea0003800000 */
[----:B------:R-:W0:Y:S01]  /*0450*/  LDCU.64 UR8, c[0x0][0x390] ;  /* 0x00007200ff0877ac */ /* 0x000e220008000a00 */
[----:B------:R-:W-:Y:S01]  /*0460*/  MOV R5, R3 ;  /* 0x0000000300057202 */ /* 0x000fe20000000f00 */
[----:B------:R-:W-:Y:S01]  /*0470*/  IMAD.MOV.U32 R4, RZ, RZ, RZ ;  /* 0x000000ffff047224 */ /* 0x000fe200078e00ff */
[----:B------:R-:W-:Y:S01]  /*0480*/  ISETP.NE.AND P0, PT, R2, RZ, PT ;  /* 0x000000ff0200720c */ /* 0x000fe20003f05270 */
[----:B------:R-:W1:Y:S01]  /*0490*/  LDCU UR5, c[0x0][0x38c] ;  /* 0x00007180ff0577ac */ /* 0x000e620008000800 */
[----:B------:R-:W2:Y:S01]  /*04a0*/  LDCU.64 UR10, c[0x0][0x4b8] ;  /* 0x00009700ff0a77ac */ /* 0x000ea20008000a00 */
[----:B0-----:R-:W-:-:S05]  /*04b0*/  IMAD.HI.U32 R6, R3, UR8, R4 ;  /* 0x0000000803067c27 */ /* 0x001fca000f8e0004 */
[----:B------:R-:W-:-:S04]  /*04c0*/  SHF.R.U32.HI R7, RZ, UR9, R6 ;  /* 0x00000009ff077c19 */ /* 0x000fc80008011606 */
[----:B------:R-:W-:-:S05]  /*04d0*/  IADD3 R4, PT, PT, -R7, RZ, RZ ;  /* 0x000000ff07047210 */ /* 0x000fca0007ffe1ff */
[----:B-1----:R-:W-:-:S04]  /*04e0*/  IMAD R4, R4, UR5, R3 ;  /* 0x0000000504047c24 */ /* 0x002fc8000f8e0203 */
[C---:B--2---:R-:W-:Y:S02]  /*04f0*/  IMAD R5, R4.reuse, UR10, RZ ;  /* 0x0000000a04057c24 */ /* 0x044fe4000f8e02ff */
[----:B------:R-:W-:Y:S01]  /*0500*/  IMAD R4, R4, UR11, RZ ;  /* 0x0000000b04047c24 */ /* 0x000fe2000f8e02ff */
[----:B------:R-:W-:Y:S06]  /*0510*/  @!P0 BRA `(.L_x_576) ;  /* 0x0000001000748947 */ /* 0x000fec0003800000 */
[----:B------:R-:W0:Y:S01]  /*0520*/  LDCU.64 UR8, c[0x0][0x398] ;  /* 0x00007300ff0877ac */ /* 0x000e220008000a00 */
[----:B------:R-:W-:Y:S01]  /*0530*/  HFMA2 R6, -RZ, RZ, 0, 0 ;  /* 0x00000000ff067431 */ /* 0x000fe200000001ff */
[----:B------:R-:W-:Y:S01]  /*0540*/  ISETP.NE.AND P0, PT, R0, 0x2, PT ;  /* 0x000000020000780c */ /* 0x000fe20003f05270 */
[----:B------:R-:W1:Y:S01]  /*0550*/  LDCU UR5, c[0x0][0x3a0] ;  /* 0x00007400ff0577ac */ /* 0x000e620008000800 */
[----:B------:R-:W2:Y:S02]  /*0560*/  LDCU.64 UR10, c[0x0][0x4c0] ;  /* 0x00009800ff0a77ac */ /* 0x000ea40008000a00 */
[----:B0-----:R-:W-:-:S05]  /*0570*/  IMAD.HI.U32 R8, R7, UR9, R6 ;  /* 0x0000000907087c27 */ /* 0x001fca000f8e0006 */
[----:B-1----:R-:W-:-:S04]  /*0580*/  SHF.R.U32.HI R9, RZ, UR5, R8 ;  /* 0x00000005ff097c19 */ /* 0x002fc80008011608 */
[----:B------:R-:W-:-:S05]  /*0590*/  IADD3 R6, PT, PT, -R9, RZ, RZ ;  /* 0x000000ff09067210 */ /* 0x000fca0007ffe1ff */
[----:B------:R-:W-:-:S04]  /*05a0*/  IMAD R6, R6, UR8, R7 ;  /* 0x0000000806067c24 */ /* 0x000fc8000f8e0207 */
[C---:B--2---:R-:W-:Y:S02]  /*05b0*/  IMAD R5, R6.reuse, UR10, R5 ;  /* 0x0000000a06057c24 */ /* 0x044fe4000f8e0205 */
[----:B------:R-:W-:Y:S01]  /*05c0*/  IMAD R4, R6, UR11, R4 ;  /* 0x0000000b06047c24 */ /* 0x000fe2000f8e0204 */
[----:B------:R-:W-:Y:S06]  /*05d0*/  @!P0 BRA `(.L_x_576) ;  /* 0x0000001000448947 */ /* 0x000fec0003800000 */
[----:B------:R-:W0:Y:S01]  /*05e0*/  LDCU.64 UR8, c[0x0][0x3a8] ;  /* 0x00007500ff0877ac */ /* 0x000e220008000a00 */
[----:B------:R-:W-:Y:S02]  /*05f0*/  MOV R8, RZ ;  /* 0x000000ff00087202 */ /* 0x000fe40000000f00 */
[----:B------:R-:W-:Y:S01]  /*0600*/  ISETP.NE.AND P0, PT, R0, 0x3, PT ;  /* 0x000000030000780c */ /* 0x000fe20003f05270 */
[----:B------:R-:W1:Y:S01]  /*0610*/  LDCU UR5, c[0x0][0x3a4] ;  /* 0x00007480ff0577ac */ /* 0x000e620008000800 */
[----:B------:R-:W2:Y:S01]  /*0620*/  LDCU.64 UR10, c[0x0][0x4c8] ;  /* 0x00009900ff0a77ac */ /* 0x000ea20008000a00 */
[----:B0-----:R-:W-:-:S05]  /*0630*/  IMAD.HI.U32 R6, R9, UR8, R8 ;  /* 0x0000000809067c27 */ /* 0x001fca000f8e0008 */
[----:B------:R-:W-:-:S04]  /*0640*/  SHF.R.U32.HI R7, RZ, UR9, R6 ;  /* 0x00000009ff077c19 */ /* 0x000fc80008011606 */
[----:B------:R-:W-:-:S05]  /*0650*/  IADD3 R8, PT, PT, -R7, RZ, RZ ;  /* 0x000000ff07087210 */ /* 0x000fca0007ffe1ff */
[----:B-1----:R-:W-:-:S04]  /*0660*/  IMAD R8, R8, UR5, R9 ;  /* 0x0000000508087c24 */ /* 0x002fc8000f8e0209 */
        /* <DEDUP_REMOVED lines=16> */
[----:B------:R-:W-:Y:S01]  /*0770*/  HFMA2 R8, -RZ, RZ, 0, 0 ;  /* 0x00000000ff087431 */ /* 0x000fe200000001ff */
[----:B------:R-:W-:Y:S01]  /*0780*/  ISETP.NE.AND P0, PT, R0, 0x5, PT ;  /* 0x000000050000780c */ /* 0x000fe20003f05270 */
[----:B------:R-:W1:Y:S01]  /*0790*/  LDCU UR5, c[0x0][0x3bc] ;  /* 0x00007780ff0577ac */ /* 0x000e620008000800 */
[----:B------:R-:W2:Y:S02]  /*07a0*/  LDCU.64 UR10, c[0x0][0x4d8] ;  /* 0x00009b00ff0a77ac */ /* 0x000ea40008000a00 */
[----:B0-----:R-:W-:-:S05]  /*07b0*/  IMAD.HI.U32 R6, R9, UR8, R8 ;  /* 0x0000000809067c27 */ /* 0x001fca000f8e0008 */
[----:B------:R-:W-:-:S05]  /*07c0*/  SHF.R.U32.HI R7, RZ, UR9, R6 ;  /* 0x00000009ff077c19 */ /* 0x000fca0008011606 */
[----:B------:R-:W-:-:S04]  /*07d0*/  IMAD.MOV R8, RZ, RZ, -R7 ;  /* 0x000000ffff087224 */ /* 0x000fc800078e0a07 */
        /* <DEDUP_REMOVED lines=58> */
[----:B-1----:R-:W-:-:S05]  /*0b80*/  SHF.R.U32.HI R9, RZ, UR5, R8 ;  /* 0x00000005ff097c19 */ /* 0x002fca0008011608 */
[----:B------:R-:W-:-:S04]  /*0b90*/  IMAD.MOV R6, RZ, RZ, -R9 ;  /* 0x000000ffff067224 */ /* 0x000fc800078e0a09 */
        /* <DEDUP_REMOVED lines=160> */
[----:B------:R-:W-:Y:S01]  /*15a0*/  ISETP.NE.AND P0, PT, R0, 0x18, PT ;  /* 0x000000180000780c */ /* 0x000fe20003f05270 */
[----:B------:R-:W0:Y:S01]  /*15b0*/  LDCU.64 UR8, c[0x0][0x4a0] ;  /* 0x00009400ff0877ac */ /* 0x000e220008000a00 */
[----:B------:R-:W-:Y:S01]  /*15c0*/  MOV R6, RZ ;  /* 0x000000ff00067202 */ /* 0x000fe20000000f00 */
[----:B------:R-:W1:Y:S01]  /*15d0*/  LDCU UR5, c[0x0][0x4a8] ;  /* 0x00009500ff0577ac */ /* 0x000e620008000800 */
[----:B------:R-:W2:Y:S09]  /*15e0*/  LDCU.64 UR10, c[0x0][0x570] ;  /* 0x0000ae00ff0a77ac */ /* 0x000eb20008000a00 */
[----:B------:R-:W3:Y:S01]  /*15f0*/  @P0 LDC.64 R14, c[0x0][0x4b0] ;  /* 0x00012c00ff0e0b82 */ /* 0x000ee20000000a00 */
[----:B0-----:R-:W-:-:S07]  /*1600*/  IMAD.HI.U32 R10, R7, UR9, R6 ;  /* 0x00000009070a7c27 */ /* 0x001fce000f8e0006 */
[----:B------:R-:W0:Y:S01]  /*1610*/  @P0 LDC R17, c[0x0][0x4ac] ;  /* 0x00012b00ff110b82 */ /* 0x000e220000000800 */
[----:B-1----:R-:W-:Y:S02]  /*1620*/  SHF.R.U32.HI R11, RZ, UR5, R10 ;  /* 0x00000005ff0b7c19 */ /* 0x002fe4000801160a */
[----:B------:R-:W-:Y:S02]  /*1630*/  @P0 MOV R10, RZ ;  /* 0x000000ff000a0202 */ /* 0x000fe40000000f00 */
[----:B------:R-:W-:-:S03]  /*1640*/  IADD3 R13, PT, PT, -R11, RZ, RZ ;  /* 0x000000ff0b0d7210 */ /* 0x000fc60007ffe1ff */
[----:B------:R-:W1:Y:S01]  /*1650*/  @P0 LDC.64 R8, c[0x0][0x578] ;  /* 0x00015e00ff080b82 */ /* 0x000e620000000a00 */
[----:B---3--:R-:W-:-:S05]  /*1660*/  @P0 IMAD.HI.U32 R6, R11, R14, R10 ;  /* 0x0000000e0b060227 */ /* 0x008fca00078e000a */
[----:B------:R-:W-:Y:S01]  /*1670*/  @P0 SHF.R.U32.HI R10, RZ, R15, R6 ;  /* 0x0000000fff0a0219 */ /* 0x000fe20000011606 */
[----:B------:R-:W-:-:S04]  /*1680*/  IMAD R6, R13, UR8, R7 ;  /* 0x000000080d067c24 */ /* 0x000fc8000f8e0207 */
[----:B------:R-:W-:Y:S02]  /*1690*/  @P0 IMAD.MOV R10, RZ, RZ, -R10 ;  /* 0x000000ffff0a0224 */ /* 0x000fe400078e0a0a */
[----:B--2---:R-:W-:Y:S02]  /*16a0*/  IMAD R5, R6, UR10, R5 ;  /* 0x0000000a06057c24 */ /* 0x004fe4000f8e0205 */
[----:B0-----:R-:W-:Y:S02]  /*16b0*/  @P0 IMAD R10, R10, R17, R11 ;  /* 0x000000110a0a0224 */ /* 0x001fe400078e020b */
[----:B------:R-:W-:Y:S02]  /*16c0*/  IMAD R4, R6, UR11, R4 ;  /* 0x0000000b06047c24 */ /* 0x000fe4000f8e0204 */
[C---:B-1----:R-:W-:Y:S02]  /*16d0*/  @P0 IMAD R5, R10.reuse, R8, R5 ;  /* 0x000000080a050224 */ /* 0x042fe400078e0205 */
[----:B------:R-:W-:-:S07]  /*16e0*/  @P0 IMAD R4, R10, R9, R4 ;  /* 0x000000090a040224 */ /* 0x000fce00078e0204 */
.L_x_576:
[----:B------:R-:W0:Y:S02]  /*16f0*/  LDCU.128 UR8, c[0x0][0x580] ;  /* 0x0000b000ff0877ac */ /* 0x000e240008000c00 */
[----:B0-----:R-:W-:-:S04]  /*1700*/  IADD3 R6, P0, PT, R4, UR10, RZ ;  /* 0x0000000a04067c10 */ /* 0x001fc8000ff1e0ff */
[----:B------:R-:W-:-:S05]  /*1710*/  IADD3.X R7, PT, PT, RZ, UR11, RZ, P0, !PT ;  /* 0x0000000bff077c10 */ /* 0x000fca00087fe4ff */
[----:B------:R-:W2:Y:S01]  /*1720*/  LDG.E.U16 R6, desc[UR6][R6.64] ;  /* 0x0000000606067981 */ /* 0x000ea2000c1e1500 */
[----:B------:R-:W-:Y:S02]  /*1730*/  IADD3 R3, PT, PT, R3, 0x80, RZ ;  /* 0x0000008003037810 */ /* 0x000fe40007ffe0ff */
[----:B--2---:R-:W-:-:S05]  /*1740*/  SHF.L.U32 R4, R6, 0x10, RZ ;  /* 0x0000001006047819 */ /* 0x004fca00000006ff */
[----:B------:R-:W-:Y:S01]  /*1750*/  FMUL.RZ R9, R4, 0.15915493667125701904 ;  /* 0x3e22f98304097820 */ /* 0x000fe2000040c000 */
[----:B------:R-:W-:-:S03]  /*1760*/  IADD3 R4, P0, PT, R5, UR8, RZ ;  /* 0x0000000805047c10 */ /* 0x000fc6000ff1e0ff */
[----:B------:R-:W0:Y:S01]  /*1770*/  MUFU.SIN R8, R9 ;  /* 0x0000000900087308 */ /* 0x000e220000000400 */
[----:B------:R-:W-:Y:S02]  /*1780*/  IADD3.X R5, PT, PT, RZ, UR9, RZ, P0, !PT ;  /* 0x00000009ff057c10 */ /* 0x000fe400087fe4ff */
[----:B------:R-:W-:-:S13]  /*1790*/  ISETP.GE.AND P0, PT, R3, UR4, PT ;  /* 0x0000000403007c0c */ /* 0x000fda000bf06270 */
[----:B------:R-:W-:Y:S05]  /*17a0*/  @P0 BREAK.RELIABLE B1 ;  /* 0x0000000000010942 */ /* 0x000fea0003800100 */
[----:B0-----:R-:W-:-:S05]  /*17b0*/  F2FP.BF16.F32.PACK_AB R8, RZ, R8 ;  /* 0x00000008ff08723e */ /* 0x001fca00000010ff */
[----:B------:R0:W-:Y:S01]  /*17c0*/  STG.E.U16 desc[UR6][R4.64], R8 ;  /* 0x0000000804007986 */ /* 0x0001e2000c101506 */
[----:B------:R-:W-:Y:S05]  /*17d0*/  @P0 BRA `(.L_x_577) ;  /* 0x0000002400c00947 */ /* 0x000fea0003800000 */
[----:B------:R-:W1:Y:S01]  /*17e0*/  LDCU.64 UR8, c[0x0][0x390] ;  /* 0x00007200ff0877ac */ /* 0x000e620008000a00 */
[----:B0-----:R-:W-:Y:S02]  /*17f0*/  MOV R4, RZ ;  /* 0x000000ff00047202 */ /* 0x001fe40000000f00 */
[----:B------:R-:W-:Y:S01]  /*1800*/  MOV R5, R3 ;  /* 0x0000000300057202 */ /* 0x000fe20000000f00 */
[----:B------:R-:W0:Y:S01]  /*1810*/  LDCU UR5, c[0x0][0x38c] ;  /* 0x00007180ff0577ac */ /* 0x000e220008000800 */
[----:B------:R-:W-:Y:S01]  /*1820*/  ISETP.NE.AND P0, PT, R2, RZ, PT ;  /* 0x000000ff0200720c */ /* 0x000fe20003f05270 */
[----:B------:R-:W2:Y:S01]  /*1830*/  LDCU.64 UR10, c[0x0][0x4b8] ;  /* 0x00009700ff0a77ac */ /* 0x000ea20008000a00 */
[----:B-1----:R-:W-:-:S05]  /*1840*/  IMAD.HI.U32 R6, R3, UR8, R4 ;  /* 0x0000000803067c27 */ /* 0x002fca000f8e0004 */
[----:B------:R-:W-:-:S04]  /*1850*/  SHF.R.U32.HI R7, RZ, UR9, R6 ;  /* 0x00000009ff077c19 */ /* 0x000fc80008011606 */
[----:B------:R-:W-:-:S05]  /*1860*/  IADD3 R4, PT, PT, -R7, RZ, RZ ;  /* 0x000000ff07047210 */ /* 0x000fca0007ffe1ff */
[----:B0-----:R-:W-:-:S04]  /*1870*/  IMAD R4, R4, UR5, R3 ;  /* 0x0000000504047c24 */ /* 0x001fc8000f8e0203 */
        /* <DEDUP_REMOVED lines=16> */
[----:B------:R-:W-:Y:S01]  /*1980*/  IMAD.MOV.U32 R8, RZ, RZ, RZ ;  /* 0x000000ffff087224 */ /* 0x000fe200078e00ff */
        /* <DEDUP_REMOVED lines=264> */
[----:B------:R-:W-:-:S03]  /*2a10*/  IMAD R6, R13, UR8, R7 ;  /* 0x000000080d067c24 */ /* 0x000fc6000f8e0207 */
[----:B------:R-:W-:Y:S01]  /*2a20*/  @P0 IADD3 R10, PT, PT, -R10, RZ, RZ ;  /* 0x000000ff0a0a0210 */ /* 0x000fe20007ffe1ff */
[C---:B--2---:R-:W-:Y:S02]  /*2a30*/  IMAD R5, R6.reuse, UR10, R5 ;  /* 0x0000000a06057c24 */ /* 0x044fe4000f8e0205 */
[----:B------:R-:W-:Y:S02]  /*2a40*/  IMAD R4, R6, UR11, R4 ;  /* 0x0000000b06047c24 */ /* 0x000fe4000f8e0204 */
[----:B0-----:R-:W-:-:S04]  /*2a50*/  @P0 IMAD R10, R17, R10, R11 ;  /* 0x0000000a110a0224 */ /* 0x001fc800078e020b */
[C---:B-1----:R-:W-:Y:S02]  /*2a60*/  @P0 IMAD R5, R10.reuse, R8, R5 ;  /* 0x000000080a050224 */ /* 0x042fe400078e0205 */
[----:B------:R-:W-:-:S07]  /*2a70*/  @P0 IMAD R4, R10, R9, R4 ;  /* 0x000000090a040224 */ /* 0x000fce00078e0204 */
.L_x_578:
        /* <DEDUP_REMOVED lines=10> */
[----:B0-----:R-:W-:-:S05]  /*2b20*/  F2FP.BF16.F32.PACK_AB R8, RZ, R8 ;  /* 0x00000008ff08723e */ /* 0x001fca00000010ff */
[----:B------:R0:W-:Y:S02]  /*2b30*/  STG.E.U16 desc[UR6][R4.64], R8 ;  /* 0x0000000804007986 */ /* 0x0001e4000c101506 */
.L_x_575:
[----:B------:R-:W-:-:S13]  /*2b40*/  ISETP.GE.AND P0, PT, R3, UR4, PT ;  /* 0x0000000403007c0c */ /* 0x000fda000bf06270 */
[----:B------:R-:W-:Y:S05]  /*2b50*/  @P0 BREAK.RELIABLE B1 ;  /* 0x0000000000010942 */ /* 0x000fea0003800100 */
[----:B------:R-:W-:Y:S05]  /*2b60*/  @P0 BRA `(.L_x_577) ;  /* 0x0000001000dc0947 */ /* 0x000fea0003800000 */
[----:B------:R-:W-:Y:S05]  /*2b70*/  BSYNC.RELIABLE B1 ;  /* 0x0000000000017941 */ /* 0x000fea0003800100 */
.L_x_574:
[----:B------:R-:W1:Y:S01]  /*2b80*/  LDCU.64 UR8, c[0x0][0x390] ;  /* 0x00007200ff0877ac */ /* 0x000e620008000a00 */
[----:B0-----:R-:W-:Y:S01]  /*2b90*/  MOV R5, R3 ;  /* 0x0000000300057202 */ /* 0x001fe20000000f00 */
[----:B------:R-:W-:Y:S01]  /*2ba0*/  IMAD.MOV.U32 R4, RZ, RZ, RZ ;  /* 0x000000ffff047224 */ /* 0x000fe200078e00ff */
[----:B------:R-:W-:Y:S01]  /*2bb0*/  ISETP.NE.AND P0, PT, R2, RZ, PT ;  /* 0x000000ff0200720c */ /* 0x000fe20003f05270 */
[----:B------:R-:W0:Y:S01]  /*2bc0*/  LDCU UR5, c[0x0][0x38c] ;  /* 0x00007180ff0577ac */ /* 0x000e220008000800 */
        /* <DEDUP_REMOVED lines=274> */
[----:B------:R-:W-:Y:S01]  /*3cf0*/  HFMA2 R6, -RZ, RZ, 0, 0 ;  /* 0x00000000ff067431 */ /* 0x000fe200000001ff */
        /* <DEDUP_REMOVED lines=18> */
.L_x_579:
[----:B------:R-:W0:Y:S02]  /*3e20*/  LDCU.128 UR8, c[0x0][0x580] ;  /* 0x0000b000ff0877ac */ /* 0x000e240008000c00 */
[----:B0-----:R-:W-:-:S04]  /*3e30*/  IADD3 R6, P0, PT, R4, UR10, RZ ;  /* 0x0000000a04067c10 */ /* 0x001fc8000ff1e0ff */
[----:B------:R-:W-:-:S05]  /*3e40*/  IADD3.X R7, PT, PT, RZ, UR11, RZ, P0, !PT ;  /* 0x0000000bff077c10 */ /* 0x000fca00087fe4ff */
[----:B------:R-:W2:Y:S01]  /*3e50*/  LDG.E.U16 R6, desc[UR6][R6.64] ;  /* 0x0000000606067981 */ /* 0x000ea2000c1e1500 */
[----:B------:R-:W-:Y:S01]  /*3e60*/  VIADD R3, R3, 0x80 ;  /* 0x0000008003037836 */ /* 0x000fe20000000000 */
[----:B--2---:R-:W-:-:S05]  /*3e70*/  SHF.L.U32 R4, R6, 0x10, RZ ;  /* 0x0000001006047819 */ /* 0x004fca00000006ff */
[----:B------:R-:W-:Y:S01]  /*3e80*/  FMUL.RZ R9, R4, 0.15915493667125701904 ;  /* 0x3e22f98304097820 */ /* 0x000fe2000040c000 */
[----:B------:R-:W-:-:S03]  /*3e90*/  IADD3 R4, P0, PT, R5, UR8, RZ ;  /* 0x0000000805047c10 */ /* 0x000fc6000ff1e0ff */
[----:B------:R-:W0:Y:S01]  /*3ea0*/  MUFU.SIN R8, R9 ;  /* 0x0000000900087308 */ /* 0x000e220000000400 */
[----:B------:R-:W-:Y:S02]  /*3eb0*/  IADD3.X R5, PT, PT, RZ, UR9, RZ, P0, !PT ;  /* 0x00000009ff057c10 */ /* 0x000fe400087fe4ff */
[----:B0-----:R-:W-:-:S05]  /*3ec0*/  F2FP.BF16.F32.PACK_AB R8, RZ, R8 ;  /* 0x00000008ff08723e */ /* 0x001fca00000010ff */
[----:B------:R1:W-:Y:S02]  /*3ed0*/  STG.E.U16 desc[UR6][R4.64], R8 ;  /* 0x0000000804007986 */ /* 0x0003e4000c101506 */
.L_x_577:
[----:B------:R-:W-:Y:S05]  /*3ee0*/  BSYNC.RECONVERGENT B0 ;  /* 0x0000000000007941 */ /* 0x000fea0003800200 */
.L_x_573:
[----:B------:R-:W-:Y:S05]  /*3ef0*/  WARPSYNC.ALL ;  /* 0x0000000000007948 */ /* 0x000fea0003800000 */
[----:B------:R-:W-:-:S13]  /*3f00*/  ISETP.GE.AND P0, PT, R3, UR4, PT ;  /* 0x0000000403007c0c */ /* 0x000fda000bf06270 */
[----:B------:R-:W-:Y:S05]  /*3f10*/  @P0 EXIT ;  /* 0x000000000000094d */ /* 0x000fea0003800000 */
[----:B------:R-:W2:Y:S01]  /*3f20*/  LDCU.64 UR4, c[0x0][0x390] ;  /* 0x00007200ff0477ac */ /* 0x000ea20008000a00 */
[----:B01----:R-:W-:Y:S01]  /*3f30*/  HFMA2 R4, -RZ, RZ, 0, 0 ;  /* 0x00000000ff047431 */ /* 0x003fe200000001ff */
[----:B------:R-:W-:Y:S01]  /*3f40*/  MOV R5, R3 ;  /* 0x0000000300057202 */ /* 0x000fe20000000f00 */
[----:B------:R-:W0:Y:S01]  /*3f50*/  LDCU UR8, c[0x0][0x38c] ;  /* 0x00007180ff0877ac */ /* 0x000e220008000800 */
[----:B------:R-:W-:Y:S01]  /*3f60*/  ISETP.NE.AND P0, PT, R2, RZ, PT ;  /* 0x000000ff0200720c */ /* 0x000fe20003f05270 */
[----:B------:R-:W1:Y:S01]  /*3f70*/  LDCU.64 UR10, c[0x0][0x4b8] ;  /* 0x00009700ff0a77ac */ /* 0x000e620008000a00 */
[----:B--2---:R-:W-:-:S05]  /*3f80*/  IMAD.HI.U32 R4, R3, UR4, R4 ;  /* 0x0000000403047c27 */ /* 0x004fca000f8e0004 */
[----:B------:R-:W-:-:S04]  /*3f90*/  SHF.R.U32.HI R5, RZ, UR5, R4 ;  /* 0x00000005ff057c19 */ /* 0x000fc80008011604 */
[----:B------:R-:W-:-:S05]  /*3fa0*/  IADD3 R6, PT, PT, -R5, RZ, RZ ;  /* 0x000000ff05067210 */ /* 0x000fca0007ffe1ff */
[----:B0-----:R-:W-:-:S04]  /*3fb0*/  IMAD R2, R6, UR8, R3 ;  /* 0x0000000806027c24 */ /* 0x001fc8000f8e0203 */
[C---:B-1----:R-:W-:Y:S02]  /*3fc0*/  IMAD R3, R2.reuse, UR10, RZ ;  /* 0x0000000a02037c24 */ /* 0x042fe4000f8e02ff */
[----:B------:R-:W-:Y:S01]  /*3fd0*/  IMAD R2, R2, UR11, RZ ;  /* 0x0000000b02027c24 */ /* 0x000fe2000f8e02ff */
        /* <DEDUP_REMOVED lines=268> */
[----:B------:R-:W1:Y:S10]  /*50a0*/  LDCU UR4, c[0x0][0x4a8] ;  /* 0x00009500ff0477ac */ /* 0x000e740008000800 */
[----:B------:R-:W2:Y:S01]  /*50b0*/  @P0 LDC.64 R8, c[0x0][0x4b0] ;  /* 0x00012c00ff080b82 */ /* 0x000ea20000000a00 */
[----:B0-----:R-:W-:-:S07]  /*50c0*/  IMAD.HI.U32 R6, R5, UR9, R4 ;  /* 0x0000000905067c27 */ /* 0x001fce000f8e0004 */
[----:B------:R-:W0:Y:S01]  /*50d0*/  @P0 LDC R11, c[0x0][0x4ac] ;  /* 0x00012b00ff0b0b82 */ /* 0x000e220000000800 */
[----:B-1----:R-:W-:Y:S01]  /*50e0*/  SHF.R.U32.HI R7, RZ, UR4, R6 ;  /* 0x00000004ff077c19 */ /* 0x002fe20008011606 */
[----:B------:R-:W1:Y:S01]  /*50f0*/  LDCU.64 UR4, c[0x0][0x570] ;  /* 0x0000ae00ff0477ac */ /* 0x000e620008000a00 */
[----:B------:R-:W-:Y:S02]  /*5100*/  @P0 MOV R6, RZ ;  /* 0x000000ff00060202 */ /* 0x000fe40000000f00 */
[----:B------:R-:W-:-:S03]  /*5110*/  IADD3 R4, PT, PT, -R7, RZ, RZ ;  /* 0x000000ff07047210 */ /* 0x000fc60007ffe1ff */
[----:B------:R-:W3:Y:S02]  /*5120*/  @P0 LDC.64 R12, c[0x0][0x578] ;  /* 0x00015e00ff0c0b82 */ /* 0x000ee40000000a00 */
[----:B------:R-:W-:Y:S02]  /*5130*/  IMAD R4, R4, UR8, R5 ;  /* 0x0000000804047c24 */ /* 0x000fe4000f8e0205 */
[----:B--2---:R-:W-:-:S05]  /*5140*/  @P0 IMAD.HI.U32 R0, R7, R8, R6 ;  /* 0x0000000807000227 */ /* 0x004fca00078e0006 */
[----:B------:R-:W-:Y:S01]  /*5150*/  @P0 SHF.R.U32.HI R0, RZ, R9, R0 ;  /* 0x00000009ff000219 */ /* 0x000fe20000011600 */
[C---:B-1----:R-:W-:Y:S02]  /*5160*/  IMAD R3, R4.reuse, UR4, R3 ;  /* 0x0000000404037c24 */ /* 0x042fe4000f8e0203 */
[----:B------:R-:W-:Y:S01]  /*5170*/  IMAD R2, R4, UR5, R2 ;  /* 0x0000000504027c24 */ /* 0x000fe2000f8e0202 */
[----:B------:R-:W-:-:S05]  /*5180*/  @P0 IADD3 R6, PT, PT, -R0, RZ, RZ ;  /* 0x000000ff00060210 */ /* 0x000fca0007ffe1ff */
[----:B0-----:R-:W-:-:S04]  /*5190*/  @P0 IMAD R6, R11, R6, R7 ;  /* 0x000000060b060224 */ /* 0x001fc800078e0207 */
[C---:B---3--:R-:W-:Y:S02]  /*51a0*/  @P0 IMAD R3, R6.reuse, R12, R3 ;  /* 0x0000000c06030224 */ /* 0x048fe400078e0203 */
[----:B------:R-:W-:-:S07]  /*51b0*/  @P0 IMAD R2, R6, R13, R2 ;  /* 0x0000000d06020224 */ /* 0x000fce00078e0202 */
.L_x_580:
[----:B------:R-:W0:Y:S02]  /*51c0*/  LDCU.128 UR8, c[0x0][0x580] ;  /* 0x0000b000ff0877ac */ /* 0x000e240008000c00 */
[----:B0-----:R-:W-:-:S04]  /*51d0*/  IADD3 R4, P0, PT, R2, UR10, RZ ;  /* 0x0000000a02047c10 */ /* 0x001fc8000ff1e0ff */
[----:B------:R-:W-:-:S05]  /*51e0*/  IADD3.X R5, PT, PT, RZ, UR11, RZ, P0, !PT ;  /* 0x0000000bff057c10 */ /* 0x000fca00087fe4ff */
[----:B------:R-:W2:Y:S01]  /*51f0*/  LDG.E.U16 R4, desc[UR6][R4.64] ;  /* 0x0000000604047981 */ /* 0x000ea2000c1e1500 */
[----:B------:R-:W-:-:S04]  /*5200*/  IADD3 R2, P0, PT, R3, UR8, RZ ;  /* 0x0000000803027c10 */ /* 0x000fc8000ff1e0ff */
[----:B------:R-:W-:Y:S02]  /*5210*/  IADD3.X R3, PT, PT, RZ, UR9, RZ, P0, !PT ;  /* 0x00000009ff037c10 */ /* 0x000fe400087fe4ff */
[----:B--2---:R-:W-:-:S05]  /*5220*/  SHF.L.U32 R0, R4, 0x10, RZ ;  /* 0x0000001004007819 */ /* 0x004fca00000006ff */
[----:B------:R-:W-:-:S04]  /*5230*/  FMUL.RZ R6, R0, 0.15915493667125701904 ;  /* 0x3e22f98300067820 */ /* 0x000fc8000040c000 */
[----:B------:R-:W0:Y:S02]  /*5240*/  MUFU.SIN R0, R6 ;  /* 0x0000000600007308 */ /* 0x000e240000000400 */
[----:B0-----:R-:W-:-:S05]  /*5250*/  F2FP.BF16.F32.PACK_AB R0, RZ, R0 ;  /* 0x00000000ff00723e */ /* 0x001fca00000010ff */
[----:B------:R-:W-:Y:S01]  /*5260*/  STG.E.U16 desc[UR6][R2.64], R0 ;  /* 0x0000000002007986 */ /* 0x000fe2000c101506 */
[----:B------:R-:W-:Y:S05]  /*5270*/  EXIT ;  /* 0x000000000000794d */ /* 0x000fea0003800000 */
.L_x_581:
        /* <DEDUP_REMOVED lines=16> */
.L_x_2561:


//--------------------- .text._ZN2at6native27unrolled_elementwise_kernelIZZZNS0_15sin_kernel_cudaERNS_18TensorIteratorBaseEENKUlvE0_clEvENKUlvE2_clEvEUlN3c108BFloat16EE_St5arrayIPcLm2EELi4E23TrivialOffsetCalculatorILi1EjESD_NS0_6memory15LoadWithoutCastENSE_16StoreWithoutCastEEEviT_T0_T2_T3_T4_T5_ --------------------------
	.section	.text._ZN2at6native27unrolled_elementwise_kernelIZZZNS0_15sin_kernel_cudaERNS_18TensorIteratorBaseEENKUlvE0_clEvENKUlvE2_clEvEUlN3c108BFloat16EE_St5arrayIPcLm2EELi4E23TrivialOffsetCalculatorILi1EjESD_NS0_6memory15LoadWithoutCastENSE_16StoreWithoutCastEEEviT_T0_T2_T3_T4_T5_,"ax",@progbits
	.align	128
        .global         _ZN2at6native27unrolled_elementwise_kernelIZZZNS0_15sin_kernel_cudaERNS_18TensorIteratorBaseEENKUlvE0_clEvENKUlvE2_clEvEUlN3c108BFloat16EE_St5arrayIPcLm2EELi4E23TrivialOffsetCalculatorILi1EjESD_NS0_6memory15LoadWithoutCastENSE_16StoreWithoutCastEEEviT_T0_T2_T3_T4_T5_
        .type           _ZN2at6native27unrolled_elementwise_kernelIZZZNS0_15sin_kernel_cudaERNS_18TensorIteratorBaseEENKUlvE0_clEvENKUlvE2_clEvEUlN3c108BFloat16EE_St5arrayIPcLm2EELi4E23TrivialOffsetCalculatorILi1EjESD_NS0_6memory15LoadWithoutCastENSE_16StoreWithoutCastEEEviT_T0_T2_T3_T4_T5_,@function
        .size           _ZN2at6native27unrolled_elementwise_kernelIZZZNS0_15sin_kernel_cudaERNS_18TensorIteratorBaseEENKUlvE0_clEvENKUlvE2_clEvEUlN3c108BFloat16EE_St5arrayIPcLm2EELi4E23TrivialOffsetCalculatorILi1EjESD_NS0_6memory15LoadWithoutCastENSE_16StoreWithoutCastEEEviT_T0_T2_T3_T4_T5_,(.L_x_2562 - _ZN2at6native27unrolled_elementwise_kernelIZZZNS0_15sin_kernel_cudaERNS_18TensorIteratorBaseEENKUlvE0_clEvENKUlvE2_clEvEUlN3c108BFloat16EE_St5arrayIPcLm2EELi4E23TrivialOffsetCalculatorILi1EjESD_NS0_6memory15LoadWithoutCastENSE_16StoreWithoutCastEEEviT_T0_T2_T3_T4_T5_)
        .other          _ZN2at6native27unrolled_elementwise_kernelIZZZNS0_15sin_kernel_cudaERNS_18TensorIteratorBaseEENKUlvE0_clEvENKUlvE2_clEvEUlN3c108BFloat16EE_St5arrayIPcLm2EELi4E23TrivialOffsetCalculatorILi1EjESD_NS0_6memory15LoadWithoutCastENSE_16StoreWithoutCastEEEviT_T0_T2_T3_T4_T5_,@"STO_CUDA_ENTRY STV_DEFAULT"
_ZN2at6native27unrolled_elementwise_kernelIZZZNS0_15sin_kernel_cudaERNS_18TensorIteratorBaseEENKUlvE0_clEvENKUlvE2_clEvEUlN3c108BFloat16EE_St5arrayIPcLm2EELi4E23TrivialOffsetCalculatorILi1EjESD_NS0_6memory15LoadWithoutCastENSE_16StoreWithoutCastEEEviT_T0_T2_T3_T4_T5_:
.text._ZN2at6native27unrolled_elementwise_kernelIZZZNS0_15sin_kernel_cudaERNS_18TensorIteratorBaseEENKUlvE0_clEvENKUlvE2_clEvEUlN3c108BFloat16EE_St5arrayIPcLm2EELi4E23TrivialOffsetCalculatorILi1EjESD_NS0_6memory15LoadWithoutCastENSE_16StoreWithoutCastEEEviT_T0_T2_T3_T4_T5_:
[----:B------:R-:W-:Y:S01]  /*0000*/  LDC R1, c[0x0][0x37c] ;  /* 0x0000df00ff017b82 */ /* 0x000fe20000000800 */
[----:B------:R-:W0:Y:S07]  /*0010*/  S2R R3, SR_CTAID.X ;  /* 0x0000000000037919 */ /* 0x000e2e0000002500 */
[----:B------:R-:W0:Y:S01]  /*0020*/  LDC R0, c[0x0][0x380] ;  /* 0x0000e000ff007b82 */ /* 0x000e220000000800 */
[----:B------:R-:W1:Y:S01]  /*0030*/  LDCU.64 UR4, c[0x0][0x358] ;  /* 0x00006b00ff0477ac */ /* 0x000e620008000a00 */
[----:B------:R-:W2:Y:S01]  /*0040*/  S2R R18, SR_TID.X ;  /* 0x0000000000127919 */ /* 0x000ea20000002100 */
[----:B0-----:R-:W-:-:S02]  /*0050*/  IMAD R5, R3, -0x200, R0 ;  /* 0xfffffe0003057824 */ /* 0x001fc400078e0200 */
[----:B--2---:R-:W-:-:S03]  /*0060*/  IMAD.MOV.U32 R0, RZ, RZ, R18 ;  /* 0x000000ffff007224 */ /* 0x004fc600078e0012 */
[----:B------:R-:W-:-:S13]  /*0070*/  ISETP.GE.AND P0, PT, R18, R5, PT ;  /* 0x000000051200720c */ /* 0x000fda0003f06270 */
[----:B------:R-:W-:Y:S01]  /*0080*/  @!P0 VIADD R18, R0, 0x80 ;  /* 0x0000008000128836 */ /* 0x000fe20000000000 */
[----:B------:R-:W0:Y:S01]  /*0090*/  @!P0 LDC.64 R12, c[0x0][0x390] ;  /* 0x0000e400ff0c8b82 */ /* 0x000e220000000a00 */
[----:B------:R-:W-:-:S03]  /*00a0*/  @!P0 IMAD R7, R3, 0x200, R0 ;  /* 0x0000020003078824 */ /* 0x000fc600078e0200 */
[----:B------:R-:W-:-:S13]  /*00b0*/  ISETP.GE.AND P1, PT, R18, R5, PT ;  /* 0x000000051200720c */ /* 0x000fda0003f26270 */
[----:B------:R-:W-:Y:S01]  /*00c0*/  @!P1 LEA R15, R3, R18, 0x9 ;  /* 0x00000012030f9211 */ /* 0x000fe200078e48ff */
[----:B------:R-:W-:Y:S01]  /*00d0*/  @!P1 VIADD R18, R18, 0x80 ;  /* 0x0000008012129836 */ /* 0x000fe20000000000 */
[----:B------:R-:W2:Y:S04]  /*00e0*/  @!P1 LDC.64 R10, c[0x0][0x390] ;  /* 0x0000e400ff0a9b82 */ /* 0x000ea80000000a00 */
[----:B------:R-:W-:Y:S01]  /*00f0*/  ISETP.GE.AND P3, PT, R18, R5, PT ;  /* 0x000000051200720c */ /* 0x000fe20003f66270 */
[----:B0-----:R-:W-:Y:S01]  /*0100*/  @!P0 IMAD.WIDE.U32 R12, R7, 0x2, R12 ;  /* 0x00000002070c8825 */ /* 0x001fe200078e000c */
[----:B------:R-:W-:-:S06]  /*0110*/  PRMT R7, RZ, 0x7610, R7 ;  /* 0x00007610ff077816 */ /* 0x000fcc0000000007 */
[----:B-1----:R0:W3:Y:S05]  /*0120*/  @!P0 LDG.E.U16 R7, desc[UR4][R12.64] ;  /* 0x000000040c078981 */ /* 0x0020ea000c1e1500 */
[----:B------:R-:W1:Y:S01]  /*0130*/  @!P3 LDC.64 R8, c[0x0][0x390] ;  /* 0x0000e400ff08bb82 */ /* 0x000e620000000a00 */
[----:B------:R-:W-:Y:S01]  /*0140*/  @!P3 LEA R17, R3, R18, 0x9 ;  /* 0x000000120311b211 */ /* 0x000fe200078e48ff */
[----:B------:R-:W-:-:S05]  /*0150*/  @!P3 VIADD R18, R18, 0x80 ;  /* 0x000000801212b836 */ /* 0x000fca0000000000 */
[----:B------:R-:W-:Y:S01]  /*0160*/  ISETP.GE.AND P2, PT, R18, R5, PT ;  /* 0x000000051200720c */ /* 0x000fe20003f46270 */
[----:B--2---:R-:W-:Y:S01]  /*0170*/  @!P1 IMAD.WIDE.U32 R14, R15, 0x2, R10 ;  /* 0x000000020f0e9825 */ /* 0x004fe200078e000a */
[----:B------:R-:W-:Y:S02]  /*0180*/  PRMT R11, RZ, 0x7610, R11 ;  /* 0x00007610ff0b7816 */ /* 0x000fe4000000000b */
[----:B------:R-:W-:-:S04]  /*0190*/  PRMT R19, RZ, 0x7610, R19 ;  /* 0x00007610ff137816 */ /* 0x000fc80000000013 */
[----:B------:R-:W2:Y:S01]  /*01a0*/  @!P1 LDG.E.U16 R11, desc[UR4][R14.64] ;  /* 0x000000040e0b9981 */ /* 0x000ea2000c1e1500 */
[----:B-1----:R-:W-:-:S04]  /*01b0*/  @!P3 IMAD.WIDE.U32 R8, R17, 0x2, R8 ;  /* 0x000000021108b825 */ /* 0x002fc800078e0008 */
[----:B------:R-:W1:Y:S01]  /*01c0*/  @!P2 LDC.64 R16, c[0x0][0x390] ;  /* 0x0000e400ff10ab82 */ /* 0x000e620000000a00 */
[----:B------:R4:W5:Y:S01]  /*01d0*/  @!P3 LDG.E.U16 R19, desc[UR4][R8.64] ;  /* 0x000000040813b981 */ /* 0x000962000c1e1500 */
[----:B------:R-:W-:Y:S01]  /*01e0*/  @!P2 IMAD R21, R3, 0x200, R18 ;  /* 0x000002000315a824 */ /* 0x000fe200078e0212 */
[----:B------:R-:W-:-:S03]  /*01f0*/  PRMT R10, RZ, 0x7610, R10 ;  /* 0x00007610ff0a7816 */ /* 0x000fc6000000000a */
[----:B-1----:R-:W-:-:S05]  /*0200*/  @!P2 IMAD.WIDE.U32 R16, R21, 0x2, R16 ;  /* 0x000000021510a825 */ /* 0x002fca00078e0010 */
[----:B------:R-:W5:Y:S01]  /*0210*/  @!P2 LDG.E.U16 R10, desc[UR4][R16.64] ;  /* 0x00000004100aa981 */ /* 0x000f62000c1e1500 */
[C---:B------:R-:W-:Y:S01]  /*0220*/  ISETP.GE.AND P1, PT, R0.reuse, R5, PT ;  /* 0x000000050000720c */ /* 0x040fe20003f26270 */
[C---:B0-----:R-:W-:Y:S01]  /*0230*/  VIADD R12, R0.reuse, 0x100 ;  /* 0x00000100000c7836 */ /* 0x041fe20000000000 */
[----:B------:R-:W-:-:S04]  /*0240*/  IADD3 R18, PT, PT, R0, 0x80, RZ ;  /* 0x0000008000127810 */ /* 0x000fc80007ffe0ff */
[----:B------:R-:W-:-:S07]  /*0250*/  ISETP.GE.AND P2, PT, R18, R5, PT ;  /* 0x000000051200720c */ /* 0x000fce0003f46270 */
[----:B----4-:R-:W0:Y:S01]  /*0260*/  @!P1 LDC.64 R8, c[0x0][0x388] ;  /* 0x0000e200ff089b82 */ /* 0x010e220000000a00 */
[-C--:B------:R-:W-:Y:S01]  /*0270*/  ISETP.GE.AND P3, PT, R12, R5.reuse, PT ;  /* 0x000000050c00720c */ /* 0x080fe20003f66270 */
[----:B------:R-:W-:Y:S01]  /*0280*/  @!P1 IMAD R13, R3, 0x200, R0 ;  /* 0x00000200030d9824 */ /* 0x000fe200078e0200 */
[----:B------:R-:W-:Y:S02]  /*0290*/  IADD3 R14, PT, PT, R0, 0x180, RZ ;  /* 0x00000180000e7810 */ /* 0x000fe40007ffe0ff */
[----:B------:R-:W-:Y:S02]  /*02a0*/  @!P1 MOV R0, R18 ;  /* 0x0000001200009202 */ /* 0x000fe40000000f00 */
[-C--:B------:R-:W-:Y:S02]  /*02b0*/  ISETP.GE.AND P0, PT, R14, R5.reuse, PT ;  /* 0x000000050e00720c */ /* 0x080fe40003f06270 */
[----:B------:R-:W-:Y:S01]  /*02c0*/  ISETP.GE.AND P4, PT, R0, R5, PT ;  /* 0x000000050000720c */ /* 0x000fe20003f86270 */
[----:B0-----:R-:W-:Y:S01]  /*02d0*/  @!P1 IMAD.WIDE.U32 R8, R13, 0x2, R8 ;  /* 0x000000020d089825 */ /* 0x001fe200078e0008 */
[----:B------:R-:W-:Y:S03]  /*02e0*/  BSSY.RECONVERGENT B0, `(.L_x_582) ;  /* 0x000001a000007945 */ /* 0x000fe60003800200 */
[----:B---3--:R-:W-:-:S04]  /*02f0*/  @!P1 IMAD.U32 R7, R7, 0x10000, RZ ;  /* 0x0001000007079824 */ /* 0x008fc800078e00ff */
[----:B------:R-:W-:-:S06]  /*0300*/  @!P1 FMUL.RZ R7, R7, 0.15915493667125701904 ;  /* 0x3e22f98307079820 */ /* 0x000fcc000040c000 */
[----:B------:R-:W0:Y:S01]  /*0310*/  @!P1 MUFU.SIN R7, R7 ;  /* 0x0000000700079308 */ /* 0x000e220000000400 */
[----:B--2---:R-:W-:-:S05]  /*0320*/  @!P2 SHF.L.U32 R11, R11, 0x10, RZ ;  /* 0x000000100b0ba819 */ /* 0x004fca00000006ff */
[----:B------:R-:W-:Y:S01]  /*0330*/  @!P2 FMUL.RZ R11, R11, 0.15915493667125701904 ;  /* 0x3e22f9830b0ba820 */ /* 0x000fe2000040c000 */
[----:B0-----:R-:W-:Y:S01]  /*0340*/  @!P1 F2FP.BF16.F32.PACK_AB R6, RZ, R7 ;  /* 0x00000007ff06923e */ /* 0x001fe200000010ff */
[----:B-----5:R-:W-:-:S04]  /*0350*/  @!P3 IMAD.U32 R19, R19, 0x10000, RZ ;  /* 0x000100001313b824 */ /* 0x020fc800078e00ff */
[----:B------:R-:W-:Y:S01]  /*0360*/  @!P3 FMUL.RZ R12, R19, 0.15915493667125701904 ;  /* 0x3e22f983130cb820 */ /* 0x000fe2000040c000 */
[----:B------:R0:W-:Y:S01]  /*0370*/  @!P1 STG.E.U16 desc[UR4][R8.64], R6 ;  /* 0x0000000608009986 */ /* 0x0001e2000c101504 */
[----:B------:R-:W1:Y:S08]  /*0380*/  @!P2 MUFU.SIN R11, R11 ;  /* 0x0000000b000ba308 */ /* 0x000e700000000400 */
[----:B------:R-:W2:Y:S01]  /*0390*/  @!P3 MUFU.SIN R12, R12 ;  /* 0x0000000c000cb308 */ /* 0x000ea20000000400 */
[----:B-1----:R-:W-:Y:S01]  /*03a0*/  @!P2 F2FP.BF16.F32.PACK_AB R2, RZ, R11 ;  /* 0x0000000bff02a23e */ /* 0x002fe200000010ff */
[----:B------:R-:W-:Y:S01]  /*03b0*/  @!P0 IMAD.U32 R10, R10, 0x10000, RZ ;  /* 0x000100000a0a8824 */ /* 0x000fe200078e00ff */
[----:B--2---:R-:W-:Y:S01]  /*03c0*/  @!P3 F2FP.BF16.F32.PACK_AB R4, RZ, R12 ;  /* 0x0000000cff04b23e */ /* 0x004fe200000010ff */
[----:B0-----:R-:W-:Y:S06]  /*03d0*/  @P4 BRA `(.L_x_583) ;  /* 0x0000000000284947 */ /* 0x001fec0003800000 */
[----:B------:R-:W0:Y:S01]  /*03e0*/  LDC.64 R6, c[0x0][0x388] ;  /* 0x0000e200ff067b82 */ /* 0x000e220000000a00 */
[----:B------:R-:W-:Y:S01]  /*03f0*/  LEA R9, R3, R0, 0x9 ;  /* 0x0000000003097211 */ /* 0x000fe200078e48ff */
[----:B------:R-:W-:-:S05]  /*0400*/  VIADD R0, R0, 0x80 ;  /* 0x0000008000007836 */ /* 0x000fca0000000000 */
[----:B------:R-:W-:-:S13]  /*0410*/  ISETP.GE.AND P1, PT, R0, R5, PT ;  /* 0x000000050000720c */ /* 0x000fda0003f26270 */
[----:B------:R-:W-:Y:S01]  /*0420*/  @!P1 LEA R11, R3, R0, 0x9 ;  /* 0x00000000030b9211 */ /* 0x000fe200078e48ff */
[----:B------:R-:W-:Y:S02]  /*0430*/  @!P1 VIADD R0, R0, 0x80 ;  /* 0x0000008000009836 */ /* 0x000fe40000000000 */
[----:B0-----:R-:W-:-:S04]  /*0440*/  IMAD.WIDE.U32 R8, R9, 0x2, R6 ;  /* 0x0000000209087825 */ /* 0x001fc800078e0006 */
[----:B------:R-:W-:Y:S01]  /*0450*/  @!P1 IMAD.WIDE.U32 R6, R11, 0x2, R6 ;  /* 0x000000020b069825 */ /* 0x000fe200078e0006 */
[----:B------:R0:W-:Y:S04]  /*0460*/  STG.E.U16 desc[UR4][R8.64], R2 ;  /* 0x0000000208007986 */ /* 0x0001e8000c101504 */
[----:B------:R0:W-:Y:S02]  /*0470*/  @!P1 STG.E.U16 desc[UR4][R6.64], R4 ;  /* 0x0000000406009986 */ /* 0x0001e4000c101504 */
.L_x_583:
[----:B------:R-:W-:Y:S05]  /*0480*/  BSYNC.RECONVERGENT B0 ;  /* 0x0000000000007941 */ /* 0x000fea0003800200 */
.L_x_582:
[----:B0-----:R-:W-:Y:S01]  /*0490*/  @!P0 FMUL.RZ R2, R10, 0.15915493667125701904 ;  /* 0x3e22f9830a028820 */ /* 0x001fe2000040c000 */
[----:B------:R-:W-:-:S05]  /*04a0*/  ISETP.GE.AND P1, PT, R0, R5, PT ;  /* 0x000000050000720c */ /* 0x000fca0003f26270 */
[----:B------:R-:W0:Y:S08]  /*04b0*/  @!P0 MUFU.SIN R2, R2 ;  /* 0x0000000200028308 */ /* 0x000e300000000400 */
[----:B------:R-:W-:Y:S05]  /*04c0*/  @P1 EXIT ;  /* 0x000000000000194d */ /* 0x000fea0003800000 */
[----:B------:R-:W1:Y:S01]  /*04d0*/  LDC.64 R4, c[0x0][0x388] ;  /* 0x0000e200ff047b82 */ /* 0x000e620000000a00 */
[----:B0-----:R-:W-:Y:S02]  /*04e0*/  @!P0 F2FP.BF16.F32.PACK_AB R2, RZ, R2 ;  /* 0x00000002ff02823e */ /* 0x001fe400000010ff */
[----:B------:R-:W-:Y:S02]  /*04f0*/  LEA R3, R3, R0, 0x9 ;  /* 0x0000000003037211 */ /* 0x000fe400078e48ff */
[----:B------:R-:W-:-:S03]  /*0500*/  PRMT R0, R2, 0x7610, R0 ;  /* 0x0000761002007816 */ /* 0x000fc60000000000 */
[----:B-1----:R-:W-:-:S05]  /*0510*/  IMAD.WIDE.U32 R2, R3, 0x2, R4 ;  /* 0x0000000203027825 */ /* 0x002fca00078e0004 */
[----:B------:R-:W-:Y:S01]  /*0520*/  STG.E.U16 desc[UR4][R2.64], R0 ;  /* 0x0000000002007986 */ /* 0x000fe2000c101504 */
[----:B------:R-:W-:Y:S05]  /*0530*/  EXIT ;  /* 0x000000000000794d */ /* 0x000fea0003800000 */
.L_x_584:
        /* <DEDUP_REMOVED lines=12> */
.L_x_2562:


//--------------------- .text._ZN2at6native29vectorized_elementwise_kernelILi2EZZZNS0_15sin_kernel_cudaERNS_18TensorIteratorBaseEENKUlvE0_clEvENKUlvE2_clEvEUlN3c108BFloat16EE_St5arrayIPcLm2EEEEviT0_T1_ --------------------------
	.section	.text._ZN2at6native29vectorized_elementwise_kernelILi2EZZZNS0_15sin_kernel_cudaERNS_18TensorIteratorBaseEENKUlvE0_clEvENKUlvE2_clEvEUlN3c108BFloat16EE_St5arrayIPcLm2EEEEviT0_T1_,"ax",@progbits
	.align	128
        .global         _ZN2at6native29vectorized_elementwise_kernelILi2EZZZNS0_15sin_kernel_cudaERNS_18TensorIteratorBaseEENKUlvE0_clEvENKUlvE2_clEvEUlN3c108BFloat16EE_St5arrayIPcLm2EEEEviT0_T1_
        .type           _ZN2at6native29vectorized_elementwise_kernelILi2EZZZNS0_15sin_kernel_cudaERNS_18TensorIteratorBaseEENKUlvE0_clEvENKUlvE2_clEvEUlN3c108BFloat16EE_St5arrayIPcLm2EEEEviT0_T1_,@function
        .size           _ZN2at6native29vectorized_elementwise_kernelILi2EZZZNS0_15sin_kernel_cudaERNS_18TensorIteratorBaseEENKUlvE0_clEvENKUlvE2_clEvEUlN3c108BFloat16EE_St5arrayIPcLm2EEEEviT0_T1_,(.L_x_2563 - _ZN2at6native29vectorized_elementwise_kernelILi2EZZZNS0_15sin_kernel_cudaERNS_18TensorIteratorBaseEENKUlvE0_clEvENKUlvE2_clEvEUlN3c108BFloat16EE_St5arrayIPcLm2EEEEviT0_T1_)
        .other          _ZN2at6native29vectorized_elementwise_kernelILi2EZZZNS0_15sin_kernel_cudaERNS_18TensorIteratorBaseEENKUlvE0_clEvENKUlvE2_clEvEUlN3c108BFloat16EE_St5arrayIPcLm2EEEEviT0_T1_,@"STO_CUDA_ENTRY STV_DEFAULT"
_ZN2at6native29vectorized_elementwise_kernelILi2EZZZNS0_15sin_kernel_cudaERNS_18TensorIteratorBaseEENKUlvE0_clEvENKUlvE2_clEvEUlN3c108BFloat16EE_St5arrayIPcLm2EEEEviT0_T1_:
.text._ZN2at6native29vectorized_elementwise_kernelILi2EZZZNS0_15sin_kernel_cudaERNS_18TensorIteratorBaseEENKUlvE0_clEvENKUlvE2_clEvEUlN3c108BFloat16EE_St5arrayIPcLm2EEEEviT0_T1_:
[----:B------:R-:W-:Y:S01]  /*0000*/  LDC R1, c[0x0][0x37c] ;  /* 0x0000df00ff017b82 */ /* 0x000fe20000000800 */
[----:B------:R-:W0:Y:S01]  /*0010*/  S2R R3, SR_CTAID.X ;  /* 0x0000000000037919 */ /* 0x000e220000002500 */
[----:B------:R-:W1:Y:S01]  /*0020*/  LDCU UR6, c[0x0][0x380] ;  /* 0x00007000ff0677ac */ /* 0x000e620008000800 */
[----:B------:R-:W2:Y:S01]  /*0030*/  LDCU.64 UR4, c[0x0][0x358] ;  /* 0x00006b00ff0477ac */ /* 0x000ea20008000a00 */
[----:B0-----:R-:W-:-:S05]  /*0040*/  IMAD.SHL.U32 R3, R3, 0x400, RZ ;  /* 0x0000040003037824 */ /* 0x001fca00078e00ff */
[----:B-1----:R-:W-:-:S04]  /*0050*/  IADD3 R5, PT, PT, -R3, UR6, RZ ;  /* 0x0000000603057c10 */ /* 0x002fc8000fffe1ff */
[----:B------:R-:W-:-:S13]  /*0060*/  ISETP.GT.U32.AND P0, PT, R5, 0x3ff, PT ;  /* 0x000003ff0500780c */ /* 0x000fda0003f04070 */
[----:B--2---:R-:W-:Y:S05]  /*0070*/  @P0 BRA `(.L_x_585) ;  /* 0x00000008008c0947 */ /* 0x004fea0003800000 */
[----:B------:R-:W0:Y:S01]  /*0080*/  S2R R0, SR_TID.X ;  /* 0x0000000000007919 */ /* 0x000e220000002100 */
[----:B------:R-:W-:Y:S02]  /*0090*/  PRMT R2, RZ, 0x7610, R2 ;  /* 0x00007610ff027816 */ /* 0x000fe40000000002 */
[----:B0-----:R-:W-:Y:S01]  /*00a0*/  ISETP.GE.U32.AND P5, PT, R0, R5, PT ;  /* 0x000000050000720c */ /* 0x001fe20003fa6070 */
[----:B------:R-:W-:-:S12]  /*00b0*/  IMAD.MOV.U32 R4, RZ, RZ, R0 ;  /* 0x000000ffff047224 */ /* 0x000fd800078e0000 */
[----:B------:R-:W-:Y:S01]  /*00c0*/  @!P5 IADD3 R0, PT, PT, R4, 0x80, RZ ;  /* 0x000000800400d810 */ /* 0x000fe20007ffe0ff */
[----:B------:R-:W0:Y:S01]  /*00d0*/  @!P5 LDC.64 R12, c[0x0][0x390] ;  /* 0x0000e400ff0cdb82 */ /* 0x000e220000000a00 */
[----:B------:R-:W-:Y:S02]  /*00e0*/  @!P5 IMAD.IADD R29, R3, 0x1, R4 ;  /* 0x00000001031dd824 */ /* 0x000fe400078e0204 */
[----:B------:R-:W-:-:S13]  /*00f0*/  ISETP.GE.U32.AND P0, PT, R0, R5, PT ;  /* 0x000000050000720c */ /* 0x000fda0003f06070 */
[----:B------:R-:W-:Y:S01]  /*0100*/  @!P0 IMAD.IADD R15, R3, 0x1, R0 ;  /* 0x00000001030f8824 */ /* 0x000fe200078e0200 */
[----:B------:R-:W1:Y:S01]  /*0110*/  @!P0 LDC.64 R18, c[0x0][0x390] ;  /* 0x0000e400ff128b82 */ /* 0x000e620000000a00 */
[----:B------:R-:W-:-:S05]  /*0120*/  @!P0 VIADD R0, R0, 0x80 ;  /* 0x0000008000008836 */ /* 0x000fca0000000000 */
[----:B------:R-:W-:-:S13]  /*0130*/  ISETP.GE.U32.AND P6, PT, R0, R5, PT ;  /* 0x000000050000720c */ /* 0x000fda0003fc6070 */
[----:B------:R-:W-:Y:S01]  /*0140*/  @!P6 IADD3 R17, PT, PT, R3, R0, RZ ;  /* 0x000000000311e210 */ /* 0x000fe20007ffe0ff */
[----:B------:R-:W-:Y:S01]  /*0150*/  @!P6 VIADD R0, R0, 0x80 ;  /* 0x000000800000e836 */ /* 0x000fe20000000000 */
[----:B------:R-:W2:Y:S04]  /*0160*/  @!P6 LDC.64 R10, c[0x0][0x390] ;  /* 0x0000e400ff0aeb82 */ /* 0x000ea80000000a00 */
[----:B------:R-:W-:-:S13]  /*0170*/  ISETP.GE.U32.AND P1, PT, R0, R5, PT ;  /* 0x000000050000720c */ /* 0x000fda0003f26070 */
[----:B------:R-:W-:Y:S01]  /*0180*/  @!P1 IMAD.IADD R28, R3, 0x1, R0 ;  /* 0x00000001031c9824 */ /* 0x000fe200078e0200 */
[----:B------:R-:W-:-:S04]  /*0190*/  @!P1 IADD3 R0, PT, PT, R0, 0x80, RZ ;  /* 0x0000008000009810 */ /* 0x000fc80007ffe0ff */
[----:B------:R-:W-:Y:S01]  /*01a0*/  ISETP.GE.U32.AND P2, PT, R0, R5, PT ;  /* 0x000000050000720c */ /* 0x000fe20003f46070 */
[----:B0-----:R-:W-:Y:S01]  /*01b0*/  @!P5 IMAD.WIDE.U32 R12, R29, 0x2, R12 ;  /* 0x000000021d0cd825 */ /* 0x001fe200078e000c */
[----:B------:R-:W-:-:S03]  /*01c0*/  PRMT R24, RZ, 0x7610, R24 ;  /* 0x00007610ff187816 */ /* 0x000fc60000000018 */
[----:B--2---:R-:W-:Y:S01]  /*01d0*/  @!P6 IMAD.WIDE.U32 R10, R17, 0x2, R10 ;  /* 0x00000002110ae825 */ /* 0x004fe200078e000a */
[----:B------:R-:W-:Y:S01]  /*01e0*/  PRMT R26, RZ, 0x7610, R26 ;  /* 0x00007610ff1a7816 */ /* 0x000fe2000000001a */
[----:B------:R-:W0:Y:S01]  /*01f0*/  @!P1 LDC.64 R16, c[0x0][0x390] ;  /* 0x0000e400ff109b82 */ /* 0x000e220000000a00 */
[----:B------:R-:W2:Y:S04]  /*0200*/  @!P5 LDG.E.U16 R24, desc[UR4][R12.64] ;  /* 0x000000040c18d981 */ /* 0x000ea8000c1e1500 */
[----:B------:R3:W4:Y:S01]  /*0210*/  @!P6 LDG.E.U16 R2, desc[UR4][R10.64] ;  /* 0x000000040a02e981 */ /* 0x000722000c1e1500 */
[----:B------:R-:W-:Y:S02]  /*0220*/  @!P2 IMAD.IADD R27, R3, 0x1, R0 ;  /* 0x00000001031ba824 */ /* 0x000fe400078e0200 */
[----:B------:R-:W-:-:S05]  /*0230*/  @!P2 VIADD R0, R0, 0x80 ;  /* 0x000000800000a836 */ /* 0x000fca0000000000 */
[CC--:B------:R-:W-:Y:S01]  /*0240*/  ISETP.GE.U32.AND P3, PT, R0.reuse, R5.reuse, PT ;  /* 0x000000050000720c */ /* 0x0c0fe20003f66070 */
[----:B-1----:R-:W-:Y:S01]  /*0250*/  @!P0 IMAD.WIDE.U32 R18, R15, 0x2, R18 ;  /* 0x000000020f128825 */ /* 0x002fe200078e0012 */
[----:B---3--:R-:W1:Y:S04]  /*0260*/  @!P2 LDC.64 R10, c[0x0][0x390] ;  /* 0x0000e400ff0aab82 */ /* 0x008e680000000a00 */
[----:B------:R3:W5:Y:S07]  /*0270*/  @!P0 LDG.E.U16 R26, desc[UR4][R18.64] ;  /* 0x00000004121a8981 */ /* 0x00076e000c1e1500 */
[----:B------:R-:W-:Y:S01]  /*0280*/  @!P3 IADD3 R25, PT, PT, R3, R0, RZ ;  /* 0x000000000319b210 */ /* 0x000fe20007ffe0ff */
[----:B------:R-:W-:Y:S01]  /*0290*/  @!P3 VIADD R0, R0, 0x80 ;  /* 0x000000800000b836 */ /* 0x000fe20000000000 */
[----:B------:R-:W1:Y:S04]  /*02a0*/  @!P3 LDC.64 R12, c[0x0][0x390] ;  /* 0x0000e400ff0cbb82 */ /* 0x000e680000000a00 */
[----:B------:R-:W-:-:S13]  /*02b0*/  ISETP.GE.U32.AND P4, PT, R0, R5, PT ;  /* 0x000000050000720c */ /* 0x000fda0003f86070 */
[----:B------:R-:W-:Y:S01]  /*02c0*/  @!P4 IADD3 R29, PT, PT, R3, R0, RZ ;  /* 0x00000000031dc210 */ /* 0x000fe20007ffe0ff */
[----:B------:R-:W-:Y:S01]  /*02d0*/  @!P4 VIADD R0, R0, 0x80 ;  /* 0x000000800000c836 */ /* 0x000fe20000000000 */
[----:B------:R-:W1:Y:S04]  /*02e0*/  @!P4 LDC.64 R14, c[0x0][0x390] ;  /* 0x0000e400ff0ecb82 */ /* 0x000e680000000a00 */
[----:B------:R-:W-:-:S13]  /*02f0*/  ISETP.GE.U32.AND P5, PT, R0, R5, PT ;  /* 0x000000050000720c */ /* 0x000fda0003fa6070 */
[----:B---3--:R-:W3:Y:S01]  /*0300*/  @!P5 LDC.64 R18, c[0x0][0x390] ;  /* 0x0000e400ff12db82 */ /* 0x008ee20000000a00 */
[----:B------:R-:W-:Y:S02]  /*0310*/  @!P5 IMAD.IADD R0, R3, 0x1, R0 ;  /* 0x000000010300d824 */ /* 0x000fe400078e0200 */
[----:B0-----:R-:W-:Y:S01]  /*0320*/  @!P1 IMAD.WIDE.U32 R16, R28, 0x2, R16 ;  /* 0x000000021c109825 */ /* 0x001fe200078e0010 */
[----:B------:R-:W-:-:S03]  /*0330*/  PRMT R28, RZ, 0x7610, R28 ;  /* 0x00007610ff1c7816 */ /* 0x000fc6000000001c */
[----:B-1----:R-:W-:Y:S01]  /*0340*/  @!P3 IMAD.WIDE.U32 R12, R25, 0x2, R12 ;  /* 0x00000002190cb825 */ /* 0x002fe200078e000c */
[----:B------:R-:W-:Y:S02]  /*0350*/  PRMT R25, RZ, 0x7610, R25 ;  /* 0x00007610ff197816 */ /* 0x000fe40000000019 */
[----:B------:R-:W5:Y:S01]  /*0360*/  @!P1 LDG.E.U16 R28, desc[UR4][R16.64] ;  /* 0x00000004101c9981 */ /* 0x000f62000c1e1500 */
[----:B------:R-:W-:Y:S01]  /*0370*/  @!P2 IMAD.WIDE.U32 R10, R27, 0x2, R10 ;  /* 0x000000021b0aa825 */ /* 0x000fe200078e000a */
[----:B------:R-:W-:Y:S02]  /*0380*/  PRMT R27, RZ, 0x7610, R27 ;  /* 0x00007610ff1b7816 */ /* 0x000fe4000000001b */
[----:B------:R-:W5:Y:S01]  /*0390*/  @!P3 LDG.E.U16 R25, desc[UR4][R12.64] ;  /* 0x000000040c19b981 */ /* 0x000f62000c1e1500 */
[----:B------:R-:W-:Y:S01]  /*03a0*/  @!P4 IMAD.WIDE.U32 R14, R29, 0x2, R14 ;  /* 0x000000021d0ec825 */ /* 0x000fe200078e000e */
[----:B------:R-:W-:Y:S02]  /*03b0*/  PRMT R29, RZ, 0x7610, R29 ;  /* 0x00007610ff1d7816 */ /* 0x000fe4000000001d */
[----:B------:R0:W5:Y:S04]  /*03c0*/  @!P2 LDG.E.U16 R27, desc[UR4][R10.64] ;  /* 0x000000040a1ba981 */ /* 0x000168000c1e1500 */
[----:B------:R1:W5:Y:S01]  /*03d0*/  @!P4 LDG.E.U16 R29, desc[UR4][R14.64] ;  /* 0x000000040e1dc981 */ /* 0x000362000c1e1500 */
[----:B---3--:R-:W-:Y:S01]  /*03e0*/  @!P5 IMAD.WIDE.U32 R18, R0, 0x2, R18 ;  /* 0x000000020012d825 */ /* 0x008fe200078e0012 */
[----:B------:R-:W-:-:S06]  /*03f0*/  PRMT R0, RZ, 0x7610, R0 ;  /* 0x00007610ff007816 */ /* 0x000fcc0000000000 */
[----:B------:R-:W3:Y:S01]  /*0400*/  @!P5 LDG.E.U16 R0, desc[UR4][R18.64] ;  /* 0x000000041200d981 */ /* 0x000ee2000c1e1500 */
[----:B0-----:R-:W-:-:S04]  /*0410*/  IADD3 R10, PT, PT, R4, 0x100, RZ ;  /* 0x00000100040a7810 */ /* 0x001fc80007ffe0ff */
[-C--:B------:R-:W-:Y:S02]  /*0420*/  ISETP.GE.U32.AND P5, PT, R10, R5.reuse, PT ;  /* 0x000000050a00720c */ /* 0x080fe40003fa6070 */
[C---:B------:R-:W-:Y:S02]  /*0430*/  ISETP.GE.U32.AND P0, PT, R4.reuse, R5, PT ;  /* 0x000000050400720c */ /* 0x040fe40003f06070 */
[----:B------:R-:W-:-:S04]  /*0440*/  IADD3 R12, PT, PT, R4, 0x180, RZ ;  /* 0x00000180040c7810 */ /* 0x000fc80007ffe0ff */
[----:B------:R-:W-:Y:S01]  /*0450*/  ISETP.GE.U32.AND P2, PT, R12, R5, PT ;  /* 0x000000050c00720c */ /* 0x000fe20003f46070 */
[C---:B------:R-:W-:Y:S01]  /*0460*/  VIADD R12, R4.reuse, 0x200 ;  /* 0x00000200040c7836 */ /* 0x040fe20000000000 */
[C---:B-1----:R-:W-:Y:S01]  /*0470*/  IADD3 R14, PT, PT, R4.reuse, 0x280, RZ ;  /* 0x00000280040e7810 */ /* 0x042fe20007ffe0ff */
[----:B------:R-:W-:-:S03]  /*0480*/  VIADD R16, R4, 0x380 ;  /* 0x0000038004107836 */ /* 0x000fc60000000000 */
[-C--:B------:R-:W-:Y:S02]  /*0490*/  ISETP.GE.U32.AND P3, PT, R12, R5.reuse, PT ;  /* 0x000000050c00720c */ /* 0x080fe40003f66070 */
[----:B------:R-:W-:Y:S01]  /*04a0*/  ISETP.GE.U32.AND P4, PT, R14, R5, PT ;  /* 0x000000050e00720c */ /* 0x000fe20003f86070 */
[----:B------:R-:W-:-:S05]  /*04b0*/  VIADD R14, R4, 0x300 ;  /* 0x00000300040e7836 */ /* 0x000fca0000000000 */
[----:B------:R-:W-:Y:S01]  /*04c0*/  ISETP.GE.U32.AND P6, PT, R14, R5, PT ;  /* 0x000000050e00720c */ /* 0x000fe20003fc6070 */
[----:B------:R-:W-:Y:S01]  /*04d0*/  @!P0 IMAD.IADD R17, R3, 0x1, R4 ;  /* 0x0000000103118824 */ /* 0x000fe200078e0204 */
[----:B------:R-:W-:Y:S04]  /*04e0*/  BSSY.RECONVERGENT B0, `(.L_x_586) ;  /* 0x0000054000007945 */ /* 0x000fe80003800200 */
[----:B------:R-:W-:Y:S01]  /*04f0*/  BSSY.RELIABLE B1, `(.L_x_587) ;  /* 0x000004c000017945 */ /* 0x000fe20003800100 */
[----:B----4-:R-:W-:-:S04]  /*0500*/  @!P5 IMAD.U32 R10, R2, 0x10000, RZ ;  /* 0x00010000020ad824 */ /* 0x010fc800078e00ff */
[----:B------:R-:W-:-:S06]  /*0510*/  @!P5 FMUL.RZ R10, R10, 0.15915493667125701904 ;  /* 0x3e22f9830a0ad820 */ /* 0x000fcc000040c000 */
[----:B------:R-:W0:Y:S01]  /*0520*/  @!P5 MUFU.SIN R10, R10 ;  /* 0x0000000a000ad308 */ /* 0x000e220000000400 */
[----:B--2---:R-:W-:-:S04]  /*0530*/  @!P0 IMAD.U32 R24, R24, 0x10000, RZ ;  /* 0x0001000018188824 */ /* 0x004fc800078e00ff */
[----:B------:R-:W-:Y:S01]  /*0540*/  @!P0 FMUL.RZ R24, R24, 0.15915493667125701904 ;  /* 0x3e22f98318188820 */ /* 0x000fe2000040c000 */
[----:B------:R-:W-:-:S03]  /*0550*/  VIADD R2, R4, 0x80 ;  /* 0x0000008004027836 */ /* 0x000fc60000000000 */
[----:B------:R-:W1:Y:S02]  /*0560*/  @!P0 MUFU.SIN R12, R24 ;  /* 0x00000018000c8308 */ /* 0x000e640000000400 */
[-C--:B------:R-:W-:Y:S02]  /*0570*/  ISETP.GE.U32.AND P1, PT, R2, R5.reuse, PT ;  /* 0x000000050200720c */ /* 0x080fe40003f26070 */
[----:B0-----:R-:W-:Y:S02]  /*0580*/  @!P5 F2FP.BF16.F32.PACK_AB R6, RZ, R10 ;  /* 0x0000000aff06d23e */ /* 0x001fe400000010ff */
[----:B------:R-:W0:Y:S01]  /*0590*/  @!P0 LDC.64 R10, c[0x0][0x388] ;  /* 0x0000e200ff0a8b82 */ /* 0x000e220000000a00 */
[----:B------:R-:W-:-:S08]  /*05a0*/  ISETP.GE.U32.AND P5, PT, R16, R5, PT ;  /* 0x000000051000720c */ /* 0x000fd00003fa6070 */
[----:B-----5:R-:W-:Y:S01]  /*05b0*/  @!P1 IMAD.U32 R26, R26, 0x10000, RZ ;  /* 0x000100001a1a9824 */ /* 0x020fe200078e00ff */
[----:B-1----:R-:W-:-:S03]  /*05c0*/  @!P0 F2FP.BF16.F32.PACK_AB R23, RZ, R12 ;  /* 0x0000000cff17823e */ /* 0x002fc600000010ff */
[----:B------:R-:W-:Y:S01]  /*05d0*/  @!P1 FMUL.RZ R13, R26, 0.15915493667125701904 ;  /* 0x3e22f9831a0d9820 */ /* 0x000fe2000040c000 */
[----:B------:R-:W-:-:S05]  /*05e0*/  @!P0 IMAD.MOV.U32 R4, RZ, RZ, R2 ;  /* 0x000000ffff048224 */ /* 0x000fca00078e0002 */
[----:B------:R-:W1:Y:S01]  /*05f0*/  @!P1 MUFU.SIN R13, R13 ;  /* 0x0000000d000d9308 */ /* 0x000e620000000400 */
[----:B0-----:R-:W-:Y:S01]  /*0600*/  @!P0 IMAD.WIDE.U32 R10, R17, 0x2, R10 ;  /* 0x00000002110a8825 */ /* 0x001fe200078e000a */
[----:B------:R-:W-:Y:S02]  /*0610*/  @!P2 SHF.L.U32 R28, R28, 0x10, RZ ;  /* 0x000000101c1ca819 */ /* 0x000fe400000006ff */
[----:B------:R-:W-:Y:S01]  /*0620*/  @!P4 SHF.L.U32 R25, R25, 0x10, RZ ;  /* 0x000000101919c819 */ /* 0x000fe200000006ff */
[----:B------:R-:W-:Y:S02]  /*0630*/  @!P3 IMAD.U32 R27, R27, 0x10000, RZ ;  /* 0x000100001b1bb824 */ /* 0x000fe400078e00ff */
[----:B------:R-:W-:Y:S02]  /*0640*/  @!P2 FMUL.RZ R14, R28, 0.15915493667125701904 ;  /* 0x3e22f9831c0ea820 */ /* 0x000fe4000040c000 */
[----:B------:R-:W-:Y:S01]  /*0650*/  @!P4 FMUL.RZ R16, R25, 0.15915493667125701904 ;  /* 0x3e22f9831910c820 */ /* 0x000fe2000040c000 */
[----:B------:R-:W-:-:S02]  /*0660*/  @!P6 IMAD.U32 R29, R29, 0x10000, RZ ;  /* 0x000100001d1de824 */ /* 0x000fc400078e00ff */
[----:B------:R-:W-:Y:S01]  /*0670*/  @!P3 FMUL.RZ R15, R27, 0.15915493667125701904 ;  /* 0x3e22f9831b0fb820 */ /* 0x000fe2000040c000 */
[----:B---3--:R-:W-:Y:S01]  /*0680*/  @!P5 SHF.L.U32 R12, R0, 0x10, RZ ;  /* 0x00000010000cd819 */ /* 0x008fe200000006ff */
[----:B------:R-:W-:-:S04]  /*0690*/  @!P6 FMUL.RZ R29, R29, 0.15915493667125701904 ;  /* 0x3e22f9831d1de820 */ /* 0x000fc8000040c000 */
[----:B------:R-:W-:Y:S01]  /*06a0*/  @!P5 FMUL.RZ R12, R12, 0.15915493667125701904 ;  /* 0x3e22f9830c0cd820 */ /* 0x000fe2000040c000 */
[----:B------:R-:W0:Y:S01]  /*06b0*/  @!P2 MUFU.SIN R14, R14 ;  /* 0x0000000e000ea308 */ /* 0x000e220000000400 */
[----:B------:R2:W-:Y:S01]  /*06c0*/  @!P0 STG.E.U16 desc[UR4][R10.64], R23 ;  /* 0x000000170a008986 */ /* 0x0005e2000c101504 */
[----:B------:R-:W-:-:S06]  /*06d0*/  ISETP.GE.U32.AND P0, PT, R4, R5, PT ;  /* 0x000000050400720c */ /* 0x000fcc0003f06070 */
[----:B------:R-:W3:Y:S08]  /*06e0*/  @!P3 MUFU.SIN R15, R15 ;  /* 0x0000000f000fb308 */ /* 0x000ef00000000400 */
[----:B------:R-:W4:Y:S08]  /*06f0*/  @!P4 MUFU.SIN R16, R16 ;  /* 0x000000100010c308 */ /* 0x000f300000000400 */
[----:B------:R-:W5:Y:S08]  /*0700*/  @!P6 MUFU.SIN R0, R29 ;  /* 0x0000001d0000e308 */ /* 0x000f700000000400 */
[----:B------:R-:W2:Y:S01]  /*0710*/  @!P5 MUFU.SIN R12, R12 ;  /* 0x0000000c000cd308 */ /* 0x000ea20000000400 */
[----:B-1----:R-:W-:-:S02]  /*0720*/  @!P1 F2FP.BF16.F32.PACK_AB R7, RZ, R13 ;  /* 0x0000000dff07923e */ /* 0x002fc400000010ff */
[----:B0-----:R-:W-:Y:S02]  /*0730*/  @!P2 F2FP.BF16.F32.PACK_AB R8, RZ, R14 ;  /* 0x0000000eff08a23e */ /* 0x001fe400000010ff */
[----:B---3--:R-:W-:Y:S02]  /*0740*/  @!P3 F2FP.BF16.F32.PACK_AB R9, RZ, R15 ;  /* 0x0000000fff09b23e */ /* 0x008fe400000010ff */
[----:B----4-:R-:W-:Y:S02]  /*0750*/  @!P4 F2FP.BF16.F32.PACK_AB R20, RZ, R16 ;  /* 0x00000010ff14c23e */ /* 0x010fe400000010ff */
[----:B-----5:R-:W-:Y:S02]  /*0760*/  @!P6 F2FP.BF16.F32.PACK_AB R21, RZ, R0 ;  /* 0x00000000ff15e23e */ /* 0x020fe400000010ff */
[----:B--2---:R-:W-:Y:S01]  /*0770*/  @!P5 F2FP.BF16.F32.PACK_AB R22, RZ, R12 ;  /* 0x0000000cff16d23e */ /* 0x004fe200000010ff */
[----:B------:R-:W-:Y:S06]  /*0780*/  @P0 BRA `(.L_x_588) ;  /* 0x0000000000300947 */ /* 0x000fec0003800000 */
[----:B------:R-:W0:Y:S01]  /*0790*/  LDC.64 R10, c[0x0][0x388] ;  /* 0x0000e200ff0a7b82 */ /* 0x000e220000000a00 */
[----:B------:R-:W-:Y:S01]  /*07a0*/  IADD3 R13, PT, PT, R3, R4, RZ ;  /* 0x00000004030d7210 */ /* 0x000fe20007ffe0ff */
[----:B------:R-:W-:-:S05]  /*07b0*/  VIADD R4, R4, 0x80 ;  /* 0x0000008004047836 */ /* 0x000fca0000000000 */
[----:B------:R-:W-:Y:S01]  /*07c0*/  ISETP.GE.U32.AND P0, PT, R4, R5, PT ;  /* 0x000000050400720c */ /* 0x000fe20003f06070 */
[----:B0-----:R-:W-:-:S05]  /*07d0*/  IMAD.WIDE.U32 R10, R13, 0x2, R10 ;  /* 0x000000020d0a7825 */ /* 0x001fca00078e000a */
[----:B------:R0:W-:Y:S07]  /*07e0*/  STG.E.U16 desc[UR4][R10.64], R7 ;  /* 0x000000070a007986 */ /* 0x0001ee000c101504 */
[----:B------:R-:W-:Y:S05]  /*07f0*/  @P0 BRA `(.L_x_589) ;  /* 0x0000000000300947 */ /* 0x000fea0003800000 */
[----:B0-----:R-:W0:Y:S01]  /*0800*/  LDC.64 R10, c[0x0][0x388] ;  /* 0x0000e200ff0a7b82 */ /* 0x001e220000000a00 */
[----:B------:R-:W-:Y:S01]  /*0810*/  IADD3 R7, PT, PT, R3, R4, RZ ;  /* 0x0000000403077210 */ /* 0x000fe20007ffe0ff */
[----:B------:R-:W-:-:S04]  /*0820*/  VIADD R4, R4, 0x80 ;  /* 0x0000008004047836 */ /* 0x000fc80000000000 */
[----:B0-----:R-:W-:-:S05]  /*0830*/  IMAD.WIDE.U32 R10, R7, 0x2, R10 ;  /* 0x00000002070a7825 */ /* 0x001fca00078e000a */
[----:B------:R0:W-:Y:S02]  /*0840*/  STG.E.U16 desc[UR4][R10.64], R6 ;  /* 0x000000060a007986 */ /* 0x0001e4000c101504 */
.L_x_588:
[----:B------:R-:W-:-:S13]  /*0850*/  ISETP.GE.U32.AND P0, PT, R4, R5, PT ;  /* 0x000000050400720c */ /* 0x000fda0003f06070 */
[----:B------:R-:W-:Y:S05]  /*0860*/  @P0 BRA `(.L_x_590) ;  /* 0x0000000000300947 */ /* 0x000fea0003800000 */
[----:B0-----:R-:W0:Y:S01]  /*0870*/  LDC.64 R6, c[0x0][0x388] ;  /* 0x0000e200ff067b82 */ /* 0x001e220000000a00 */
[----:B------:R-:W-:Y:S01]  /*0880*/  IADD3 R11, PT, PT, R3, R4, RZ ;  /* 0x00000004030b7210 */ /* 0x000fe20007ffe0ff */
[----:B------:R-:W-:-:S04]  /*0890*/  VIADD R4, R4, 0x80 ;  /* 0x0000008004047836 */ /* 0x000fc80000000000 */
[----:B0-----:R-:W-:-:S05]  /*08a0*/  IMAD.WIDE.U32 R6, R11, 0x2, R6 ;  /* 0x000000020b067825 */ /* 0x001fca00078e0006 */
[----:B------:R1:W-:Y:S02]  /*08b0*/  STG.E.U16 desc[UR4][R6.64], R8 ;  /* 0x0000000806007986 */ /* 0x0003e4000c101504 */
.L_x_589:
[----:B------:R-:W-:-:S13]  /*08c0*/  ISETP.GE.U32.AND P0, PT, R4, R5, PT ;  /* 0x000000050400720c */ /* 0x000fda0003f06070 */
[----:B------:R-:W-:Y:S05]  /*08d0*/  @P0 BRA `(.L_x_591) ;  /* 0x0000000000340947 */ /* 0x000fea0003800000 */
[----:B01----:R-:W0:Y:S01]  /*08e0*/  LDC.64 R6, c[0x0][0x388] ;  /* 0x0000e200ff067b82 */ /* 0x003e220000000a00 */
[----:B------:R-:W-:Y:S01]  /*08f0*/  IADD3 R11, PT, PT, R3, R4, RZ ;  /* 0x00000004030b7210 */ /* 0x000fe20007ffe0ff */
[----:B------:R-:W-:-:S04]  /*0900*/  VIADD R4, R4, 0x80 ;  /* 0x0000008004047836 */ /* 0x000fc80000000000 */
[----:B0-----:R-:W-:-:S05]  /*0910*/  IMAD.WIDE.U32 R6, R11, 0x2, R6 ;  /* 0x000000020b067825 */ /* 0x001fca00078e0006 */
[----:B------:R1:W-:Y:S02]  /*0920*/  STG.E.U16 desc[UR4][R6.64], R9 ;  /* 0x0000000906007986 */ /* 0x0003e4000c101504 */
.L_x_590:
[----:B------:R-:W-:-:S13]  /*0930*/  ISETP.GE.U32.AND P0, PT, R4, R5, PT ;  /* 0x000000050400720c */ /* 0x000fda0003f06070 */
[----:B------:R-:W-:Y:S05]  /*0940*/  @P0 BREAK.RELIABLE B1 ;  /* 0x0000000000010942 */ /* 0x000fea0003800100 */
[----:B------:R-:W-:Y:S05]  /*0950*/  @P0 BRA `(.L_x_592) ;  /* 0x0000000000300947 */ /* 0x000fea0003800000 */
[----:B01----:R-:W0:Y:S01]  /*0960*/  LDC.64 R6, c[0x0][0x388] ;  /* 0x0000e200ff067b82 */ /* 0x003e220000000a00 */
[----:B------:R-:W-:Y:S01]  /*0970*/  IADD3 R9, PT, PT, R3, R4, RZ ;  /* 0x0000000403097210 */ /* 0x000fe20007ffe0ff */
[----:B------:R-:W-:-:S04]  /*0980*/  VIADD R4, R4, 0x80 ;  /* 0x0000008004047836 */ /* 0x000fc80000000000 */
[----:B0-----:R-:W-:-:S05]  /*0990*/  IMAD.WIDE.U32 R6, R9, 0x2, R6 ;  /* 0x0000000209067825 */ /* 0x001fca00078e0006 */
[----:B------:R2:W-:Y:S02]  /*09a0*/  STG.E.U16 desc[UR4][R6.64], R20 ;  /* 0x0000001406007986 */ /* 0x0005e4000c101504 */
.L_x_591:
[----:B------:R-:W-:Y:S05]  /*09b0*/  BSYNC.RELIABLE B1 ;  /* 0x0000000000017941 */ /* 0x000fea0003800100 */
.L_x_587:
[----:B------:R-:W-:-:S13]  /*09c0*/  ISETP.GE.U32.AND P0, PT, R4, R5, PT ;  /* 0x000000050400720c */ /* 0x000fda0003f06070 */
[----:B012---:R-:W0:Y:S01]  /*09d0*/  @!P0 LDC.64 R6, c[0x0][0x388] ;  /* 0x0000e200ff068b82 */ /* 0x007e220000000a00 */
[----:B------:R-:W-:Y:S01]  /*09e0*/  @!P0 IADD3 R9, PT, PT, R3, R4, RZ ;  /* 0x0000000403098210 */ /* 0x000fe20007ffe0ff */
[----:B------:R-:W-:-:S04]  /*09f0*/  @!P0 VIADD R4, R4, 0x80 ;  /* 0x0000008004048836 */ /* 0x000fc80000000000 */
[----:B0-----:R-:W-:-:S05]  /*0a00*/  @!P0 IMAD.WIDE.U32 R6, R9, 0x2, R6 ;  /* 0x0000000209068825 */ /* 0x001fca00078e0006 */
[----:B------:R2:W-:Y:S02]  /*0a10*/  @!P0 STG.E.U16 desc[UR4][R6.64], R21 ;  /* 0x0000001506008986 */ /* 0x0005e4000c101504 */
.L_x_592:
[----:B------:R-:W-:Y:S05]  /*0a20*/  BSYNC.RECONVERGENT B0 ;  /* 0x0000000000007941 */ /* 0x000fea0003800200 */
.L_x_586:
[----:B------:R-:W-:Y:S05]  /*0a30*/  WARPSYNC.ALL ;  /* 0x0000000000007948 */ /* 0x000fea0003800000 */
[----:B------:R-:W-:-:S13]  /*0a40*/  ISETP.GE.U32.AND P0, PT, R4, R5, PT ;  /* 0x000000050400720c */ /* 0x000fda0003f06070 */
[----:B------:R-:W-:Y:S05]  /*0a50*/  @P0 EXIT ;  /* 0x000000000000094d */ /* 0x000fea0003800000 */
[----:B012---:R-:W0:Y:S01]  /*0a60*/  LDC.64 R6, c[0x0][0x388] ;  /* 0x0000e200ff067b82 */ /* 0x007e220000000a00 */
[----:B------:R-:W-:-:S05]  /*0a70*/  IADD3 R3, PT, PT, R3, R4, RZ ;  /* 0x0000000403037210 */ /* 0x000fca0007ffe0ff */
[----:B0-----:R-:W-:-:S05]  /*0a80*/  IMAD.WIDE.U32 R2, R3, 0x2, R6 ;  /* 0x0000000203027825 */ /* 0x001fca00078e0006 */
[----:B------:R-:W-:Y:S01]  /*0a90*/  STG.E.U16 desc[UR4][R2.64], R22 ;  /* 0x0000001602007986 */ /* 0x000fe2000c101504 */
[----:B------:R-:W-:Y:S05]  /*0aa0*/  EXIT ;  /* 0x000000000000794d */ /* 0x000fea0003800000 */
.L_x_585:
[----:B------:R-:W0:Y:S01]  /*0ab0*/  S2R R0, SR_TID.X ;  /* 0x0000000000007919 */ /* 0x000e220000002100 */
[----:B------:R-:W1:Y:S02]  /*0ac0*/  LDC.64 R4, c[0x0][0x390] ;  /* 0x0000e400ff047b82 */ /* 0x000e640000000a00 */
[----:B-1----:R-:W-:-:S04]  /*0ad0*/  IMAD.WIDE.U32 R4, R3, 0x2, R4 ;  /* 0x0000000203047825 */ /* 0x002fc800078e0004 */
[----:B0-----:R-:W-:-:S05]  /*0ae0*/  IMAD.WIDE.U32 R4, R0, 0x4, R4 ;  /* 0x0000000400047825 */ /* 0x001fca00078e0004 */
[----:B------:R-:W2:Y:S04]  /*0af0*/  LDG.E R8, desc[UR4][R4.64] ;  /* 0x0000000404087981 */ /* 0x000ea8000c1e1900 */
[----:B------:R-:W3:Y:S04]  /*0b00*/  LDG.E R10, desc[UR4][R4.64+0x400] ;  /* 0x00040004040a7981 */ /* 0x000ee8000c1e1900 */
[----:B------:R-:W4:Y:S04]  /*0b10*/  LDG.E R11, desc[UR4][R4.64+0x600] ;  /* 0x00060004040b7981 */ /* 0x000f28000c1e1900 */
[----:B------:R0:W5:Y:S01]  /*0b20*/  LDG.E R9, desc[UR4][R4.64+0x200] ;  /* 0x0002000404097981 */ /* 0x000162000c1e1900 */
[C---:B--2---:R-:W-:Y:S01]  /*0b30*/  IMAD.U32 R2, R8.reuse, 0x10000, RZ ;  /* 0x0001000008027824 */ /* 0x044fe200078e00ff */
[----:B------:R-:W-:Y:S01]  /*0b40*/  PRMT R8, R8, 0x7632, R8 ;  /* 0x0000763208087816 */ /* 0x000fe20000000008 */
[----:B---3--:R-:W-:-:S04]  /*0b50*/  IMAD.U32 R7, R10, 0x10000, RZ ;  /* 0x000100000a077824 */ /* 0x008fc800078e00ff */
[----:B0-----:R-:W-:Y:S01]  /*0b60*/  IMAD.U32 R4, R8, 0x10000, RZ ;  /* 0x0001000008047824 */ /* 0x001fe200078e00ff */
[----:B------:R-:W-:Y:S02]  /*0b70*/  PRMT R10, R10, 0x7632, R10 ;  /* 0x000076320a0a7816 */ /* 0x000fe4000000000a */
[C---:B----4-:R-:W-:Y:S01]  /*0b80*/  SHF.L.U32 R12, R11.reuse, 0x10, RZ ;  /* 0x000000100b0c7819 */ /* 0x050fe200000006ff */
[----:B------:R-:W-:Y:S01]  /*0b90*/  FMUL.RZ R14, R4, 0.15915493667125701904 ;  /* 0x3e22f983040e7820 */ /* 0x000fe2000040c000 */
[----:B------:R-:W-:Y:S01]  /*0ba0*/  PRMT R11, R11, 0x7632, R11 ;  /* 0x000076320b0b7816 */ /* 0x000fe2000000000b */
[----:B------:R-:W0:Y:S01]  /*0bb0*/  LDC.64 R4, c[0x0][0x388] ;  /* 0x0000e200ff047b82 */ /* 0x000e220000000a00 */
[C---:B-----5:R-:W-:Y:S02]  /*0bc0*/  SHF.L.U32 R6, R9.reuse, 0x10, RZ ;  /* 0x0000001009067819 */ /* 0x060fe400000006ff */
[----:B------:R-:W-:Y:S01]  /*0bd0*/  PRMT R9, R9, 0x7632, R9 ;  /* 0x0000763209097816 */ /* 0x000fe20000000009 */
[----:B------:R-:W-:Y:S01]  /*0be0*/  FMUL.RZ R15, R12, 0.15915493667125701904 ;  /* 0x3e22f9830c0f7820 */ /* 0x000fe2000040c000 */
[----:B------:R-:W-:Y:S01]  /*0bf0*/  IMAD.U32 R10, R10, 0x10000, RZ ;  /* 0x000100000a0a7824 */ /* 0x000fe200078e00ff */
[----:B------:R-:W-:-:S02]  /*0c00*/  SHF.L.U32 R11, R11, 0x10, RZ ;  /* 0x000000100b0b7819 */ /* 0x000fc400000006ff */
[----:B------:R-:W-:Y:S01]  /*0c10*/  SHF.L.U32 R12, R9, 0x10, RZ ;  /* 0x00000010090c7819 */ /* 0x000fe200000006ff */
[----:B------:R-:W-:Y:S01]  /*0c20*/  FMUL.RZ R2, R2, 0.15915493667125701904 ;  /* 0x3e22f98302027820 */ /* 0x000fe2000040c000 */
[----:B------:R-:W-:Y:S01]  /*0c30*/  FMUL.RZ R6, R6, 0.15915493667125701904 ;  /* 0x3e22f98306067820 */ /* 0x000fe2000040c000 */
[----:B------:R-:W-:Y:S01]  /*0c40*/  FMUL.RZ R7, R7, 0.15915493667125701904 ;  /* 0x3e22f98307077820 */ /* 0x000fe2000040c000 */
[----:B------:R-:W-:Y:S01]  /*0c50*/  FMUL.RZ R10, R10, 0.15915493667125701904 ;  /* 0x3e22f9830a0a7820 */ /* 0x000fe2000040c000 */
[----:B------:R1:W-:Y:S01]  /*0c60*/  MUFU.SIN R8, R15 ;  /* 0x0000000f00087308 */ /* 0x0003e20000000400 */
[----:B------:R-:W-:Y:S01]  /*0c70*/  FMUL.RZ R12, R12, 0.15915493667125701904 ;  /* 0x3e22f9830c0c7820 */ /* 0x000fe2000040c000 */
[----:B-1----:R-:W-:-:S06]  /*0c80*/  FMUL.RZ R15, R11, 0.15915493667125701904 ;  /* 0x3e22f9830b0f7820 */ /* 0x002fcc000040c000 */
[----:B------:R-:W-:Y:S08]  /*0c90*/  MUFU.SIN R2, R2 ;  /* 0x0000000200027308 */ /* 0x000ff00000000400 */
[----:B------:R-:W-:Y:S08]  /*0ca0*/  MUFU.SIN R6, R6 ;  /* 0x0000000600067308 */ /* 0x000ff00000000400 */
[----:B------:R-:W-:Y:S08]  /*0cb0*/  MUFU.SIN R7, R7 ;  /* 0x0000000700077308 */ /* 0x000ff00000000400 */
[----:B------:R-:W1:Y:S08]  /*0cc0*/  MUFU.SIN R9, R14 ;  /* 0x0000000e00097308 */ /* 0x000e700000000400 */
[----:B------:R-:W2:Y:S08]  /*0cd0*/  MUFU.SIN R13, R12 ;  /* 0x0000000c000d7308 */ /* 0x000eb00000000400 */
[----:B------:R-:W3:Y:S08]  /*0ce0*/  MUFU.SIN R10, R10 ;  /* 0x0000000a000a7308 */ /* 0x000ef00000000400 */
[----:B------:R-:W4:Y:S01]  /*0cf0*/  MUFU.SIN R11, R15 ;  /* 0x0000000f000b7308 */ /* 0x000f220000000400 */
[----:B0-----:R-:W-:Y:S01]  /*0d00*/  IMAD.WIDE.U32 R4, R3, 0x2, R4 ;  /* 0x0000000203047825 */ /* 0x001fe200078e0004 */
[----:B-1----:R-:W-:-:S02]  /*0d10*/  F2FP.BF16.F32.PACK_AB R9, R9, R2 ;  /* 0x000000020909723e */ /* 0x002fc400000010ff */
[----:B--2---:R-:W-:Y:S01]  /*0d20*/  F2FP.BF16.F32.PACK_AB R13, R13, R6 ;  /* 0x000000060d0d723e */ /* 0x004fe200000010ff */
[----:B------:R-:W-:Y:S01]  /*0d30*/  IMAD.WIDE.U32 R4, R0, 0x4, R4 ;  /* 0x0000000400047825 */ /* 0x000fe200078e0004 */
[----:B---3--:R-:W-:-:S04]  /*0d40*/  F2FP.BF16.F32.PACK_AB R7, R10, R7 ;  /* 0x000000070a07723e */ /* 0x008fc800000010ff */
[----:B------:R-:W-:Y:S01]  /*0d50*/  STG.E desc[UR4][R4.64], R9 ;  /* 0x0000000904007986 */ /* 0x000fe2000c101904 */
[----:B----4-:R-:W-:-:S03]  /*0d60*/  F2FP.BF16.F32.PACK_AB R11, R11, R8 ;  /* 0x000000080b0b723e */ /* 0x010fc600000010ff */
[----:B------:R-:W-:Y:S04]  /*0d70*/  STG.E desc[UR4][R4.64+0x200], R13 ;  /* 0x0002000d04007986 */ /* 0x000fe8000c101904 */
[----:B------:R-:W-:Y:S04]  /*0d80*/  STG.E desc[UR4][R4.64+0x400], R7 ;  /* 0x0004000704007986 */ /* 0x000fe8000c101904 */
[----:B------:R-:W-:Y:S01]  /*0d90*/  STG.E desc[UR4][R4.64+0x600], R11 ;  /* 0x0006000b04007986 */ /* 0x000fe2000c101904 */
[----:B------:R-:W-:Y:S05]  /*0da0*/  EXIT ;  /* 0x000000000000794d */ /* 0x000fea0003800000 */
.L_x_593:
        /* <DEDUP_REMOVED lines=13> */
.L_x_2563:


//--------------------- .text._ZN2at6native29vectorized_elementwise_kernelILi4EZZZNS0_15sin_kernel_cudaERNS_18TensorIteratorBaseEENKUlvE0_clEvENKUlvE2_clEvEUlN3c108BFloat16EE_St5arrayIPcLm2EEEEviT0_T1_ --------------------------
	.section	.text._ZN2at6native29vectorized_elementwise_kernelILi4EZZZNS0_15sin_kernel_cudaERNS_18TensorIteratorBaseEENKUlvE0_clEvENKUlvE2_clEvEUlN3c108BFloat16EE_St5arrayIPcLm2EEEEviT0_T1_,"ax",@progbits
	.align	128
        .global         _ZN2at6native29vectorized_elementwise_kernelILi4EZZZNS0_15sin_kernel_cudaERNS_18TensorIteratorBaseEENKUlvE0_clEvENKUlvE2_clEvEUlN3c108BFloat16EE_St5arrayIPcLm2EEEEviT0_T1_
        .type           _ZN2at6native29vectorized_elementwise_kernelILi4EZZZNS0_15sin_kernel_cudaERNS_18TensorIteratorBaseEENKUlvE0_clEvENKUlvE2_clEvEUlN3c108BFloat16EE_St5arrayIPcLm2EEEEviT0_T1_,@function
        .size           _ZN2at6native29vectorized_elementwise_kernelILi4EZZZNS0_15sin_kernel_cudaERNS_18TensorIteratorBaseEENKUlvE0_clEvENKUlvE2_clEvEUlN3c108BFloat16EE_St5arrayIPcLm2EEEEviT0_T1_,(.L_x_2564 - _ZN2at6native29vectorized_elementwise_kernelILi4EZZZNS0_15sin_kernel_cudaERNS_18TensorIteratorBaseEENKUlvE0_clEvENKUlvE2_clEvEUlN3c108BFloat16EE_St5arrayIPcLm2EEEEviT0_T1_)
        .other          _ZN2at6native29vectorized_elementwise_kernelILi4EZZZNS0_15sin_kernel_cudaERNS_18TensorIteratorBaseEENKUlvE0_clEvENKUlvE2_clEvEUlN3c108BFloat16EE_St5arrayIPcLm2EEEEviT0_T1_,@"STO_CUDA_ENTRY STV_DEFAULT"
_ZN2at6native29vectorized_elementwise_kernelILi4EZZZNS0_15sin_kernel_cudaERNS_18TensorIteratorBaseEENKUlvE0_clEvENKUlvE2_clEvEUlN3c108BFloat16EE_St5arrayIPcLm2EEEEviT0_T1_:
.text._ZN2at6native29vectorized_elementwise_kernelILi4EZZZNS0_15sin_kernel_cudaERNS_18TensorIteratorBaseEENKUlvE0_clEvENKUlvE2_clEvEUlN3c108BFloat16EE_St5arrayIPcLm2EEEEviT0_T1_:
        /* <DEDUP_REMOVED lines=133> */
.L_x_597:
[----:B------:R-:W-:-:S13]  /*0850*/  ISETP.GE.U32.AND P0, PT, R4, R5, PT ;  /* 0x000000050400720c */ /* 0x000fda0003f06070 */
[----:B------:R-:W-:Y:S05]  /*0860*/  @P0 BRA `(.L_x_599) ;  /* 0x0000000000300947 */ /* 0x000fea0003800000 */
[----:B0-----:R-:W0:Y:S01]  /*0870*/  LDC.64 R6, c[0x0][0x388] ;  /* 0x0000e200ff067b82 */ /* 0x001e220000000a00 */
[----:B------:R-:W-:Y:S01]  /*0880*/  IADD3 R11, PT, PT, R3, R4, RZ ;  /* 0x00000004030b7210 */ /* 0x000fe20007ffe0ff */
[----:B------:R-:W-:-:S04]  /*0890*/  VIADD R4, R4, 0x80 ;  /* 0x0000008004047836 */ /* 0x000fc80000000000 */
[----:B0-----:R-:W-:-:S05]  /*08a0*/  IMAD.WIDE.U32 R6, R11, 0x2, R6 ;  /* 0x000000020b067825 */ /* 0x001fca00078e0006 */
[----:B------:R1:W-:Y:S02]  /*08b0*/  STG.E.U16 desc[UR4][R6.64], R8 ;  /* 0x0000000806007986 */ /* 0x0003e4000c101504 */
.L_x_598:
[----:B------:R-:W-:-:S13]  /*08c0*/  ISETP.GE.U32.AND P0, PT, R4, R5, PT ;  /* 0x000000050400720c */ /* 0x000fda0003f06070 */
[----:B------:R-:W-:Y:S05]  /*08d0*/  @P0 BRA `(.L_x_600) ;  /* 0x0000000000340947 */ /* 0x000fea0003800000 */
[----:B01----:R-:W0:Y:S01]  /*08e0*/  LDC.64 R6, c[0x0][0x388] ;  /* 0x0000e200ff067b82 */ /* 0x003e220000000a00 */
[----:B------:R-:W-:Y:S01]  /*08f0*/  IADD3 R11, PT, PT, R3, R4, RZ ;  /* 0x00000004030b7210 */ /* 0x000fe20007ffe0ff */
[----:B------:R-:W-:-:S04]  /*0900*/  VIADD R4, R4, 0x80 ;  /* 0x0000008004047836 */ /* 0x000fc80000000000 */
[----:B0-----:R-:W-:-:S05]  /*0910*/  IMAD.WIDE.U32 R6, R11, 0x2, R6 ;  /* 0x000000020b067825 */ /* 0x001fca00078e0006 */
[----:B------:R1:W-:Y:S02]  /*0920*/  STG.E.U16 desc[UR4][R6.64], R9 ;  /* 0x0000000906007986 */ /* 0x0003e4000c101504 */
.L_x_599:
        /* <DEDUP_REMOVED lines=8> */
.L_x_600:
[----:B------:R-:W-:Y:S05]  /*09b0*/  BSYNC.RELIABLE B1 ;  /* 0x0000000000017941 */ /* 0x000fea0003800100 */
.L_x_596:
[----:B------:R-:W-:-:S13]  /*09c0*/  ISETP.GE.U32.AND P0, PT, R4, R5, PT ;  /* 0x000000050400720c */ /* 0x000fda0003f06070 */
[----:B012---:R-:W0:Y:S01]  /*09d0*/  @!P0 LDC.64 R6, c[0x0][0x388] ;  /* 0x0000e200ff068b82 */ /* 0x007e220000000a00 */
[----:B------:R-:W-:Y:S01]  /*09e0*/  @!P0 IADD3 R9, PT, PT, R3, R4, RZ ;  /* 0x0000000403098210 */ /* 0x000fe20007ffe0ff */
[----:B------:R-:W-:-:S04]  /*09f0*/  @!P0 VIADD R4, R4, 0x80 ;  /* 0x0000008004048836 */ /* 0x000fc80000000000 */
[----:B0-----:R-:W-:-:S05]  /*0a00*/  @!P0 IMAD.WIDE.U32 R6, R9, 0x2, R6 ;  /* 0x0000000209068825 */ /* 0x001fca00078e0006 */
[----:B------:R2:W-:Y:S02]  /*0a10*/  @!P0 STG.E.U16 desc[UR4][R6.64], R21 ;  /* 0x0000001506008986 */ /* 0x0005e4000c101504 */
.L_x_601:
[----:B------:R-:W-:Y:S05]  /*0a20*/  BSYNC.RECONVERGENT B0 ;  /* 0x0000000000007941 */ /* 0x000fea0003800200 */
.L_x_595:
        /* <DEDUP_REMOVED lines=8> */
.L_x_594:
[----:B------:R-:W0:Y:S01]  /*0ab0*/  S2R R0, SR_TID.X ;  /* 0x0000000000007919 */ /* 0x000e220000002100 */
[----:B------:R-:W1:Y:S02]  /*0ac0*/  LDC.64 R4, c[0x0][0x390] ;  /* 0x0000e400ff047b82 */ /* 0x000e640000000a00 */
[----:B-1----:R-:W-:-:S04]  /*0ad0*/  IMAD.WIDE.U32 R4, R3, 0x2, R4 ;  /* 0x0000000203047825 */ /* 0x002fc800078e0004 */
[----:B0-----:R-:W-:-:S05]  /*0ae0*/  IMAD.WIDE.U32 R10, R0, 0x8, R4 ;  /* 0x00000008000a7825 */ /* 0x001fca00078e0004 */
[----:B------:R-:W2:Y:S04]  /*0af0*/  LDG.E.64 R8, desc[UR4][R10.64] ;  /* 0x000000040a087981 */ /* 0x000ea8000c1e1b00 */
[----:B------:R-:W3:Y:S01]  /*0b00*/  LDG.E.64 R4, desc[UR4][R10.64+0x400] ;  /* 0x000400040a047981 */ /* 0x000ee2000c1e1b00 */
[C---:B--2---:R-:W-:Y:S01]  /*0b10*/  IMAD.U32 R2, R8.reuse, 0x10000, RZ ;  /* 0x0001000008027824 */ /* 0x044fe200078e00ff */
[----:B------:R-:W-:Y:S02]  /*0b20*/  PRMT R8, R8, 0x7632, R8 ;  /* 0x0000763208087816 */ /* 0x000fe40000000008 */
[----:B------:R-:W-:Y:S01]  /*0b30*/  SHF.L.U32 R6, R9, 0x10, RZ ;  /* 0x0000001009067819 */ /* 0x000fe200000006ff */
[----:B---3--:R-:W-:Y:S01]  /*0b40*/  IMAD.U32 R7, R4, 0x10000, RZ ;  /* 0x0001000004077824 */ /* 0x008fe200078e00ff */
[----:B------:R-:W-:Y:S01]  /*0b50*/  SHF.L.U32 R12, R5, 0x10, RZ ;  /* 0x00000010050c7819 */ /* 0x000fe200000006ff */
[----:B------:R-:W-:Y:S01]  /*0b60*/  IMAD.U32 R10, R8, 0x10000, RZ ;  /* 0x00010000080a7824 */ /* 0x000fe200078e00ff */
[----:B------:R-:W-:Y:S01]  /*0b70*/  PRMT R9, R9, 0x7632, R9 ;  /* 0x0000763209097816 */ /* 0x000fe20000000009 */
[----:B------:R-:W-:Y:S01]  /*0b80*/  FMUL.RZ R2, R2, 0.15915493667125701904 ;  /* 0x3e22f98302027820 */ /* 0x000fe2000040c000 */
[----:B------:R-:W-:Y:S01]  /*0b90*/  FMUL.RZ R6, R6, 0.15915493667125701904 ;  /* 0x3e22f98306067820 */ /* 0x000fe2000040c000 */
[----:B------:R-:W-:Y:S01]  /*0ba0*/  FMUL.RZ R13, R12, 0.15915493667125701904 ;  /* 0x3e22f9830c0d7820 */ /* 0x000fe2000040c000 */
[----:B------:R-:W-:Y:S01]  /*0bb0*/  FMUL.RZ R11, R10, 0.15915493667125701904 ;  /* 0x3e22f9830a0b7820 */ /* 0x000fe2000040c000 */
[----:B------:R-:W-:Y:S01]  /*0bc0*/  PRMT R10, R5, 0x7632, R10 ;  /* 0x00007632050a7816 */ /* 0x000fe2000000000a */
[----:B------:R-:W-:Y:S01]  /*0bd0*/  FMUL.RZ R7, R7, 0.15915493667125701904 ;  /* 0x3e22f98307077820 */ /* 0x000fe2000040c000 */
[----:B------:R-:W-:Y:S01]  /*0be0*/  SHF.L.U32 R12, R9, 0x10, RZ ;  /* 0x00000010090c7819 */ /* 0x000fe200000006ff */
[----:B------:R0:W-:Y:S01]  /*0bf0*/  MUFU.SIN R8, R13 ;  /* 0x0000000d00087308 */ /* 0x0001e20000000400 */
[----:B------:R-:W-:-:S02]  /*0c00*/  PRMT R9, R4, 0x7632, R9 ;  /* 0x0000763204097816 */ /* 0x000fc40000000009 */
[----:B------:R-:W1:Y:S01]  /*0c10*/  LDC.64 R4, c[0x0][0x388] ;  /* 0x0000e200ff047b82 */ /* 0x000e620000000a00 */
[----:B------:R-:W-:Y:S02]  /*0c20*/  FMUL.RZ R14, R12, 0.15915493667125701904 ;  /* 0x3e22f9830c0e7820 */ /* 0x000fe4000040c000 */
[----:B------:R-:W-:Y:S02]  /*0c30*/  IMAD.U32 R12, R9, 0x10000, RZ ;  /* 0x00010000090c7824 */ /* 0x000fe400078e00ff */
[----:B------:R-:W-:Y:S01]  /*0c40*/  MUFU.SIN R2, R2 ;  /* 0x0000000200027308 */ /* 0x000fe20000000400 */
[----:B0-----:R-:W-:Y:S01]  /*0c50*/  SHF.L.U32 R13, R10, 0x10, RZ ;  /* 0x000000100a0d7819 */ /* 0x001fe200000006ff */
[----:B------:R-:W-:-:S04]  /*0c60*/  FMUL.RZ R12, R12, 0.15915493667125701904 ;  /* 0x3e22f9830c0c7820 */ /* 0x000fc8000040c000 */
[----:B------:R-:W-:Y:S02]  /*0c70*/  FMUL.RZ R13, R13, 0.15915493667125701904 ;  /* 0x3e22f9830d0d7820 */ /* 0x000fe4000040c000 */
[----:B------:R-:W0:Y:S08]  /*0c80*/  MUFU.SIN R11, R11 ;  /* 0x0000000b000b7308 */ /* 0x000e300000000400 */
[----:B------:R-:W-:Y:S01]  /*0c90*/  MUFU.SIN R6, R6 ;  /* 0x0000000600067308 */ /* 0x000fe20000000400 */
[----:B-1----:R-:W-:-:S07]  /*0ca0*/  IMAD.WIDE.U32 R4, R3, 0x2, R4 ;  /* 0x0000000203047825 */ /* 0x002fce00078e0004 */
[----:B------:R-:W-:Y:S01]  /*0cb0*/  MUFU.SIN R7, R7 ;  /* 0x0000000700077308 */ /* 0x000fe20000000400 */
[----:B------:R-:W-:Y:S01]  /*0cc0*/  IMAD.WIDE.U32 R4, R0, 0x8, R4 ;  /* 0x0000000800047825 */ /* 0x000fe200078e0004 */
[----:B0-----:R-:W-:-:S06]  /*0cd0*/  F2FP.BF16.F32.PACK_AB R2, R11, R2 ;  /* 0x000000020b02723e */ /* 0x001fcc00000010ff */
[----:B------:R-:W0:Y:S08]  /*0ce0*/  MUFU.SIN R9, R14 ;  /* 0x0000000e00097308 */ /* 0x000e300000000400 */
[----:B------:R-:W1:Y:S08]  /*0cf0*/  MUFU.SIN R10, R12 ;  /* 0x0000000c000a7308 */ /* 0x000e700000000400 */
[----:B------:R-:W2:Y:S01]  /*0d00*/  MUFU.SIN R13, R13 ;  /* 0x0000000d000d7308 */ /* 0x000ea20000000400 */
[----:B0-----:R-:W-:-:S05]  /*0d10*/  F2FP.BF16.F32.PACK_AB R3, R9, R6 ;  /* 0x000000060903723e */ /* 0x001fca00000010ff */
[----:B------:R-:W-:Y:S01]  /*0d20*/  STG.E.64 desc[UR4][R4.64], R2 ;  /* 0x0000000204007986 */ /* 0x000fe2000c101b04 */
[----:B-1----:R-:W-:Y:S02]  /*0d30*/  F2FP.BF16.F32.PACK_AB R10, R10, R7 ;  /* 0x000000070a0a723e */ /* 0x002fe400000010ff */
[----:B--2---:R-:W-:-:S05]  /*0d40*/  F2FP.BF16.F32.PACK_AB R11, R13, R8 ;  /* 0x000000080d0b723e */ /* 0x004fca00000010ff */
[----:B------:R-:W-:Y:S01]  /*0d50*/  STG.E.64 desc[UR4][R4.64+0x400], R10 ;  /* 0x0004000a04007986 */ /* 0x000fe2000c101b04 */
[----:B------:R-:W-:Y:S05]  /*0d60*/  EXIT ;  /* 0x000000000000794d */ /* 0x000fea0003800000 */
.L_x_602:
        /* <DEDUP_REMOVED lines=9> */
.L_x_2564:


//--------------------- .text._ZN2at6native29vectorized_elementwise_kernelILi8EZZZNS0_15sin_kernel_cudaERNS_18TensorIteratorBaseEENKUlvE0_clEvENKUlvE2_clEvEUlN3c108BFloat16EE_St5arrayIPcLm2EEEEviT0_T1_ --------------------------
	.section	.text._ZN2at6native29vectorized_elementwise_kernelILi8EZZZNS0_15sin_kernel_cudaERNS_18TensorIteratorBaseEENKUlvE0_clEvENKUlvE2_clEvEUlN3c108BFloat16EE_St5arrayIPcLm2EEEEviT0_T1_,"ax",@progbits
	.align	128
        .global         _ZN2at6native29vectorized_elementwise_kernelILi8EZZZNS0_15sin_kernel_cudaERNS_18TensorIteratorBaseEENKUlvE0_clEvENKUlvE2_clEvEUlN3c108BFloat16EE_St5arrayIPcLm2EEEEviT0_T1_
        .type           _ZN2at6native29vectorized_elementwise_kernelILi8EZZZNS0_15sin_kernel_cudaERNS_18TensorIteratorBaseEENKUlvE0_clEvENKUlvE2_clEvEUlN3c108BFloat16EE_St5arrayIPcLm2EEEEviT0_T1_,@function
        .size           _ZN2at6native29vectorized_elementwise_kernelILi8EZZZNS0_15sin_kernel_cudaERNS_18TensorIteratorBaseEENKUlvE0_clEvENKUlvE2_clEvEUlN3c108BFloat16EE_St5arrayIPcLm2EEEEviT0_T1_,(.L_x_2565 - _ZN2at6native29vectorized_elementwise_kernelILi8EZZZNS0_15sin_kernel_cudaERNS_18TensorIteratorBaseEENKUlvE0_clEvENKUlvE2_clEvEUlN3c108BFloat16EE_St5arrayIPcLm2EEEEviT0_T1_)
        .other          _ZN2at6native29vectorized_elementwise_kernelILi8EZZZNS0_15sin_kernel_cudaERNS_18TensorIteratorBaseEENKUlvE0_clEvENKUlvE2_clEvEUlN3c108BFloat16EE_St5arrayIPcLm2EEEEviT0_T1_,@"STO_CUDA_ENTRY STV_DEFAULT"
_ZN2at6native29vectorized_elementwise_kernelILi8EZZZNS0_15sin_kernel_cudaERNS_18TensorIteratorBaseEENKUlvE0_clEvENKUlvE2_clEvEUlN3c108BFloat16EE_St5arrayIPcLm2EEEEviT0_T1_:
.text._ZN2at6native29vectorized_elementwise_kernelILi8EZZZNS0_15sin_kernel_cudaERNS_18TensorIteratorBaseEENKUlvE0_clEvENKUlvE2_clEvEUlN3c108BFloat16EE_St5arrayIPcLm2EEEEviT0_T1_:
[----:B------:R-:W-:Y:S01]  /*0000*/  LDC R1, c[0x0][0x37c] ;  /* 0x0000df00ff017b82 */ /* 0x000fe20000000800 */
[----:B------:R-:W-:Y:S05]  /*0010*/  EXIT ;  /* 0x000000000000794d */ /* 0x000fea0003800000 */
.L_x_603:
        /* <DEDUP_REMOVED lines=14> */
.L_x_2565:


//--------------------- .text._ZN2at6native18elementwise_kernelILi128ELi4EZNS0_15gpu_kernel_implIZZZNS0_15sin_kernel_cudaERNS_18TensorIteratorBaseEENKUlvE0_clEvENKUlvE1_clEvEUlN3c104HalfEE_EEvS4_RKT_EUliE_EEviT1_ --------------------------
	.section	.text._ZN2at6native18elementwise_kernelILi128ELi4EZNS0_15gpu_kernel_implIZZZNS0_15sin_kernel_cudaERNS_18TensorIteratorBaseEENKUlvE0_clEvENKUlvE1_clEvEUlN3c104HalfEE_EEvS4_RKT_EUliE_EEviT1_,"ax",@progbits
	.align	128
        .global         _ZN2at6native18elementwise_kernelILi128ELi4EZNS0_15gpu_kernel_implIZZZNS0_15sin_kernel_cudaERNS_18TensorIteratorBaseEENKUlvE0_clEvENKUlvE1_clEvEUlN3c104HalfEE_EEvS4_RKT_EUliE_EEviT1_
        .type           _ZN2at6native18elementwise_kernelILi128ELi4EZNS0_15gpu_kernel_implIZZZNS0_15sin_kernel_cudaERNS_18TensorIteratorBaseEENKUlvE0_clEvENKUlvE1_clEvEUlN3c104HalfEE_EEvS4_RKT_EUliE_EEviT1_,@function
        .size           _ZN2at6native18elementwise_kernelILi128ELi4EZNS0_15gpu_kernel_implIZZZNS0_15sin_kernel_cudaERNS_18TensorIteratorBaseEENKUlvE0_clEvENKUlvE1_clEvEUlN3c104HalfEE_EEvS4_RKT_EUliE_EEviT1_,(.L_x_2566 - _ZN2at6native18elementwise_kernelILi128ELi4EZNS0_15gpu_kernel_implIZZZNS0_15sin_kernel_cudaERNS_18TensorIteratorBaseEENKUlvE0_clEvENKUlvE1_clEvEUlN3c104HalfEE_EEvS4_RKT_EUliE_EEviT1_)
        .other          _ZN2at6native18elementwise_kernelILi128ELi4EZNS0_15gpu_kernel_implIZZZNS0_15sin_kernel_cudaERNS_18TensorIteratorBaseEENKUlvE0_clEvENKUlvE1_clEvEUlN3c104HalfEE_EEvS4_RKT_EUliE_EEviT1_,@"STO_CUDA_ENTRY STV_DEFAULT"
_ZN2at6native18elementwise_kernelILi128ELi4EZNS0_15gpu_kernel_implIZZZNS0_15sin_kernel_cudaERNS_18TensorIteratorBaseEENKUlvE0_clEvENKUlvE1_clEvEUlN3c104HalfEE_EEvS4_RKT_EUliE_EEviT1_:
.text._ZN2at6native18elementwise_kernelILi128ELi4EZNS0_15gpu_kernel_implIZZZNS0_15sin_kernel_cudaERNS_18TensorIteratorBaseEENKUlvE0_clEvENKUlvE1_clEvEUlN3c104HalfEE_EEvS4_RKT_EUliE_EEviT1_:
        /* <DEDUP_REMOVED lines=22> */
[----:B------:R-:W-:Y:S01]  /*0160*/  HFMA2 R16, -RZ, RZ, 0, 0 ;  /* 0x00000000ff107431 */ /* 0x000fe200000001ff */
[----:B------:R-:W1:Y:S01]  /*0170*/  LDCU UR6, c[0x0][0x38c] ;  /* 0x00007180ff0677ac */ /* 0x000e620008000800 */
[----:B------:R-:W2:Y:S01]  /*0180*/  LDCU.64 UR8, c[0x0][0x4b8] ;  /* 0x00009700ff0877ac */ /* 0x000ea20008000a00 */
[----:B------:R-:W-:Y:S02]  /*0190*/  UISETP.NE.AND UP0, UPT, UR40, URZ, UPT ;  /* 0x000000ff2800728c */ /* 0x000fe4000bf05270 */
[----:B0-----:R-:W-:-:S05]  /*01a0*/  IMAD.HI.U32 R2, R17, UR4, R16 ;  /* 0x0000000411027c27 */ /* 0x001fca000f8e0010 */
[----:B------:R-:W-:-:S05]  /*01b0*/  SHF.R.U32.HI R3, RZ, UR5, R2 ;  /* 0x00000005ff037c19 */ /* 0x000fca0008011602 */
[----:B------:R-:W-:-:S04]  /*01c0*/  IMAD.MOV R0, RZ, RZ, -R3 ;  /* 0x000000ffff007224 */ /* 0x000fc800078e0a03 */
        /* <DEDUP_REMOVED lines=290> */
.L_x_606:
        /* <DEDUP_REMOVED lines=16> */
[----:B0-----:R-:W-:Y:S01]  /*14f0*/  F2FP.F16.F32.PACK_AB R0, RZ, R0 ;  /* 0x00000000ff00723e */ /* 0x001fe200000000ff */
[----:B------:R-:W-:Y:S06]  /*1500*/  BRA `(.L_x_612) ;  /* 0x0000000c00ac7947 */ /* 0x000fec0003800000 */
.L_x_610:
[----:B------:R-:W2:Y:S02]  /*1510*/  LDG.E.U8 R2, desc[UR36][R2.64] ;  /* 0x0000002402027981 */ /* 0x000ea4000c1e1100 */
[----:B--2---:R-:W-:-:S04]  /*1520*/  I2FP.F32.U32 R0, R2 ;  /* 0x0000000200007245 */ /* 0x004fc80000201000 */
[----:B------:R-:W-:Y:S01]  /*1530*/  F2FP.F16.F32.PACK_AB R0, RZ, R0 ;  /* 0x00000000ff00723e */ /* 0x000fe200000000ff */
[----:B------:R-:W-:Y:S06]  /*1540*/  BRA `(.L_x_612) ;  /* 0x0000000c009c7947 */ /* 0x000fec0003800000 */
.L_x_609:
        /* <DEDUP_REMOVED lines=8> */
[----:B0-----:R-:W-:Y:S01]  /*15d0*/  F2FP.F16.F32.PACK_AB R0, RZ, R0 ;  /* 0x00000000ff00723e */ /* 0x001fe200000000ff */
[----:B------:R-:W-:Y:S06]  /*15e0*/  BRA `(.L_x_612) ;  /* 0x0000000c00747947 */ /* 0x000fec0003800000 */
.L_x_614:
[----:B------:R-:W2:Y:S02]  /*15f0*/  LDG.E R2, desc[UR36][R2.64] ;  /* 0x0000002402027981 */ /* 0x000ea4000c1e1900 */
[----:B--2---:R-:W-:-:S04]  /*1600*/  I2FP.F32.S32 R0, R2 ;  /* 0x0000000200007245 */ /* 0x004fc80000201400 */
[----:B------:R-:W-:Y:S01]  /*1610*/  F2FP.F16.F32.PACK_AB R0, RZ, R0 ;  /* 0x00000000ff00723e */ /* 0x000fe200000000ff */
[----:B------:R-:W-:Y:S06]  /*1620*/  BRA `(.L_x_612) ;  /* 0x0000000c00647947 */ /* 0x000fec0003800000 */
.L_x_613:
[----:B------:R-:W2:Y:S02]  /*1630*/  LDG.E.U16 R2, desc[UR36][R2.64] ;  /* 0x0000002402027981 */ /* 0x000ea4000c1e1500 */
[----:B--2---:R-:W0:Y:S02]  /*1640*/  I2F.S16 R0, R2 ;  /* 0x0000000200007306 */ /* 0x004e240000101400 */
[----:B0-----:R-:W-:Y:S01]  /*1650*/  F2FP.F16.F32.PACK_AB R0, RZ, R0 ;  /* 0x00000000ff00723e */ /* 0x001fe200000000ff */
[----:B------:R-:W-:Y:S06]  /*1660*/  BRA `(.L_x_612) ;  /* 0x0000000c00547947 */ /* 0x000fec0003800000 */
.L_x_608:
[----:B------:R-:W-:-:S09]  /*1670*/  UISETP.GT.AND UP0, UPT, UR4, 0x6, UPT ;  /* 0x000000060400788c */ /* 0x000fd2000bf04270 */
[----:B------:R-:W-:Y:S05]  /*1680*/  BRA.U UP0, `(.L_x_615) ;  /* 0x0000000100247547 */ /* 0x000fea000b800000 */
[----:B------:R-:W-:-:S09]  /*1690*/  UISETP.NE.AND UP0, UPT, UR4, 0x5, UPT ;  /* 0x000000050400788c */ /* 0x000fd2000bf05270 */
[----:B------:R-:W-:Y:S05]  /*16a0*/  BRA.U !UP0, `(.L_x_616) ;  /* 0x0000000108147547 */ /* 0x000fea000b800000 */
[----:B------:R-:W-:-:S09]  /*16b0*/  UISETP.NE.AND UP0, UPT, UR4, 0x6, UPT ;  /* 0x000000060400788c */ /* 0x000fd2000bf05270 */
[----:B------:R-:W-:Y:S05]  /*16c0*/  BRA.U UP0, `(.L_x_611) ;  /* 0x0000000900ac7547 */ /* 0x000fea000b800000 */
[----:B------:R-:W2:Y:S02]  /*16d0*/  LDG.E R2, desc[UR36][R2.64] ;  /* 0x0000002402027981 */ /* 0x000ea4000c1e1900 */
[----:B--2---:R-:W-:Y:S01]  /*16e0*/  F2FP.F16.F32.PACK_AB R0, RZ, R2 ;  /* 0x00000002ff00723e */ /* 0x004fe200000000ff */
[----:B------:R-:W-:Y:S06]  /*16f0*/  BRA `(.L_x_612) ;  /* 0x0000000c00307947 */ /* 0x000fec0003800000 */
.L_x_616:
[----:B------:R0:W5:Y:S01]  /*1700*/  LDG.E.U16 R0, desc[UR36][R2.64] ;  /* 0x0000002402007981 */ /* 0x000162000c1e1500 */
[----:B------:R-:W-:Y:S05]  /*1710*/  BRA `(.L_x_612) ;  /* 0x0000000c00287947 */ /* 0x000fea0003800000 */
.L_x_615:
[----:B------:R-:W-:-:S09]  /*1720*/  UISETP.NE.AND UP0, UPT, UR4, 0x7, UPT ;  /* 0x000000070400788c */ /* 0x000fd2000bf05270 */
[----:B------:R-:W-:Y:S05]  /*1730*/  BRA.U !UP0, `(.L_x_617) ;  /* 0x0000000108247547 */ /* 0x000fea000b800000 */
[----:B------:R-:W-:-:S09]  /*1740*/  UISETP.NE.AND UP0, UPT, UR4, 0x8, UPT ;  /* 0x000000080400788c */ /* 0x000fd2000bf05270 */
[----:B------:R-:W-:Y:S05]  /*1750*/  BRA.U !UP0, `(.L_x_618) ;  /* 0x0000000108147547 */ /* 0x000fea000b800000 */
[----:B------:R-:W-:-:S09]  /*1760*/  UISETP.NE.AND UP0, UPT, UR4, 0x9, UPT ;  /* 0x000000090400788c */ /* 0x000fd2000bf05270 */
[----:B------:R-:W-:Y:S05]  /*1770*/  BRA.U UP0, `(.L_x_611) ;  /* 0x0000000900807547 */ /* 0x000fea000b800000 */
[----:B------:R-:W2:Y:S02]  /*1780*/  LDG.E R2, desc[UR36][R2.64] ;  /* 0x0000002402027981 */ /* 0x000ea4000c1e1900 */
[----:B--2---:R-:W-:Y:S01]  /*1790*/  F2FP.F16.F32.PACK_AB R0, RZ, R2 ;  /* 0x00000002ff00723e */ /* 0x004fe200000000ff */
[----:B------:R-:W-:Y:S06]  /*17a0*/  BRA `(.L_x_612) ;  /* 0x0000000c00047947 */ /* 0x000fec0003800000 */
.L_x_618:
[----:B------:R1:W5:Y:S01]  /*17b0*/  LDG.E.U16 R0, desc[UR36][R2.64] ;  /* 0x0000002402007981 */ /* 0x000362000c1e1500 */
[----:B------:R-:W-:Y:S05]  /*17c0*/  BRA `(.L_x_612) ;  /* 0x0000000800fc7947 */ /* 0x000fea0003800000 */
.L_x_617:
        /* <DEDUP_REMOVED lines=10> */
[----:B------:R-:W-:Y:S01]  /*1870*/  F2FP.F16.F32.PACK_AB R0, RZ, R0 ;  /* 0x00000000ff00723e */ /* 0x000fe200000000ff */
[----:B------:R-:W-:Y:S06]  /*1880*/  BRA `(.L_x_612) ;  /* 0x0000000800cc7947 */ /* 0x000fec0003800000 */
.L_x_607:
        /* <DEDUP_REMOVED lines=11> */
[----:B------:R-:W-:Y:S01]  /*1940*/  F2FP.F16.F32.PACK_AB R0, RZ, R0 ;  /* 0x00000000ff00723e */ /* 0x000fe200000000ff */
[----:B------:R-:W-:Y:S06]  /*1950*/  BRA `(.L_x_612) ;  /* 0x0000000800987947 */ /* 0x000fec0003800000 */
.L_x_621:
        /* <DEDUP_REMOVED lines=12> */
.L_x_620:
[----:B------:R-:W-:-:S09]  /*1a20*/  UISETP.NE.AND UP0, UPT, UR4, 0xf, UPT ;  /* 0x0000000f0400788c */ /* 0x000fd2000bf05270 */
[----:B------:R-:W-:Y:S05]  /*1a30*/  BRA.U !UP0, `(.L_x_622) ;  /* 0x0000000108987547 */ /* 0x000fea000b800000 */
[----:B------:R-:W-:-:S09]  /*1a40*/  UISETP.NE.AND UP0, UPT, UR4, 0x17, UPT ;  /* 0x000000170400788c */ /* 0x000fd2000bf05270 */
[----:B------:R-:W-:Y:S05]  /*1a50*/  BRA.U !UP0, `(.L_x_623) ;  /* 0x00000001085c7547 */ /* 0x000fea000b800000 */
[----:B------:R-:W-:-:S09]  /*1a60*/  UISETP.NE.AND UP0, UPT, UR4, 0x18, UPT ;  /* 0x000000180400788c */ /* 0x000fd2000bf05270 */
[----:B------:R-:W-:Y:S05]  /*1a70*/  BRA.U UP0, `(.L_x_611) ;  /* 0x0000000500c07547 */ /* 0x000fea000b800000 */
[----:B------:R-:W2:Y:S01]  /*1a80*/  LDG.E.U8 R0, desc[UR36][R2.64] ;  /* 0x0000002402007981 */ /* 0x000ea2000c1e1100 */
[----:B------:R-:W-:Y:S01]  /*1a90*/  IMAD.MOV.U32 R6, RZ, RZ, 0x1f ;  /* 0x0000001fff067424 */ /* 0x000fe200078e00ff */
[----:B--2---:R-:W-:-:S04]  /*1aa0*/  SHF.L.U32 R0, R0, 0x18, RZ ;  /* 0x0000001800007819 */ /* 0x004fc800000006ff */
[C---:B------:R-:W-:Y:S02]  /*1ab0*/  LOP3.LUT R4, R0.reuse, 0x7f000000, RZ, 0xc0, !PT ;  /* 0x7f00000000047812 */ /* 0x040fe400078ec0ff */
[----:B------:R-:W-:Y:S02]  /*1ac0*/  LOP3.LUT P0, RZ, R0, 0x7f000000, RZ, 0xc0, !PT ;  /* 0x7f00000000ff7812 */ /* 0x000fe4000780c0ff */
[----:B------:R-:W0:Y:S02]  /*1ad0*/  FLO.U32 R5, R4 ;  /* 0x0000000400057300 */ /* 0x000e2400000e0000 */
[----:B0-----:R-:W-:-:S05]  /*1ae0*/  IMAD.MOV R5, RZ, RZ, -R5 ;  /* 0x000000ffff057224 */ /* 0x001fca00078e0a05 */
[----:B------:R-:W-:-:S04]  /*1af0*/  VIADDMNMX.U32 R5, R5, R6, 0x4, !PT ;  /* 0x0000000405057446 */ /* 0x000fc80007800006 */
[----:B------:R-:W-:-:S04]  /*1b00*/  IADD3 R5, PT, PT, R5, -0x4, RZ ;  /* 0xfffffffc05057810 */ /* 0x000fc80007ffe0ff */
[C---:B------:R-:W-:Y:S01]  /*1b10*/  SHF.L.U32 R6, R4.reuse, R5, RZ ;  /* 0x0000000504067219 */ /* 0x040fe200000006ff */
[----:B------:R-:W-:Y:S02]  /*1b20*/  IMAD.SHL.U32 R7, R5, 0x800000, RZ ;  /* 0x0080000005077824 */ /* 0x000fe400078e00ff */
[----:B------:R-:W-:-:S03]  /*1b30*/  VIADD R5, R4, 0x1000000 ;  /* 0x0100000004057836 */ /* 0x000fc60000000000 */
[----:B------:R-:W-:Y:S02]  /*1b40*/  LEA.HI R6, R6, -R7, RZ, 0x1c ;  /* 0x8000000706067211 */ /* 0x000fe400078fe0ff */
[----:B------:R-:W-:Y:S02]  /*1b50*/  SHF.R.S32.HI R5, RZ, 0x8, R5 ;  /* 0x00000008ff057819 */ /* 0x000fe40000011405 */
[----:B------:R-:W-:-:S04]  /*1b60*/  IADD3 R6, PT, PT, R6, 0x3c000000, RZ ;  /* 0x3c00000006067810 */ /* 0x000fc80007ffe0ff */
[----:B------:R-:W-:-:S04]  /*1b70*/  LOP3.LUT R5, R6, 0x7f800000, R5, 0xf8, !PT ;  /* 0x7f80000006057812 */ /* 0x000fc800078ef805 */
[----:B------:R-:W-:-:S04]  /*1b80*/  SEL R5, R5, RZ, P0 ;  /* 0x000000ff05057207 */ /* 0x000fc80000000000 */
[----:B------:R-:W-:-:S04]  /*1b90*/  LOP3.LUT R5, R5, 0x80000000, R0, 0xf8, !PT ;  /* 0x8000000005057812 */ /* 0x000fc800078ef800 */
[----:B------:R-:W-:-:S04]  /*1ba0*/  F2FP.F16.F32.PACK_AB R5, RZ, R5 ;  /* 0x00000005ff05723e */ /* 0x000fc800000000ff */
[----:B------:R-:W-:Y:S01]  /*1bb0*/  PRMT R0, R5, 0x7610, R0 ;  /* 0x0000761005007816 */ /* 0x000fe20000000000 */
[----:B------:R-:W-:Y:S06]  /*1bc0*/  BRA `(.L_x_612) ;  /* 0x0000000400fc7947 */ /* 0x000fec0003800000 */
.L_x_623:
        /* <DEDUP_REMOVED lines=11> */
[----:B------:R-:W-:Y:S01]  /*1c80*/  F2FP.F16.F32.PACK_AB R0, RZ, R0 ;  /* 0x00000000ff00723e */ /* 0x000fe200000000ff */
[----:B------:R-:W-:Y:S06]  /*1c90*/  BRA `(.L_x_612) ;  /* 0x0000000400c87947 */ /* 0x000fec0003800000 */
.L_x_622:
[----:B------:R-:W2:Y:S02]  /*1ca0*/  LDG.E.U16 R0, desc[UR36][R2.64] ;  /* 0x0000002402007981 */ /* 0x000ea4000c1e1500 */
[----:B--2---:R-:W-:-:S04]  /*1cb0*/  SHF.L.U32 R0, R0, 0x10, RZ ;  /* 0x0000001000007819 */ /* 0x004fc800000006ff */
[----:B------:R-:W-:Y:S01]  /*1cc0*/  F2FP.F16.F32.PACK_AB R0, RZ, R0 ;  /* 0x00000000ff00723e */ /* 0x000fe200000000ff */
[----:B------:R-:W-:Y:S06]  /*1cd0*/  BRA `(.L_x_612) ;  /* 0x0000000400b87947 */ /* 0x000fec0003800000 */
.L_x_619:
        /* <DEDUP_REMOVED lines=10> */
[----:B------:R-:W-:Y:S01]  /*1d80*/  F2FP.F16.F32.PACK_AB R0, RZ, R0 ;  /* 0x00000000ff00723e */ /* 0x000fe200000000ff */
[----:B------:R-:W-:Y:S06]  /*1d90*/  BRA `(.L_x_612) ;  /* 0x0000000400887947 */ /* 0x000fec0003800000 */
.L_x_626:
        /* <DEDUP_REMOVED lines=21> */
.L_x_630:
[----:B------:R-:W-:Y:S05]  /*1ef0*/  BSYNC.RECONVERGENT B1 ;  /* 0x0000000000017941 */ /* 0x000fea0003800200 */
.L_x_629:
[----:B------:R-:W-:Y:S01]  /*1f00*/  IMAD.SHL.U32 R0, R0, 0x100000, RZ ;  /* 0x0010000000007824 */ /* 0x000fe200078e00ff */
[----:B------:R-:W-:-:S04]  /*1f10*/  LEA R2, R2, 0x3b800000, 0x17 ;  /* 0x3b80000002027811 */ /* 0x000fc800078eb8ff */
[----:B------:R-:W-:-:S07]  /*1f20*/  LOP3.LUT R0, R2, R0, R7, 0xfe, !PT ;  /* 0x0000000002007212 */ /* 0x000fce00078efe07 */
.L_x_628:
[----:B------:R-:W-:Y:S05]  /*1f30*/  BSYNC.RECONVERGENT B0 ;  /* 0x0000000000007941 */ /* 0x000fea0003800200 */
.L_x_627:
[----:B------:R-:W-:Y:S01]  /*1f40*/  F2FP.F16.F32.PACK_AB R0, RZ, R0 ;  /* 0x00000000ff00723e */ /* 0x000fe200000000ff */
[----:B------:R-:W-:Y:S06]  /*1f50*/  BRA `(.L_x_612) ;  /* 0x0000000400187947 */ /* 0x000fec0003800000 */
.L_x_625:
        /* <DEDUP_REMOVED lines=21> */
.L_x_634:
[----:B------:R-:W-:Y:S05]  /*20b0*/  BSYNC.RECONVERGENT B1 ;  /* 0x0000000000017941 */ /* 0x000fea0003800200 */
.L_x_633:
[----:B------:R-:W-:Y:S01]  /*20c0*/  IMAD.SHL.U32 R0, R0, 0x200000, RZ ;  /* 0x0020000000007824 */ /* 0x000fe200078e00ff */
[----:B------:R-:W-:-:S04]  /*20d0*/  LEA R2, R2, 0x37800000, 0x17 ;  /* 0x3780000002027811 */ /* 0x000fc800078eb8ff */
[----:B------:R-:W-:-:S07]  /*20e0*/  LOP3.LUT R0, R2, R0, R7, 0xfe, !PT ;  /* 0x0000000002007212 */ /* 0x000fce00078efe07 */
.L_x_632:
[----:B------:R-:W-:Y:S05]  /*20f0*/  BSYNC.RECONVERGENT B0 ;  /* 0x0000000000007941 */ /* 0x000fea0003800200 */
.L_x_631:
[----:B------:R-:W-:Y:S01]  /*2100*/  F2FP.F16.F32.PACK_AB R0, RZ, R0 ;  /* 0x00000000ff00723e */ /* 0x000fe200000000ff */
[----:B------:R-:W-:Y:S06]  /*2110*/  BRA `(.L_x_612) ;  /* 0x0000000000a87947 */ /* 0x000fec0003800000 */
.L_x_624:
[----:B------:R-:W-:-:S09]  /*2120*/  UISETP.NE.AND UP0, UPT, UR4, 0x1c, UPT ;  /* 0x0000001c0400788c */ /* 0x000fd2000bf05270 */
[----:B------:R-:W-:Y:S05]  /*2130*/  BRA.U !UP0, `(.L_x_635) ;  /* 0x0000000108947547 */ /* 0x000fea000b800000 */
[----:B------:R-:W-:-:S09]  /*2140*/  UISETP.NE.AND UP0, UPT, UR4, 0x1d, UPT ;  /* 0x0000001d0400788c */ /* 0x000fd2000bf05270 */
[----:B------:R-:W-:Y:S05]  /*2150*/  BRA.U !UP0, `(.L_x_636) ;  /* 0x00000001087c7547 */ /* 0x000fea000b800000 */
[----:B------:R-:W-:-:S09]  /*2160*/  UISETP.NE.AND UP0, UPT, UR4, 0x2c, UPT ;  /* 0x0000002c0400788c */ /* 0x000fd2000bf05270 */
[----:B------:R-:W-:Y:S05]  /*2170*/  BRA.U !UP0, `(.L_x_637) ;  /* 0x0000000108487547 */ /* 0x000fea000b800000 */
.L_x_611:
        /* <DEDUP_REMOVED lines=16> */
.L_x_638:
[----:B------:R-:W-:Y:S01]  /*2280*/  PRMT R0, RZ, 0x7610, R0 ;  /* 0x00007610ff007816 */ /* 0x000fe20000000000 */
[----:B------:R-:W-:Y:S06]  /*2290*/  BRA `(.L_x_612) ;  /* 0x0000000000487947 */ /* 0x000fec0003800000 */
.L_x_637:
        /* <DEDUP_REMOVED lines=8> */
.L_x_640:
[----:B------:R-:W-:Y:S05]  /*2320*/  BSYNC.RECONVERGENT B0 ;  /* 0x0000000000007941 */ /* 0x000fea0003800200 */
.L_x_639:
[----:B------:R-:W-:Y:S01]  /*2330*/  F2FP.F16.F32.PACK_AB R0, RZ, R0 ;  /* 0x00000000ff00723e */ /* 0x000fe200000000ff */
[----:B------:R-:W-:Y:S06]  /*2340*/  BRA `(.L_x_612) ;  /* 0x00000000001c7947 */ /* 0x000fec0003800000 */
.L_x_636:
[----:B------:R-:W2:Y:S02]  /*2350*/  LDG.E.64 R2, desc[UR36][R2.64] ;  /* 0x0000002402027981 */ /* 0x000ea4000c1e1b00 */
[----:B--2---:R-:W0:Y:S02]  /*2360*/  I2F.U64 R0, R2 ;  /* 0x0000000200007312 */ /* 0x004e240000301000 */
[----:B0-----:R-:W-:Y:S01]  /*2370*/  F2FP.F16.F32.PACK_AB R0, RZ, R0 ;  /* 0x00000000ff00723e */ /* 0x001fe200000000ff */
[----:B------:R-:W-:Y:S06]  /*2380*/  BRA `(.L_x_612) ;  /* 0x00000000000c7947 */ /* 0x000fec0003800000 */
.L_x_635:
[----:B------:R-:W2:Y:S02]  /*2390*/  LDG.E R2, desc[UR36][R2.64] ;  /* 0x0000002402027981 */ /* 0x000ea4000c1e1900 */
[----:B--2---:R-:W-:-:S04]  /*23a0*/  I2FP.F32.U32 R0, R2 ;  /* 0x0000000200007245 */ /* 0x004fc80000201000 */
[----:B------:R-:W-:-:S07]  /*23b0*/  F2FP.F16.F32.PACK_AB R0, RZ, R0 ;  /* 0x00000000ff00723e */ /* 0x000fce00000000ff */
.L_x_612:
[----:B-----5:R-:W-:Y:S01]  /*23c0*/  HADD2.F32 R0, -RZ, R0.H0_H0 ;  /* 0x20000000ff007230 */ /* 0x020fe20000004100 */
[----:B------:R-:W0:Y:S04]  /*23d0*/  LDCU.64 UR6, c[0x0][0x580] ;  /* 0x0000b000ff0677ac */ /* 0x000e280008000a00 */
[----:B------:R-:W-:Y:S01]  /*23e0*/  FMUL.RZ R0, R0, 0.15915493667125701904 ;  /* 0x3e22f98300007820 */ /* 0x000fe2000040c000 */
[----:B------:R-:W-:-:S04]  /*23f0*/  UPRMT UR4, UR42, 0x9910, URZ ;  /* 0x000099102a047896 */ /* 0x000fc800080000ff */
[----:B------:R-:W-:Y:S01]  /*2400*/  UISETP.GT.AND UP0, UPT, UR4, 0x9, UPT ;  /* 0x000000090400788c */ /* 0x000fe2000bf04270 */
[----:B------:R-:W2:Y:S01]  /*2410*/  MUFU.SIN R0, R0 ;  /* 0x0000000000007308 */ /* 0x000ea20000000400 */
[----:B01----:R-:W-:-:S05]  /*2420*/  IADD3 R2, P0, PT, R16, UR6, RZ ;  /* 0x0000000610027c10 */ /* 0x003fca000ff1e0ff */
[----:B------:R-:W-:Y:S01]  /*2430*/  IMAD.X R3, RZ, RZ, UR7, P0 ;  /* 0x00000007ff037e24 */ /* 0x000fe200080e06ff */
[----:B--2---:R-:W-:Y:S01]  /*2440*/  F2FP.F16.F32.PACK_AB R4, RZ, R0 ;  /* 0x00000000ff04723e */ /* 0x004fe200000000ff */
[----:B------:R-:W-:Y:S06]  /*2450*/  BRA.U UP0, `(.L_x_641) ;  /* 0x0000000500047547 */ /* 0x000fec000b800000 */
        /* <DEDUP_REMOVED lines=8> */
[----:B------:R-:W-:-:S04]  /*24e0*/  HADD2.F32 R0, -RZ, R4.H0_H0 ;  /* 0x20000004ff007230 */ /* 0x000fc80000004100 */
[----:B------:R-:W0:Y:S02]  /*24f0*/  F2I.FTZ.TRUNC.NTZ R5, R0 ;  /* 0x0000000000057305 */ /* 0x000e24000021f100 */
[----:B0-----:R4:W-:Y:S01]  /*2500*/  STG.E.U8 desc[UR36][R2.64], R5 ;  /* 0x0000000502007986 */ /* 0x0019e2000c101124 */
[----:B------:R-:W-:Y:S05]  /*2510*/  BRA `(.L_x_646) ;  /* 0x0000000c00807947 */ /* 0x000fea0003800000 */
.L_x_644:
[----:B------:R-:W-:-:S06]  /*2520*/  HADD2.F32 R5, -RZ, R4.H0_H0 ;  /* 0x20000004ff057230 */ /* 0x000fcc0000004100 */
[----:B------:R-:W0:Y:S02]  /*2530*/  F2I.S64.TRUNC R4, R5 ;  /* 0x0000000500047311 */ /* 0x000e24000020d900 */
[----:B0-----:R3:W-:Y:S01]  /*2540*/  STG.E.U8 desc[UR36][R2.64], R4 ;  /* 0x0000000402007986 */ /* 0x0017e2000c101124 */
[----:B------:R-:W-:Y:S05]  /*2550*/  BRA `(.L_x_646) ;  /* 0x0000000c00707947 */ /* 0x000fea0003800000 */
.L_x_643:
[----:B------:R-:W-:-:S09]  /*2560*/  UISETP.NE.AND UP0, UPT, UR4, 0x2, UPT ;  /* 0x000000020400788c */ /* 0x000fd2000bf05270 */
[----:B------:R-:W-:Y:S05]  /*2570*/  BRA.U !UP0, `(.L_x_647) ;  /* 0x0000000108307547 */ /* 0x000fea000b800000 */
[----:B------:R-:W-:-:S09]  /*2580*/  UISETP.NE.AND UP0, UPT, UR4, 0x3, UPT ;  /* 0x000000030400788c */ /* 0x000fd2000bf05270 */
[----:B------:R-:W-:Y:S05]  /*2590*/  BRA.U !UP0, `(.L_x_648) ;  /* 0x0000000108187547 */ /* 0x000fea000b800000 */
[----:B------:R-:W-:-:S09]  /*25a0*/  UISETP.NE.AND UP0, UPT, UR4, 0x4, UPT ;  /* 0x000000040400788c */ /* 0x000fd2000bf05270 */
[----:B------:R-:W-:Y:S05]  /*25b0*/  BRA.U UP0, `(.L_x_645) ;  /* 0x0000000900b87547 */ /* 0x000fea000b800000 */
[----:B------:R-:W-:-:S06]  /*25c0*/  HADD2.F32 R4, -RZ, R4.H0_H0 ;  /* 0x20000004ff047230 */ /* 0x000fcc0000004100 */
[----:B------:R-:W0:Y:S02]  /*25d0*/  F2I.S64.TRUNC R4, R4 ;  /* 0x0000000400047311 */ /* 0x000e24000020d900 */
[----:B0-----:R0:W-:Y:S01]  /*25e0*/  STG.E.64 desc[UR36][R2.64], R4 ;  /* 0x0000000402007986 */ /* 0x0011e2000c101b24 */
[----:B------:R-:W-:Y:S05]  /*25f0*/  BRA `(.L_x_646) ;  /* 0x0000000c00487947 */ /* 0x000fea0003800000 */
.L_x_648:
[----:B------:R-:W-:-:S04]  /*2600*/  HADD2.F32 R4, -RZ, R4.H0_H0 ;  /* 0x20000004ff047230 */ /* 0x000fc80000004100 */
[----:B------:R-:W0:Y:S02]  /*2610*/  F2I.FTZ.TRUNC.NTZ R5, R4 ;  /* 0x0000000400057305 */ /* 0x000e24000021f100 */
[----:B0-----:R1:W-:Y:S01]  /*2620*/  STG.E desc[UR36][R2.64], R5 ;  /* 0x0000000502007986 */ /* 0x0013e2000c101924 */
[----:B------:R-:W-:Y:S05]  /*2630*/  BRA `(.L_x_646) ;  /* 0x0000000c00387947 */ /* 0x000fea0003800000 */
.L_x_647:
[----:B------:R-:W-:-:S04]  /*2640*/  HADD2.F32 R4, -RZ, R4.H0_H0 ;  /* 0x20000004ff047230 */ /* 0x000fc80000004100 */
[----:B------:R-:W0:Y:S02]  /*2650*/  F2I.FTZ.TRUNC.NTZ R5, R4 ;  /* 0x0000000400057305 */ /* 0x000e24000021f100 */
[----:B0-----:R2:W-:Y:S01]  /*2660*/  STG.E.U16 desc[UR36][R2.64], R5 ;  /* 0x0000000502007986 */ /* 0x0015e2000c101524 */
[----:B------:R-:W-:Y:S05]  /*2670*/  BRA `(.L_x_646) ;  /* 0x0000000c00287947 */ /* 0x000fea0003800000 */
.L_x_642:
[----:B------:R-:W-:-:S09]  /*2680*/  UISETP.GT.AND UP0, UPT, UR4, 0x6, UPT ;  /* 0x000000060400788c */ /* 0x000fd2000bf04270 */
[----:B------:R-:W-:Y:S05]  /*2690*/  BRA.U UP0, `(.L_x_649) ;  /* 0x0000000100247547 */ /* 0x000fea000b800000 */
[----:B------:R-:W-:-:S09]  /*26a0*/  UISETP.NE.AND UP0, UPT, UR4, 0x5, UPT ;  /* 0x000000050400788c */ /* 0x000fd2000bf05270 */
[----:B------:R-:W-:Y:S05]  /*26b0*/  BRA.U !UP0, `(.L_x_650) ;  /* 0x0000000108147547 */ /* 0x000fea000b800000 */
[----:B------:R-:W-:-:S09]  /*26c0*/  UISETP.NE.AND UP0, UPT, UR4, 0x6, UPT ;  /* 0x000000060400788c */ /* 0x000fd2000bf05270 */
[----:B------:R-:W-:Y:S05]  /*26d0*/  BRA.U UP0, `(.L_x_645) ;  /* 0x0000000900707547 */ /* 0x000fea000b800000 */
[----:B------:R-:W-:-:S05]  /*26e0*/  HADD2.F32 R5, -RZ, R4.H0_H0 ;  /* 0x20000004ff057230 */ /* 0x000fca0000004100 */
[----:B------:R0:W-:Y:S01]  /*26f0*/  STG.E desc[UR36][R2.64], R5 ;  /* 0x0000000502007986 */ /* 0x0001e2000c101924 */
[----:B------:R-:W-:Y:S05]  /*2700*/  BRA `(.L_x_646) ;  /* 0x0000000c00047947 */ /* 0x000fea0003800000 */
.L_x_650:
[----:B------:R0:W-:Y:S01]  /*2710*/  STG.E.U16 desc[UR36][R2.64], R4 ;  /* 0x0000000402007986 */ /* 0x0001e2000c101524 */
[----:B------:R-:W-:Y:S05]  /*2720*/  BRA `(.L_x_646) ;  /* 0x0000000800fc7947 */ /* 0x000fea0003800000 */
.L_x_649:
[----:B------:R-:W-:-:S09]  /*2730*/  UISETP.NE.AND UP0, UPT, UR4, 0x7, UPT ;  /* 0x000000070400788c */ /* 0x000fd2000bf05270 */
[----:B------:R-:W-:Y:S05]  /*2740*/  BRA.U !UP0, `(.L_x_651) ;  /* 0x0000000108347547 */ /* 0x000fea000b800000 */
[----:B------:R-:W-:-:S09]  /*2750*/  UISETP.NE.AND UP0, UPT, UR4, 0x8, UPT ;  /* 0x000000080400788c */ /* 0x000fd2000bf05270 */
[----:B------:R-:W-:Y:S05]  /*2760*/  BRA.U !UP0, `(.L_x_652) ;  /* 0x0000000108187547 */ /* 0x000fea000b800000 */
[----:B------:R-:W-:-:S09]  /*2770*/  UISETP.NE.AND UP0, UPT, UR4, 0x9, UPT ;  /* 0x000000090400788c */ /* 0x000fd2000bf05270 */
[----:B------:R-:W-:Y:S05]  /*2780*/  BRA.U UP0, `(.L_x_645) ;  /* 0x0000000900447547 */ /* 0x000fea000b800000 */
[----:B------:R-:W-:Y:S02]  /*2790*/  HADD2.F32 R4, -RZ, R4.H0_H0 ;  /* 0x20000004ff047230 */ /* 0x000fe40000004100 */
[----:B------:R-:W-:-:S05]  /*27a0*/  HFMA2 R5, -RZ, RZ, 0, 0 ;  /* 0x00000000ff057431 */ /* 0x000fca00000001ff */
[----:B------:R0:W-:Y:S01]  /*27b0*/  STG.E.64 desc[UR36][R2.64], R4 ;  /* 0x0000000402007986 */ /* 0x0001e2000c101b24 */
[----:B------:R-:W-:Y:S05]  /*27c0*/  BRA `(.L_x_646) ;  /* 0x0000000800d47947 */ /* 0x000fea0003800000 */
.L_x_652:
[----:B------:R-:W-:-:S05]  /*27d0*/  HADD2.F32 R0, -RZ, R4.H0_H0 ;  /* 0x20000004ff007230 */ /* 0x000fca0000004100 */
[----:B------:R-:W-:-:S04]  /*27e0*/  F2FP.F16.F32.PACK_AB R0, RZ, R0 ;  /* 0x00000000ff00723e */ /* 0x000fc800000000ff */
[----:B------:R-:W-:-:S05]  /*27f0*/  PRMT R0, R0, 0x5410, RZ ;  /* 0x0000541000007816 */ /* 0x000fca00000000ff */
[----:B------:R0:W-:Y:S01]  /*2800*/  STG.E desc[UR36][R2.64], R0 ;  /* 0x0000000002007986 */ /* 0x0001e2000c101924 */
[----:B------:R-:W-:Y:S05]  /*2810*/  BRA `(.L_x_646) ;  /* 0x0000000800c07947 */ /* 0x000fea0003800000 */
.L_x_651:
[----:B------:R-:W-:-:S05]  /*2820*/  HADD2.F32 R4, -RZ, R4.H0_H0 ;  /* 0x20000004ff047230 */ /* 0x000fca0000004100 */
[----:B------:R-:W-:-:S06]  /*2830*/  FMUL.FTZ R4, R4, 1 ;  /* 0x3f80000004047820 */ /* 0x000fcc0000410000 */
[----:B------:R-:W0:Y:S02]  /*2840*/  F2F.F64.F32 R4, R4 ;  /* 0x0000000400047310 */ /* 0x000e240000201800 */
[----:B0-----:R0:W-:Y:S01]  /*2850*/  STG.E.64 desc[UR36][R2.64], R4 ;  /* 0x0000000402007986 */ /* 0x0011e2000c101b24 */
[----:B------:R-:W-:Y:S05]  /*2860*/  BRA `(.L_x_646) ;  /* 0x0000000800ac7947 */ /* 0x000fea0003800000 */
.L_x_641:
        /* <DEDUP_REMOVED lines=8> */
[----:B------:R-:W-:-:S05]  /*28f0*/  HADD2.F32 R4, -RZ, R4.H0_H0 ;  /* 0x20000004ff047230 */ /* 0x000fca0000004100 */
[----:B------:R-:W-:-:S04]  /*2900*/  FSETP.NEU.FTZ.AND P0, PT, R4, RZ, PT ;  /* 0x000000ff0400720b */ /* 0x000fc80003f1d000 */
[----:B------:R-:W-:-:S05]  /*2910*/  SEL R5, RZ, 0x1, !P0 ;  /* 0x00000001ff057807 */ /* 0x000fca0004000000 */
[----:B------:R0:W-:Y:S01]  /*2920*/  STG.E.U8 desc[UR36][R2.64], R5 ;  /* 0x0000000502007986 */ /* 0x0001e2000c101124 */
[----:B------:R-:W-:Y:S05]  /*2930*/  BRA `(.L_x_646) ;  /* 0x0000000800787947 */ /* 0x000fea0003800000 */
.L_x_655:
[----:B------:R-:W-:Y:S01]  /*2940*/  HADD2.F32 R4, -RZ, R4.H0_H0 ;  /* 0x20000004ff047230 */ /* 0x000fe20000004100 */
[----:B------:R-:W-:-:S04]  /*2950*/  CS2R R6, SRZ ;  /* 0x0000000000067805 */ /* 0x000fc8000001ff00 */
[----:B------:R-:W-:-:S06]  /*2960*/  FMUL.FTZ R4, R4, 1 ;  /* 0x3f80000004047820 */ /* 0x000fcc0000410000 */
[----:B------:R-:W0:Y:S02]  /*2970*/  F2F.F64.F32 R4, R4 ;  /* 0x0000000400047310 */ /* 0x000e240000201800 */
[----:B0-----:R0:W-:Y:S01]  /*2980*/  STG.E.128 desc[UR36][R2.64], R4 ;  /* 0x0000000402007986 */ /* 0x0011e2000c101d24 */
[----:B------:R-:W-:Y:S05]  /*2990*/  BRA `(.L_x_646) ;  /* 0x0000000800607947 */ /* 0x000fea0003800000 */
.L_x_654:
[----:B------:R-:W-:-:S09]  /*29a0*/  UISETP.NE.AND UP0, UPT, UR4, 0xf, UPT ;  /* 0x0000000f0400788c */ /* 0x000fd2000bf05270 */
[----:B------:R-:W-:Y:S05]  /*29b0*/  BRA.U !UP0, `(.L_x_656) ;  /* 0x0000000108a07547 */ /* 0x000fea000b800000 */
[----:B------:R-:W-:-:S09]  /*29c0*/  UISETP.NE.AND UP0, UPT, UR4, 0x17, UPT ;  /* 0x000000170400788c */ /* 0x000fd2000bf05270 */
[----:B------:R-:W-:Y:S05]  /*29d0*/  BRA.U !UP0, `(.L_x_657) ;  /* 0x00000001084c7547 */ /* 0x000fea000b800000 */
[----:B------:R-:W-:-:S09]  /*29e0*/  UISETP.NE.AND UP0, UPT, UR4, 0x18, UPT ;  /* 0x000000180400788c */ /* 0x000fd2000bf05270 */
[----:B------:R-:W-:Y:S05]  /*29f0*/  BRA.U UP0, `(.L_x_645) ;  /* 0x0000000500a87547 */ /* 0x000fea000b800000 */
[----:B------:R-:W-:Y:S01]  /*2a00*/  HADD2.F32 R7, -RZ, R4.H0_H0 ;  /* 0x20000004ff077230 */ /* 0x000fe20000004100 */
        /* <DEDUP_REMOVED lines=12> */
.L_x_659:
[----:B------:R-:W-:Y:S05]  /*2ad0*/  BSYNC.RECONVERGENT B0 ;  /* 0x0000000000007941 */ /* 0x000fea0003800200 */
.L_x_658:
[----:B------:R-:W-:-:S05]  /*2ae0*/  LOP3.LUT R5, R0, 0x80, R5, 0xf8, !PT ;  /* 0x0000008000057812 */ /* 0x000fca00078ef805 */
[----:B------:R0:W-:Y:S01]  /*2af0*/  STG.E.U8 desc[UR36][R2.64], R5 ;  /* 0x0000000502007986 */ /* 0x0001e2000c101124 */
[----:B------:R-:W-:Y:S05]  /*2b00*/  BRA `(.L_x_646) ;  /* 0x0000000800047947 */ /* 0x000fea0003800000 */
.L_x_657:
[----:B------:R-:W-:Y:S01]  /*2b10*/  HADD2.F32 R7, -RZ, R4.H0_H0 ;  /* 0x20000004ff077230 */ /* 0x000fe20000004100 */
        /* <DEDUP_REMOVED lines=14> */
.L_x_661:
[----:B------:R-:W-:Y:S05]  /*2c00*/  BSYNC.RECONVERGENT B0 ;  /* 0x0000000000007941 */ /* 0x000fea0003800200 */
.L_x_660:
[----:B------:R-:W-:-:S05]  /*2c10*/  LOP3.LUT R5, R0, 0x80, R5, 0xf8, !PT ;  /* 0x0000008000057812 */ /* 0x000fca00078ef805 */
[----:B------:R0:W-:Y:S01]  /*2c20*/  STG.E.U8 desc[UR36][R2.64], R5 ;  /* 0x0000000502007986 */ /* 0x0001e2000c101124 */
[----:B------:R-:W-:Y:S05]  /*2c30*/  BRA `(.L_x_646) ;  /* 0x0000000400b87947 */ /* 0x000fea0003800000 */
.L_x_656:
[----:B------:R-:W-:-:S05]  /*2c40*/  HADD2.F32 R0, -RZ, R4.H0_H0 ;  /* 0x20000004ff007230 */ /* 0x000fca0000004100 */
[----:B------:R-:W-:-:S05]  /*2c50*/  F2FP.BF16.F32.PACK_AB R0, RZ, R0 ;  /* 0x00000000ff00723e */ /* 0x000fca00000010ff */
[----:B------:R0:W-:Y:S01]  /*2c60*/  STG.E.U16 desc[UR36][R2.64], R0 ;  /* 0x0000000002007986 */ /* 0x0001e2000c101524 */
[----:B------:R-:W-:Y:S05]  /*2c70*/  BRA `(.L_x_646) ;  /* 0x0000000400a87947 */ /* 0x000fea0003800000 */
.L_x_653:
        /* <DEDUP_REMOVED lines=8> */
[----:B------:R-:W-:-:S06]  /*2d00*/  HADD2.F32 R5, -RZ, R4.H0_H0 ;  /* 0x20000004ff057230 */ /* 0x000fcc0000004100 */
[----:B------:R-:W0:Y:S02]  /*2d10*/  F2I.FTZ.U32.TRUNC.NTZ R5, R5 ;  /* 0x0000000500057305 */ /* 0x000e24000021f000 */
[----:B0-----:R0:W-:Y:S01]  /*2d20*/  STG.E.U16 desc[UR36][R2.64], R5 ;  /* 0x0000000502007986 */ /* 0x0011e2000c101524 */
[----:B------:R-:W-:Y:S05]  /*2d30*/  BRA `(.L_x_646) ;  /* 0x0000000400787947 */ /* 0x000fea0003800000 */
.L_x_664:
[----:B------:R-:W-:Y:S01]  /*2d40*/  HADD2.F32 R5, -RZ, R4.H0_H0 ;  /* 0x20000004ff057230 */ /* 0x000fe20000004100 */
[----:B------:R-:W-:Y:S01]  /*2d50*/  BSSY.RECONVERGENT B0, `(.L_x_665) ;  /* 0x0000014000007945 */ /* 0x000fe20003800200 */
[----:B------:R-:W-:-:S03]  /*2d60*/  MOV R0, 0x80 ;  /* 0x0000008000007802 */ /* 0x000fc60000000f00 */
        /* <DEDUP_REMOVED lines=10> */
.L_x_667:
[----:B------:R-:W-:-:S04]  /*2e10*/  SHF.R.U32.HI R0, RZ, 0x14, R5 ;  /* 0x00000014ff007819 */ /* 0x000fc80000011605 */
[----:B------:R-:W-:-:S04]  /*2e20*/  LOP3.LUT R0, R0, 0x1, RZ, 0xc0, !PT ;  /* 0x0000000100007812 */ /* 0x000fc800078ec0ff */
[----:B------:R-:W-:-:S04]  /*2e30*/  IADD3 R0, PT, PT, R5, 0x487ffff, R0 ;  /* 0x0487ffff05007810 */ /* 0x000fc80007ffe000 */
[----:B------:R-:W-:-:S04]  /*2e40*/  SHF.R.U32.HI R0, RZ, 0x14, R0 ;  /* 0x00000014ff007819 */ /* 0x000fc80000011600 */
[----:B------:R-:W-:-:S07]  /*2e50*/  LOP3.LUT R4, R0, 0xff, RZ, 0xc0, !PT ;  /* 0x000000ff00047812 */ /* 0x000fce00078ec0ff */
.L_x_668:
[----:B------:R-:W-:-:S04]  /*2e60*/  SHF.R.U32.HI R5, RZ, 0x18, R5 ;  /* 0x00000018ff057819 */ /* 0x000fc80000011605 */
[----:B------:R-:W-:-:S04]  /*2e70*/  LOP3.LUT R4, R4, 0x80, R5, 0xf8, !PT ;  /* 0x0000008004047812 */ /* 0x000fc800078ef805 */
[----:B------:R-:W-:-:S07]  /*2e80*/  PRMT R0, R4, 0x7610, R0 ;  /* 0x0000761004007816 */ /* 0x000fce0000000000 */
.L_x_666:
[----:B------:R-:W-:Y:S05]  /*2e90*/  BSYNC.RECONVERGENT B0 ;  /* 0x0000000000007941 */ /* 0x000fea0003800200 */
.L_x_665:
[----:B------:R0:W-:Y:S01]  /*2ea0*/  STG.E.U8 desc[UR36][R2.64], R0 ;  /* 0x0000000002007986 */ /* 0x0001e2000c101124 */
[----:B------:R-:W-:Y:S05]  /*2eb0*/  BRA `(.L_x_646) ;  /* 0x0000000400187947 */ /* 0x000fea0003800000 */
.L_x_663:
[----:B------:R-:W-:Y:S01]  /*2ec0*/  HADD2.F32 R5, -RZ, R4.H0_H0 ;  /* 0x20000004ff057230 */ /* 0x000fe20000004100 */
[----:B------:R-:W-:Y:S01]  /*2ed0*/  BSSY.RECONVERGENT B0, `(.L_x_669) ;  /* 0x0000014000007945 */ /* 0x000fe20003800200 */
[----:B------:R-:W-:-:S03]  /*2ee0*/  IMAD.MOV.U32 R0, RZ, RZ, 0x80 ;  /* 0x00000080ff007424 */ /* 0x000fc600078e00ff */
        /* <DEDUP_REMOVED lines=10> */
.L_x_671:
[----:B------:R-:W-:-:S04]  /*2f90*/  SHF.R.U32.HI R0, RZ, 0x15, R5 ;  /* 0x00000015ff007819 */ /* 0x000fc80000011605 */
[----:B------:R-:W-:-:S04]  /*2fa0*/  LOP3.LUT R0, R0, 0x1, RZ, 0xc0, !PT ;  /* 0x0000000100007812 */ /* 0x000fc800078ec0ff */
[----:B------:R-:W-:-:S04]  /*2fb0*/  IADD3 R0, PT, PT, R5, 0x88fffff, R0 ;  /* 0x088fffff05007810 */ /* 0x000fc80007ffe000 */
[----:B------:R-:W-:-:S04]  /*2fc0*/  SHF.R.U32.HI R0, RZ, 0x15, R0 ;  /* 0x00000015ff007819 */ /* 0x000fc80000011600 */
[----:B------:R-:W-:-:S07]  /*2fd0*/  LOP3.LUT R4, R0, 0xff, RZ, 0xc0, !PT ;  /* 0x000000ff00047812 */ /* 0x000fce00078ec0ff */
.L_x_672:
[----:B------:R-:W-:-:S04]  /*2fe0*/  SHF.R.U32.HI R5, RZ, 0x18, R5 ;  /* 0x00000018ff057819 */ /* 0x000fc80000011605 */
[----:B------:R-:W-:-:S04]  /*2ff0*/  LOP3.LUT R4, R4, 0x80, R5, 0xf8, !PT ;  /* 0x0000008004047812 */ /* 0x000fc800078ef805 */
[----:B------:R-:W-:-:S07]  /*3000*/  PRMT R0, R4, 0x7610, R0 ;  /* 0x0000761004007816 */ /* 0x000fce0000000000 */
.L_x_670:
[----:B------:R-:W-:Y:S05]  /*3010*/  BSYNC.RECONVERGENT B0 ;  /* 0x0000000000007941 */ /* 0x000fea0003800200 */
.L_x_669:
[----:B------:R0:W-:Y:S01]  /*3020*/  STG.E.U8 desc[UR36][R2.64], R0 ;  /* 0x0000000002007986 */ /* 0x0001e2000c101124 */
[----:B------:R-:W-:Y:S05]  /*3030*/  BRA `(.L_x_646) ;  /* 0x0000000000b87947 */ /* 0x000fea0003800000 */
.L_x_662:
[----:B------:R-:W-:-:S09]  /*3040*/  UISETP.NE.AND UP0, UPT, UR4, 0x1c, UPT ;  /* 0x0000001c0400788c */ /* 0x000fd2000bf05270 */
[----:B------:R-:W-:Y:S05]  /*3050*/  BRA.U !UP0, `(.L_x_673) ;  /* 0x0000000108a47547 */ /* 0x000fea000b800000 */
[----:B------:R-:W-:-:S09]  /*3060*/  UISETP.NE.AND UP0, UPT, UR4, 0x1d, UPT ;  /* 0x0000001d0400788c */ /* 0x000fd2000bf05270 */
[----:B------:R-:W-:Y:S05]  /*3070*/  BRA.U !UP0, `(.L_x_674) ;  /* 0x00000001088c7547 */ /* 0x000fea000b800000 */
[----:B------:R-:W-:-:S09]  /*3080*/  UISETP.NE.AND UP0, UPT, UR4, 0x2c, UPT ;  /* 0x0000002c0400788c */ /* 0x000fd2000bf05270 */
[----:B------:R-:W-:Y:S05]  /*3090*/  BRA.U !UP0, `(.L_x_675) ;  /* 0x0000000108447547 */ /* 0x000fea000b800000 */
.L_x_645:
        /* <DEDUP_REMOVED lines=16> */
.L_x_676:
[----:B------:R-:W-:Y:S05]  /*31a0*/  BRA `(.L_x_646) ;  /* 0x00000000005c7947 */ /* 0x000fea0003800000 */
.L_x_675:
[----:B------:R-:W-:-:S05]  /*31b0*/  HADD2.F32 R5, -RZ, R4.H0_H0 ;  /* 0x20000004ff057230 */ /* 0x000fca0000004100 */
[----:B------:R-:W-:-:S04]  /*31c0*/  SHF.R.U32.HI R6, RZ, 0x17, R5 ;  /* 0x00000017ff067819 */ /* 0x000fc80000011605 */
[----:B------:R-:W-:-:S04]  /*31d0*/  LOP3.LUT R4, R6, 0xff, RZ, 0xc0, !PT ;  /* 0x000000ff06047812 */ /* 0x000fc800078ec0ff */
[----:B------:R-:W-:-:S13]  /*31e0*/  ISETP.NE.AND P1, PT, R4, 0xff, PT ;  /* 0x000000ff0400780c */ /* 0x000fda0003f25270 */
[--C-:B------:R-:W-:Y:S02]  /*31f0*/  @P1 SHF.R.U32.HI R0, RZ, 0x16, R5.reuse ;  /* 0x00000016ff001819 */ /* 0x100fe40000011605 */
        /* <DEDUP_REMOVED lines=11> */
.L_x_674:
[----:B------:R-:W-:-:S06]  /*32b0*/  HADD2.F32 R4, -RZ, R4.H0_H0 ;  /* 0x20000004ff047230 */ /* 0x000fcc0000004100 */
[----:B------:R-:W0:Y:S02]  /*32c0*/  F2I.U64.TRUNC R4, R4 ;  /* 0x0000000400047311 */ /* 0x000e24000020d800 */
[----:B0-----:R0:W-:Y:S01]  /*32d0*/  STG.E.64 desc[UR36][R2.64], R4 ;  /* 0x0000000402007986 */ /* 0x0011e2000c101b24 */
[----:B------:R-:W-:Y:S05]  /*32e0*/  BRA `(.L_x_646) ;  /* 0x00000000000c7947 */ /* 0x000fea0003800000 */
.L_x_673:
[----:B------:R-:W-:-:S04]  /*32f0*/  HADD2.F32 R4, -RZ, R4.H0_H0 ;  /* 0x20000004ff047230 */ /* 0x000fc80000004100 */
[----:B------:R-:W0:Y:S02]  /*3300*/  F2I.FTZ.U32.TRUNC.NTZ R5, R4 ;  /* 0x0000000400057305 */ /* 0x000e24000021f000 */
[----:B0-----:R0:W-:Y:S02]  /*3310*/  STG.E desc[UR36][R2.64], R5 ;  /* 0x0000000502007986 */ /* 0x0011e4000c101924 */
.L_x_646:
[----:B------:R-:W-:-:S07]  /*3320*/  IADD3 R17, PT, PT, R17, 0x80, RZ ;  /* 0x0000008011117810 */ /* 0x000fce0007ffe0ff */
.L_x_605:
[----:B------:R-:W-:Y:S05]  /*3330*/  BSYNC.RECONVERGENT B6 ;  /* 0x0000000000067941 */ /* 0x000fea0003800200 */
.L_x_604:
        /* <DEDUP_REMOVED lines=307> */
.L_x_679:
        /* <DEDUP_REMOVED lines=18> */
.L_x_683:
[----:B------:R-:W2:Y:S02]  /*4790*/  LDG.E.U8 R2, desc[UR36][R2.64] ;  /* 0x0000002402027981 */ /* 0x000ea4000c1e1100 */
[----:B--2---:R-:W-:-:S04]  /*47a0*/  I2FP.F32.U32 R0, R2 ;  /* 0x0000000200007245 */ /* 0x004fc80000201000 */
[----:B------:R-:W-:Y:S01]  /*47b0*/  F2FP.F16.F32.PACK_AB R0, RZ, R0 ;  /* 0x00000000ff00723e */ /* 0x000fe200000000ff */
[----:B------:R-:W-:Y:S06]  /*47c0*/  BRA `(.L_x_685) ;  /* 0x0000000c009c7947 */ /* 0x000fec0003800000 */
.L_x_682:
        /* <DEDUP_REMOVED lines=10> */
.L_x_687:
[----:B------:R-:W2:Y:S02]  /*4870*/  LDG.E R2, desc[UR36][R2.64] ;  /* 0x0000002402027981 */ /* 0x000ea4000c1e1900 */
[----:B--2---:R-:W-:-:S04]  /*4880*/  I2FP.F32.S32 R0, R2 ;  /* 0x0000000200007245 */ /* 0x004fc80000201400 */
[----:B------:R-:W-:Y:S01]  /*4890*/  F2FP.F16.F32.PACK_AB R0, RZ, R0 ;  /* 0x00000000ff00723e */ /* 0x000fe200000000ff */
[----:B------:R-:W-:Y:S06]  /*48a0*/  BRA `(.L_x_685) ;  /* 0x0000000c00647947 */ /* 0x000fec0003800000 */
.L_x_686:
[----:B------:R-:W2:Y:S02]  /*48b0*/  LDG.E.U16 R2, desc[UR36][R2.64] ;  /* 0x0000002402027981 */ /* 0x000ea4000c1e1500 */
[----:B--2---:R-:W0:Y:S02]  /*48c0*/  I2F.S16 R0, R2 ;  /* 0x0000000200007306 */ /* 0x004e240000101400 */
[----:B0-----:R-:W-:Y:S01]  /*48d0*/  F2FP.F16.F32.PACK_AB R0, RZ, R0 ;  /* 0x00000000ff00723e */ /* 0x001fe200000000ff */
[----:B------:R-:W-:Y:S06]  /*48e0*/  BRA `(.L_x_685) ;  /* 0x0000000c00547947 */ /* 0x000fec0003800000 */
.L_x_681:
        /* <DEDUP_REMOVED lines=9> */
.L_x_689:
[----:B------:R1:W5:Y:S01]  /*4980*/  LDG.E.U16 R0, desc[UR36][R2.64] ;  /* 0x0000002402007981 */ /* 0x000362000c1e1500 */
[----:B------:R-:W-:Y:S05]  /*4990*/  BRA `(.L_x_685) ;  /* 0x0000000c00287947 */ /* 0x000fea0003800000 */
.L_x_688:
        /* <DEDUP_REMOVED lines=9> */
.L_x_691:
[----:B------:R0:W5:Y:S01]  /*4a30*/  LDG.E.U16 R0, desc[UR36][R2.64] ;  /* 0x0000002402007981 */ /* 0x000162000c1e1500 */
[----:B------:R-:W-:Y:S05]  /*4a40*/  BRA `(.L_x_685) ;  /* 0x0000000800fc7947 */ /* 0x000fea0003800000 */
.L_x_690:
        /* <DEDUP_REMOVED lines=12> */
.L_x_680:
        /* <DEDUP_REMOVED lines=13> */
.L_x_694:
        /* <DEDUP_REMOVED lines=12> */
.L_x_693:
        /* <DEDUP_REMOVED lines=27> */
.L_x_696:
[----:B------:R-:W2:Y:S02]  /*4e50*/  LDG.E.U8 R2, desc[UR36][R2.64] ;  /* 0x0000002402027981 */ /* 0x000ea4000c1e1100 */
[C---:B--2---:R-:W-:Y:S02]  /*4e60*/  IMAD.SHL.U32 R0, R2.reuse, 0x2000000, RZ ;  /* 0x0200000002007824 */ /* 0x044fe400078e00ff */
        /* <DEDUP_REMOVED lines=9> */
[----:B------:R-:W-:Y:S01]  /*4f00*/  F2FP.F16.F32.PACK_AB R0, RZ, R0 ;  /* 0x00000000ff00723e */ /* 0x000fe200000000ff */
[----:B------:R-:W-:Y:S06]  /*4f10*/  BRA `(.L_x_685) ;  /* 0x0000000400c87947 */ /* 0x000fec0003800000 */
.L_x_695:
[----:B------:R-:W2:Y:S02]  /*4f20*/  LDG.E.U16 R0, desc[UR36][R2.64] ;  /* 0x0000002402007981 */ /* 0x000ea4000c1e1500 */
[----:B--2---:R-:W-:-:S04]  /*4f30*/  SHF.L.U32 R0, R0, 0x10, RZ ;  /* 0x0000001000007819 */ /* 0x004fc800000006ff */
[----:B------:R-:W-:Y:S01]  /*4f40*/  F2FP.F16.F32.PACK_AB R0, RZ, R0 ;  /* 0x00000000ff00723e */ /* 0x000fe200000000ff */
[----:B------:R-:W-:Y:S06]  /*4f50*/  BRA `(.L_x_685) ;  /* 0x0000000400b87947 */ /* 0x000fec0003800000 */
.L_x_692:
        /* <DEDUP_REMOVED lines=12> */
.L_x_699:
        /* <DEDUP_REMOVED lines=21> */
.L_x_703:
[----:B------:R-:W-:Y:S05]  /*5170*/  BSYNC.RECONVERGENT B1 ;  /* 0x0000000000017941 */ /* 0x000fea0003800200 */
.L_x_702:
[----:B------:R-:W-:Y:S01]  /*5180*/  IMAD.SHL.U32 R0, R0, 0x100000, RZ ;  /* 0x0010000000007824 */ /* 0x000fe200078e00ff */
[----:B------:R-:W-:-:S04]  /*5190*/  LEA R2, R2, 0x3b800000, 0x17 ;  /* 0x3b80000002027811 */ /* 0x000fc800078eb8ff */
[----:B------:R-:W-:-:S07]  /*51a0*/  LOP3.LUT R0, R2, R0, R7, 0xfe, !PT ;  /* 0x0000000002007212 */ /* 0x000fce00078efe07 */
.L_x_701:
[----:B------:R-:W-:Y:S05]  /*51b0*/  BSYNC.RECONVERGENT B0 ;  /* 0x0000000000007941 */ /* 0x000fea0003800200 */
.L_x_700:
[----:B------:R-:W-:Y:S01]  /*51c0*/  F2FP.F16.F32.PACK_AB R0, RZ, R0 ;  /* 0x00000000ff00723e */ /* 0x000fe200000000ff */
[----:B------:R-:W-:Y:S06]  /*51d0*/  BRA `(.L_x_685) ;  /* 0x0000000400187947 */ /* 0x000fec0003800000 */
.L_x_698:
        /* <DEDUP_REMOVED lines=21> */
.L_x_707:
[----:B------:R-:W-:Y:S05]  /*5330*/  BSYNC.RECONVERGENT B1 ;  /* 0x0000000000017941 */ /* 0x000fea0003800200 */
.L_x_706:
[----:B------:R-:W-:Y:S01]  /*5340*/  IMAD.SHL.U32 R0, R0, 0x200000, RZ ;  /* 0x0020000000007824 */ /* 0x000fe200078e00ff */
[----:B------:R-:W-:-:S04]  /*5350*/  LEA R2, R2, 0x37800000, 0x17 ;  /* 0x3780000002027811 */ /* 0x000fc800078eb8ff */
[----:B------:R-:W-:-:S07]  /*5360*/  LOP3.LUT R0, R2, R0, R7, 0xfe, !PT ;  /* 0x0000000002007212 */ /* 0x000fce00078efe07 */
.L_x_705:
[----:B------:R-:W-:Y:S05]  /*5370*/  BSYNC.RECONVERGENT B0 ;  /* 0x0000000000007941 */ /* 0x000fea0003800200 */
.L_x_704:
[----:B------:R-:W-:Y:S01]  /*5380*/  F2FP.F16.F32.PACK_AB R0, RZ, R0 ;  /* 0x00000000ff00723e */ /* 0x000fe200000000ff */
[----:B------:R-:W-:Y:S06]  /*5390*/  BRA `(.L_x_685) ;  /* 0x0000000000a87947 */ /* 0x000fec0003800000 */
.L_x_697:
        /* <DEDUP_REMOVED lines=14> */
.L_x_711:
[----:B------:R-:W-:Y:S05]  /*5480*/  BSYNC.RECONVERGENT B0 ;  /* 0x0000000000007941 */ /* 0x000fea0003800200 */
.L_x_710:
[----:B------:R-:W-:Y:S01]  /*5490*/  F2FP.F16.F32.PACK_AB R0, RZ, R0 ;  /* 0x00000000ff00723e */ /* 0x000fe200000000ff */
[----:B------:R-:W-:Y:S06]  /*54a0*/  BRA `(.L_x_685) ;  /* 0x0000000000647947 */ /* 0x000fec0003800000 */
.L_x_684:
        /* <DEDUP_REMOVED lines=16> */
.L_x_712:
[----:B------:R-:W-:Y:S01]  /*55b0*/  PRMT R0, RZ, 0x7610, R0 ;  /* 0x00007610ff007816 */ /* 0x000fe20000000000 */
[----:B------:R-:W-:Y:S06]  /*55c0*/  BRA `(.L_x_685) ;  /* 0x00000000001c7947 */ /* 0x000fec0003800000 */
.L_x_709:
[----:B------:R-:W2:Y:S02]  /*55d0*/  LDG.E.64 R2, desc[UR36][R2.64] ;  /* 0x0000002402027981 */ /* 0x000ea4000c1e1b00 */
[----:B--2---:R-:W0:Y:S02]  /*55e0*/  I2F.U64 R0, R2 ;  /* 0x0000000200007312 */ /* 0x004e240000301000 */
[----:B0-----:R-:W-:Y:S01]  /*55f0*/  F2FP.F16.F32.PACK_AB R0, RZ, R0 ;  /* 0x00000000ff00723e */ /* 0x001fe200000000ff */
[----:B------:R-:W-:Y:S06]  /*5600*/  BRA `(.L_x_685) ;  /* 0x00000000000c7947 */ /* 0x000fec0003800000 */
.L_x_708:
[----:B------:R-:W2:Y:S02]  /*5610*/  LDG.E R2, desc[UR36][R2.64] ;  /* 0x0000002402027981 */ /* 0x000ea4000c1e1900 */
[----:B--2---:R-:W-:-:S04]  /*5620*/  I2FP.F32.U32 R0, R2 ;  /* 0x0000000200007245 */ /* 0x004fc80000201000 */
[----:B------:R-:W-:-:S07]  /*5630*/  F2FP.F16.F32.PACK_AB R0, RZ, R0 ;  /* 0x00000000ff00723e */ /* 0x000fce00000000ff */
.L_x_685:
        /* <DEDUP_REMOVED lines=22> */
.L_x_716:
[----:B------:R-:W-:-:S06]  /*57a0*/  HADD2.F32 R5, -RZ, R4.H0_H0 ;  /* 0x20000004ff057230 */ /* 0x000fcc0000004100 */
[----:B------:R-:W0:Y:S02]  /*57b0*/  F2I.S64.TRUNC R4, R5 ;  /* 0x0000000500047311 */ /* 0x000e24000020d900 */
[----:B0-----:R0:W-:Y:S01]  /*57c0*/  STG.E.U8 desc[UR36][R2.64], R4 ;  /* 0x0000000402007986 */ /* 0x0011e2000c101124 */
[----:B------:R-:W-:Y:S05]  /*57d0*/  BRA `(.L_x_718) ;  /* 0x0000000c006c7947 */ /* 0x000fea0003800000 */
.L_x_715:
        /* <DEDUP_REMOVED lines=10> */
.L_x_720:
[----:B------:R-:W-:-:S04]  /*5880*/  HADD2.F32 R4, -RZ, R4.H0_H0 ;  /* 0x20000004ff047230 */ /* 0x000fc80000004100 */
[----:B------:R-:W0:Y:S02]  /*5890*/  F2I.FTZ.TRUNC.NTZ R5, R4 ;  /* 0x0000000400057305 */ /* 0x000e24000021f100 */
[----:B0-----:R0:W-:Y:S01]  /*58a0*/  STG.E desc[UR36][R2.64], R5 ;  /* 0x0000000502007986 */ /* 0x0011e2000c101924 */
[----:B------:R-:W-:Y:S05]  /*58b0*/  BRA `(.L_x_718) ;  /* 0x0000000c00347947 */ /* 0x000fea0003800000 */
.L_x_719:
[----:B------:R-:W-:-:S04]  /*58c0*/  HADD2.F32 R4, -RZ, R4.H0_H0 ;  /* 0x20000004ff047230 */ /* 0x000fc80000004100 */
[----:B------:R-:W0:Y:S02]  /*58d0*/  F2I.FTZ.TRUNC.NTZ R5, R4 ;  /* 0x0000000400057305 */ /* 0x000e24000021f100 */
[----:B0-----:R0:W-:Y:S01]  /*58e0*/  STG.E.U16 desc[UR36][R2.64], R5 ;  /* 0x0000000502007986 */ /* 0x0011e2000c101524 */
[----:B------:R-:W-:Y:S05]  /*58f0*/  BRA `(.L_x_718) ;  /* 0x0000000c00247947 */ /* 0x000fea0003800000 */
.L_x_714:
        /* <DEDUP_REMOVED lines=9> */
.L_x_722:
[----:B------:R0:W-:Y:S01]  /*5990*/  STG.E.U16 desc[UR36][R2.64], R4 ;  /* 0x0000000402007986 */ /* 0x0001e2000c101524 */
[----:B------:R-:W-:Y:S05]  /*59a0*/  BRA `(.L_x_718) ;  /* 0x0000000800f87947 */ /* 0x000fea0003800000 */
.L_x_721:
[----:B------:R-:W-:-:S09]  /*59b0*/  UISETP.NE.AND UP0, UPT, UR4, 0x7, UPT ;  /* 0x000000070400788c */ /* 0x000fd2000bf05270 */
[----:B------:R-:W-:Y:S05]  /*59c0*/  BRA.U !UP0, `(.L_x_723) ;  /* 0x0000000108347547 */ /* 0x000fea000b800000 */
[----:B------:R-:W-:-:S09]  /*59d0*/  UISETP.NE.AND UP0, UPT, UR4, 0x8, UPT ;  /* 0x000000080400788c */ /* 0x000fd2000bf05270 */
[----:B------:R-:W-:Y:S05]  /*59e0*/  BRA.U !UP0, `(.L_x_724) ;  /* 0x0000000108187547 */ /* 0x000fea000b800000 */
[----:B------:R-:W-:-:S09]  /*59f0*/  UISETP.NE.AND UP0, UPT, UR4, 0x9, UPT ;  /* 0x000000090400788c */ /* 0x000fd2000bf05270 */
[----:B------:R-:W-:Y:S05]  /*5a00*/  BRA.U UP0, `(.L_x_717) ;  /* 0x0000000500fc7547 */ /* 0x000fea000b800000 */
[----:B------:R-:W-:Y:S01]  /*5a10*/  HADD2.F32 R4, -RZ, R4.H0_H0 ;  /* 0x20000004ff047230 */ /* 0x000fe20000004100 */
[----:B------:R-:W-:-:S05]  /*5a20*/  MOV R5, RZ ;  /* 0x000000ff00057202 */ /* 0x000fca0000000f00 */
[----:B------:R0:W-:Y:S01]  /*5a30*/  STG.E.64 desc[UR36][R2.64], R4 ;  /* 0x0000000402007986 */ /* 0x0001e2000c101b24 */
[----:B------:R-:W-:Y:S05]  /*5a40*/  BRA `(.L_x_718) ;  /* 0x0000000800d07947 */ /* 0x000fea0003800000 */
.L_x_724:
[----:B------:R-:W-:-:S05]  /*5a50*/  HADD2.F32 R0, -RZ, R4.H0_H0 ;  /* 0x20000004ff007230 */ /* 0x000fca0000004100 */
[----:B------:R-:W-:-:S04]  /*5a60*/  F2FP.F16.F32.PACK_AB R0, RZ, R0 ;  /* 0x00000000ff00723e */ /* 0x000fc800000000ff */
[----:B------:R-:W-:-:S05]  /*5a70*/  PRMT R0, R0, 0x5410, RZ ;  /* 0x0000541000007816 */ /* 0x000fca00000000ff */
[----:B------:R0:W-:Y:S01]  /*5a80*/  STG.E desc[UR36][R2.64], R0 ;  /* 0x0000000002007986 */ /* 0x0001e2000c101924 */
[----:B------:R-:W-:Y:S05]  /*5a90*/  BRA `(.L_x_718) ;  /* 0x0000000800bc7947 */ /* 0x000fea0003800000 */
.L_x_723:
[----:B------:R-:W-:-:S05]  /*5aa0*/  HADD2.F32 R4, -RZ, R4.H0_H0 ;  /* 0x20000004ff047230 */ /* 0x000fca0000004100 */
[----:B------:R-:W-:-:S06]  /*5ab0*/  FMUL.FTZ R4, R4, 1 ;  /* 0x3f80000004047820 */ /* 0x000fcc0000410000 */
[----:B------:R-:W0:Y:S02]  /*5ac0*/  F2F.F64.F32 R4, R4 ;  /* 0x0000000400047310 */ /* 0x000e240000201800 */
[----:B0-----:R0:W-:Y:S01]  /*5ad0*/  STG.E.64 desc[UR36][R2.64], R4 ;  /* 0x0000000402007986 */ /* 0x0011e2000c101b24 */
[----:B------:R-:W-:Y:S05]  /*5ae0*/  BRA `(.L_x_718) ;  /* 0x0000000800a87947 */ /* 0x000fea0003800000 */
.L_x_713:
        /* <DEDUP_REMOVED lines=14> */
.L_x_728:
[----:B------:R-:W-:Y:S01]  /*5bd0*/  HADD2.F32 R5, -RZ, R4.H0_H0 ;  /* 0x20000004ff057230 */ /* 0x000fe20000004100 */
        /* <DEDUP_REMOVED lines=17> */
.L_x_731:
[----:B------:R-:W-:-:S04]  /*5cf0*/  SHF.R.U32.HI R5, RZ, 0x18, R5 ;  /* 0x00000018ff057819 */ /* 0x000fc80000011605 */
[----:B------:R-:W-:-:S07]  /*5d00*/  LOP3.LUT R0, R0, 0x80, R5, 0xf8, !PT ;  /* 0x0000008000007812 */ /* 0x000fce00078ef805 */
.L_x_730:
[----:B------:R-:W-:Y:S05]  /*5d10*/  BSYNC.RECONVERGENT B0 ;  /* 0x0000000000007941 */ /* 0x000fea0003800200 */
.L_x_729:
[----:B------:R0:W-:Y:S01]  /*5d20*/  STG.E.U8 desc[UR36][R2.64], R0 ;  /* 0x0000000002007986 */ /* 0x0001e2000c101124 */
[----:B------:R-:W-:Y:S05]  /*5d30*/  BRA `(.L_x_718) ;  /* 0x0000000800147947 */ /* 0x000fea0003800000 */
.L_x_727:
[----:B------:R-:W-:Y:S01]  /*5d40*/  HADD2.F32 R5, -RZ, R4.H0_H0 ;  /* 0x20000004ff057230 */ /* 0x000fe20000004100 */
[----:B------:R-:W-:Y:S01]  /*5d50*/  BSSY.RECONVERGENT B0, `(.L_x_732) ;  /* 0x0000013000007945 */ /* 0x000fe20003800200 */
[----:B------:R-:W-:-:S03]  /*5d60*/  HFMA2 R0, -RZ, RZ, 0, 7.62939453125e-06 ;  /* 0x00000080ff007431 */ /* 0x000fc600000001ff */
        /* <DEDUP_REMOVED lines=15> */
.L_x_734:
[----:B------:R-:W-:-:S04]  /*5e60*/  SHF.R.U32.HI R5, RZ, 0x18, R5 ;  /* 0x00000018ff057819 */ /* 0x000fc80000011605 */
[----:B------:R-:W-:-:S07]  /*5e70*/  LOP3.LUT R0, R0, 0x80, R5, 0xf8, !PT ;  /* 0x0000008000007812 */ /* 0x000fce00078ef805 */
.L_x_733:
[----:B------:R-:W-:Y:S05]  /*5e80*/  BSYNC.RECONVERGENT B0 ;  /* 0x0000000000007941 */ /* 0x000fea0003800200 */
.L_x_732:
[----:B------:R0:W-:Y:S01]  /*5e90*/  STG.E.U8 desc[UR36][R2.64], R0 ;  /* 0x0000000002007986 */ /* 0x0001e2000c101124 */
[----:B------:R-:W-:Y:S05]  /*5ea0*/  BRA `(.L_x_718) ;  /* 0x0000000400b87947 */ /* 0x000fea0003800000 */
.L_x_726:
[----:B------:R-:W-:-:S09]  /*5eb0*/  UISETP.NE.AND UP0, UPT, UR4, 0x1c, UPT ;  /* 0x0000001c0400788c */ /* 0x000fd2000bf05270 */
[----:B------:R-:W-:Y:S05]  /*5ec0*/  BRA.U !UP0, `(.L_x_735) ;  /* 0x0000000108607547 */ /* 0x000fea000b800000 */
[----:B------:R-:W-:-:S09]  /*5ed0*/  UISETP.NE.AND UP0, UPT, UR4, 0x1d, UPT ;  /* 0x0000001d0400788c */ /* 0x000fd2000bf05270 */
[----:B------:R-:W-:Y:S05]  /*5ee0*/  BRA.U !UP0, `(.L_x_736) ;  /* 0x0000000108487547 */ /* 0x000fea000b800000 */
[----:B------:R-:W-:-:S09]  /*5ef0*/  UISETP.NE.AND UP0, UPT, UR4, 0x2c, UPT ;  /* 0x0000002c0400788c */ /* 0x000fd2000bf05270 */
[----:B------:R-:W-:Y:S05]  /*5f00*/  BRA.U UP0, `(.L_x_717) ;  /* 0x0000000100bc7547 */ /* 0x000fea000b800000 */
        /* <DEDUP_REMOVED lines=16> */
.L_x_736:
[----:B------:R-:W-:-:S06]  /*6010*/  HADD2.F32 R4, -RZ, R4.H0_H0 ;  /* 0x20000004ff047230 */ /* 0x000fcc0000004100 */
[----:B------:R-:W0:Y:S02]  /*6020*/  F2I.U64.TRUNC R4, R4 ;  /* 0x0000000400047311 */ /* 0x000e24000020d800 */
[----:B0-----:R0:W-:Y:S01]  /*6030*/  STG.E.64 desc[UR36][R2.64], R4 ;  /* 0x0000000402007986 */ /* 0x0011e2000c101b24 */
[----:B------:R-:W-:Y:S05]  /*6040*/  BRA `(.L_x_718) ;  /* 0x0000000400507947 */ /* 0x000fea0003800000 */
.L_x_735:
[----:B------:R-:W-:-:S04]  /*6050*/  HADD2.F32 R4, -RZ, R4.H0_H0 ;  /* 0x20000004ff047230 */ /* 0x000fc80000004100 */
[----:B------:R-:W0:Y:S02]  /*6060*/  F2I.FTZ.U32.TRUNC.NTZ R5, R4 ;  /* 0x0000000400057305 */ /* 0x000e24000021f000 */
[----:B0-----:R0:W-:Y:S01]  /*6070*/  STG.E desc[UR36][R2.64], R5 ;  /* 0x0000000502007986 */ /* 0x0011e2000c101924 */
[----:B------:R-:W-:Y:S05]  /*6080*/  BRA `(.L_x_718) ;  /* 0x0000000400407947 */ /* 0x000fea0003800000 */
.L_x_725:
        /* <DEDUP_REMOVED lines=11> */
.L_x_738:
[----:B------:R-:W-:Y:S01]  /*6140*/  HADD2.F32 R4, -RZ, R4.H0_H0 ;  /* 0x20000004ff047230 */ /* 0x000fe20000004100 */
[----:B------:R-:W-:-:S04]  /*6150*/  CS2R R6, SRZ ;  /* 0x0000000000067805 */ /* 0x000fc8000001ff00 */
[----:B------:R-:W-:-:S06]  /*6160*/  FMUL.FTZ R4, R4, 1 ;  /* 0x3f80000004047820 */ /* 0x000fcc0000410000 */
[----:B------:R-:W0:Y:S02]  /*6170*/  F2F.F64.F32 R4, R4 ;  /* 0x0000000400047310 */ /* 0x000e240000201800 */
[----:B0-----:R4:W-:Y:S01]  /*6180*/  STG.E.128 desc[UR36][R2.64], R4 ;  /* 0x0000000402007986 */ /* 0x0019e2000c101d24 */
[----:B------:R-:W-:Y:S05]  /*6190*/  BRA `(.L_x_718) ;  /* 0x0000000000fc7947 */ /* 0x000fea0003800000 */
.L_x_737:
[----:B------:R-:W-:-:S09]  /*61a0*/  UISETP.NE.AND UP0, UPT, UR4, 0xf, UPT ;  /* 0x0000000f0400788c */ /* 0x000fd2000bf05270 */
[----:B------:R-:W-:Y:S05]  /*61b0*/  BRA.U !UP0, `(.L_x_739) ;  /* 0x0000000108e87547 */ /* 0x000fea000b800000 */
[----:B------:R-:W-:-:S09]  /*61c0*/  UISETP.NE.AND UP0, UPT, UR4, 0x17, UPT ;  /* 0x000000170400788c */ /* 0x000fd2000bf05270 */
[----:B------:R-:W-:Y:S05]  /*61d0*/  BRA.U !UP0, `(.L_x_740) ;  /* 0x0000000108907547 */ /* 0x000fea000b800000 */
[----:B------:R-:W-:-:S09]  /*61e0*/  UISETP.NE.AND UP0, UPT, UR4, 0x18, UPT ;  /* 0x000000180400788c */ /* 0x000fd2000bf05270 */
[----:B------:R-:W-:Y:S05]  /*61f0*/  BRA.U !UP0, `(.L_x_741) ;  /* 0x0000000108447547 */ /* 0x000fea000b800000 */
.L_x_717:
[----:B------:R-:W-:Y:S01]  /*6200*/  MOV R0, 0x0 ;  /* 0x0000000000007802 */ /* 0x000fe20000000f00 */
[----:B------:R-:W0:Y:S01]  /*6210*/  LDCU.64 UR4, c[0x4][0x128] ;  /* 0x01002500ff0477ac */ /* 0x000e220008000a00 */
[----:B------:R-:W-:Y:S02]  /*6220*/  HFMA2 R8, -RZ, RZ, 0, 6.020069122314453125e-06 ;  /* 0x00000065ff087431 */ /* 0x000fe400000001ff */
[----:B------:R-:W-:Y:S01]  /*6230*/  IMAD.MOV.U32 R12, RZ, RZ, 0x1 ;  /* 0x00000001ff0c7424 */ /* 0x000fe200078e00ff */
[----:B------:R1:W2:Y:S01]  /*6240*/  LDC.64 R2, c[0x4][R0] ;  /* 0x0100000000027b82 */ /* 0x0002a20000000a00 */
[----:B------:R-:W3:Y:S01]  /*6250*/  LDCU.64 UR6, c[0x4][0x130] ;  /* 0x01002600ff0677ac */ /* 0x000ee20008000a00 */
[----:B------:R-:W-:Y:S01]  /*6260*/  IMAD.MOV.U32 R13, RZ, RZ, RZ ;  /* 0x000000ffff0d7224 */ /* 0x000fe200078e00ff */
[----:B------:R-:W4:Y:S01]  /*6270*/  LDCU.64 UR8, c[0x4][0x30] ;  /* 0x01000600ff0877ac */ /* 0x000f220008000a00 */
[----:B0-----:R-:W-:Y:S01]  /*6280*/  MOV R4, UR4 ;  /* 0x0000000400047c02 */ /* 0x001fe20008000f00 */
[----:B------:R-:W-:-:S02]  /*6290*/  IMAD.U32 R5, RZ, RZ, UR5 ;  /* 0x00000005ff057e24 */ /* 0x000fc4000f8e00ff */
[----:B---3--:R-:W-:Y:S01]  /*62a0*/  IMAD.U32 R6, RZ, RZ, UR6 ;  /* 0x00000006ff067e24 */ /* 0x008fe2000f8e00ff */
[----:B------:R-:W-:Y:S01]  /*62b0*/  MOV R7, UR7 ;  /* 0x0000000700077c02 */ /* 0x000fe20008000f00 */
[----:B----4-:R-:W-:Y:S02]  /*62c0*/  IMAD.U32 R10, RZ, RZ, UR8 ;  /* 0x00000008ff0a7e24 */ /* 0x010fe4000f8e00ff */
[----:B-1----:R-:W-:-:S07]  /*62d0*/  IMAD.U32 R11, RZ, RZ, UR9 ;  /* 0x00000009ff0b7e24 */ /* 0x002fce000f8e00ff */
[----:B------:R-:W-:-:S07]  /*62e0*/  LEPC R20, `(.L_x_742) ;  /* 0x000000001014794e */ /* 0x000fce0000000000 */
[----:B--2---:R-:W-:Y:S05]  /*62f0*/  CALL.ABS.NOINC R2 ;  /* 0x0000000002007343 */ /* 0x004fea0003c00000 */
.L_x_742:
[----:B------:R-:W-:Y:S05]  /*6300*/  BRA `(.L_x_718) ;  /* 0x0000000000a07947 */ /* 0x000fea0003800000 */
.L_x_741:
[----:B------:R-:W-:Y:S01]  /*6310*/  HADD2.F32 R7, -RZ, R4.H0_H0 ;  /* 0x20000004ff077230 */ /* 0x000fe20000004100 */
[----:B------:R-:W-:Y:S01]  /*6320*/  BSSY.RECONVERGENT B0, `(.L_x_743) ;  /* 0x000000c000007945 */ /* 0x000fe20003800200 */
[----:B------:R-:W-:-:S03]  /*6330*/  MOV R0, 0x7f ;  /* 0x0000007f00007802 */ /* 0x000fc60000000f00 */
        /* <DEDUP_REMOVED lines=10> */
.L_x_744:
[----:B------:R-:W-:Y:S05]  /*63e0*/  BSYNC.RECONVERGENT B0 ;  /* 0x0000000000007941 */ /* 0x000fea0003800200 */
.L_x_743:
[----:B------:R-:W-:-:S05]  /*63f0*/  LOP3.LUT R5, R0, 0x80, R5, 0xf8, !PT ;  /* 0x0000008000057812 */ /* 0x000fca00078ef805 */
[----:B------:R2:W-:Y:S01]  /*6400*/  STG.E.U8 desc[UR36][R2.64], R5 ;  /* 0x0000000502007986 */ /* 0x0005e2000c101124 */
[----:B------:R-:W-:Y:S05]  /*6410*/  BRA `(.L_x_718) ;  /* 0x00000000005c7947 */ /* 0x000fea0003800000 */
.L_x_740:
[----:B------:R-:W-:Y:S01]  /*6420*/  HADD2.F32 R5, -RZ, R4.H0_H0 ;  /* 0x20000004ff057230 */ /* 0x000fe20000004100 */
        /* <DEDUP_REMOVED lines=11> */
.L_x_746:
[----:B------:R-:W-:Y:S01]  /*64e0*/  IMAD.MOV.U32 R0, RZ, RZ, 0x7f ;  /* 0x0000007fff007424 */ /* 0x000fe200078e00ff */
[----:B------:R-:W-:-:S04]  /*64f0*/  ISETP.GT.U32.AND P0, PT, R4, 0x7f800000, PT ;  /* 0x7f8000000400780c */ /* 0x000fc80003f04070 */
[----:B------:R-:W-:-:S09]  /*6500*/  SEL R0, R0, 0x7c, P0 ;  /* 0x0000007c00007807 */ /* 0x000fd20000000000 */
.L_x_747:
[----:B------:R-:W-:Y:S05]  /*6510*/  BSYNC.RECONVERGENT B0 ;  /* 0x0000000000007941 */ /* 0x000fea0003800200 */
.L_x_745:
[----:B------:R-:W-:-:S04]  /*6520*/  SHF.R.U32.HI R5, RZ, 0x18, R5 ;  /* 0x00000018ff057819 */ /* 0x000fc80000011605 */
[----:B------:R-:W-:-:S05]  /*6530*/  LOP3.LUT R5, R0, 0x80, R5, 0xf8, !PT ;  /* 0x0000008000057812 */ /* 0x000fca00078ef805 */
[----:B------:R1:W-:Y:S01]  /*6540*/  STG.E.U8 desc[UR36][R2.64], R5 ;  /* 0x0000000502007986 */ /* 0x0003e2000c101124 */
[----:B------:R-:W-:Y:S05]  /*6550*/  BRA `(.L_x_718) ;  /* 0x00000000000c7947 */ /* 0x000fea0003800000 */
.L_x_739:
[----:B------:R-:W-:-:S05]  /*6560*/  HADD2.F32 R0, -RZ, R4.H0_H0 ;  /* 0x20000004ff007230 */ /* 0x000fca0000004100 */
[----:B------:R-:W-:-:S05]  /*6570*/  F2FP.BF16.F32.PACK_AB R0, RZ, R0 ;  /* 0x00000000ff00723e */ /* 0x000fca00000010ff */
[----:B------:R0:W-:Y:S02]  /*6580*/  STG.E.U16 desc[UR36][R2.64], R0 ;  /* 0x0000000002007986 */ /* 0x0001e4000c101524 */
.L_x_718:
[----:B------:R-:W-:-:S07]  /*6590*/  VIADD R17, R17, 0x80 ;  /* 0x0000008011117836 */ /* 0x000fce0000000000 */
.L_x_678:
[----:B------:R-:W-:Y:S05]  /*65a0*/  BSYNC.RECONVERGENT B6 ;  /* 0x0000000000067941 */ /* 0x000fea0003800200 */
.L_x_677:
[----:B------:R-:W5:Y:S01]  /*65b0*/  LDCU UR4, c[0x0][0x380] ;  /* 0x00007000ff0477ac */ /* 0x000f620008000800 */
[----:B------:R-:W-:Y:S01]  /*65c0*/  BSSY.RECONVERGENT B6, `(.L_x_748) ;  /* 0x0000325000067945 */ /* 0x000fe20003800200 */
[----:B-----5:R-:W-:-:S13]  /*65d0*/  ISETP.GE.AND P0, PT, R17, UR4, PT ;  /* 0x0000000411007c0c */ /* 0x020fda000bf06270 */
[----:B------:R-:W-:Y:S05]  /*65e0*/  @P0 BRA `(.L_x_749) ;  /* 0x0000003000880947 */ /* 0x000fea0003800000 */
[----:B------:R-:W5:Y:S01]  /*65f0*/  LDCU UR4, c[0x0][0x388] ;  /* 0x00007100ff0477ac */ /* 0x000f620008000800 */
[----:B0-----:R-:W-:Y:S02]  /*6600*/  HFMA2 R0, -RZ, RZ, 0, 0 ;  /* 0x00000000ff007431 */ /* 0x001fe400000001ff */
        /* <DEDUP_REMOVED lines=301> */
.L_x_750:
        /* <DEDUP_REMOVED lines=18> */
.L_x_754:
[----:B------:R-:W2:Y:S02]  /*7a00*/  LDG.E.U8 R2, desc[UR36][R2.64] ;  /* 0x0000002402027981 */ /* 0x000ea4000c1e1100 */
[----:B--2---:R-:W-:-:S04]  /*7a10*/  I2FP.F32.U32 R0, R2 ;  /* 0x0000000200007245 */ /* 0x004fc80000201000 */
[----:B------:R-:W-:Y:S01]  /*7a20*/  F2FP.F16.F32.PACK_AB R0, RZ, R0 ;  /* 0x00000000ff00723e */ /* 0x000fe200000000ff */
[----:B------:R-:W-:Y:S06]  /*7a30*/  BRA `(.L_x_756) ;  /* 0x0000000c009c7947 */ /* 0x000fec0003800000 */
.L_x_753:
        /* <DEDUP_REMOVED lines=10> */
.L_x_758:
[----:B------:R-:W2:Y:S02]  /*7ae0*/  LDG.E R2, desc[UR36][R2.64] ;  /* 0x0000002402027981 */ /* 0x000ea4000c1e1900 */
[----:B--2---:R-:W-:-:S04]  /*7af0*/  I2FP.F32.S32 R0, R2 ;  /* 0x0000000200007245 */ /* 0x004fc80000201400 */
[----:B------:R-:W-:Y:S01]  /*7b00*/  F2FP.F16.F32.PACK_AB R0, RZ, R0 ;  /* 0x00000000ff00723e */ /* 0x000fe200000000ff */
[----:B------:R-:W-:Y:S06]  /*7b10*/  BRA `(.L_x_756) ;  /* 0x0000000c00647947 */ /* 0x000fec0003800000 */
.L_x_757:
[----:B------:R-:W2:Y:S02]  /*7b20*/  LDG.E.U16 R2, desc[UR36][R2.64] ;  /* 0x0000002402027981 */ /* 0x000ea4000c1e1500 */
[----:B--2---:R-:W0:Y:S02]  /*7b30*/  I2F.S16 R0, R2 ;  /* 0x0000000200007306 */ /* 0x004e240000101400 */
[----:B0-----:R-:W-:Y:S01]  /*7b40*/  F2FP.F16.F32.PACK_AB R0, RZ, R0 ;  /* 0x00000000ff00723e */ /* 0x001fe200000000ff */
[----:B------:R-:W-:Y:S06]  /*7b50*/  BRA `(.L_x_756) ;  /* 0x0000000c00547947 */ /* 0x000fec0003800000 */
.L_x_752:
        /* <DEDUP_REMOVED lines=9> */
.L_x_760:
[----:B------:R1:W5:Y:S01]  /*7bf0*/  LDG.E.U16 R0, desc[UR36][R2.64] ;  /* 0x0000002402007981 */ /* 0x000362000c1e1500 */
[----:B------:R-:W-:Y:S05]  /*7c00*/  BRA `(.L_x_756) ;  /* 0x0000000c00287947 */ /* 0x000fea0003800000 */
.L_x_759:
        /* <DEDUP_REMOVED lines=9> */
.L_x_762:
[----:B------:R0:W5:Y:S01]  /*7ca0*/  LDG.E.U16 R0, desc[UR36][R2.64] ;  /* 0x0000002402007981 */ /* 0x000162000c1e1500 */
[----:B------:R-:W-:Y:S05]  /*7cb0*/  BRA `(.L_x_756) ;  /* 0x0000000800fc7947 */ /* 0x000fea0003800000 */
.L_x_761:
        /* <DEDUP_REMOVED lines=12> */
.L_x_751:
        /* <DEDUP_REMOVED lines=13> */
.L_x_765:
        /* <DEDUP_REMOVED lines=12> */
.L_x_764:
        /* <DEDUP_REMOVED lines=24> */
[----:B------:R-:W-:-:S04]  /*8090*/  F2FP.F16.F32.PACK_AB R5, RZ, R5 ;  /* 0x00000005ff05723e */ /* 0x000fc800000000ff */
[----:B------:R-:W-:Y:S01]  /*80a0*/  PRMT R0, R5, 0x7610, R0 ;  /* 0x0000761005007816 */ /* 0x000fe20000000000 */
[----:B------:R-:W-:Y:S06]  /*80b0*/  BRA `(.L_x_756) ;  /* 0x0000000400fc7947 */ /* 0x000fec0003800000 */
.L_x_767:
        /* <DEDUP_REMOVED lines=13> */
.L_x_766:
[----:B------:R-:W2:Y:S02]  /*8190*/  LDG.E.U16 R0, desc[UR36][R2.64] ;  /* 0x0000002402007981 */ /* 0x000ea4000c1e1500 */
[----:B--2---:R-:W-:-:S05]  /*81a0*/  IMAD.U32 R0, R0, 0x10000, RZ ;  /* 0x0001000000007824 */ /* 0x004fca00078e00ff */
[----:B------:R-:W-:Y:S01]  /*81b0*/  F2FP.F16.F32.PACK_AB R0, RZ, R0 ;  /* 0x00000000ff00723e */ /* 0x000fe200000000ff */
[----:B------:R-:W-:Y:S06]  /*81c0*/  BRA `(.L_x_756) ;  /* 0x0000000400b87947 */ /* 0x000fec0003800000 */
.L_x_763:
        /* <DEDUP_REMOVED lines=12> */
.L_x_770:
        /* <DEDUP_REMOVED lines=21> */
.L_x_774:
[----:B------:R-:W-:Y:S05]  /*83e0*/  BSYNC.RECONVERGENT B1 ;  /* 0x0000000000017941 */ /* 0x000fea0003800200 */
.L_x_773:
[----:B------:R-:W-:Y:S01]  /*83f0*/  IMAD.SHL.U32 R0, R0, 0x100000, RZ ;  /* 0x0010000000007824 */ /* 0x000fe200078e00ff */
[----:B------:R-:W-:-:S04]  /*8400*/  LEA R2, R2, 0x3b800000, 0x17 ;  /* 0x3b80000002027811 */ /* 0x000fc800078eb8ff */
[----:B------:R-:W-:-:S07]  /*8410*/  LOP3.LUT R0, R2, R0, R7, 0xfe, !PT ;  /* 0x0000000002007212 */ /* 0x000fce00078efe07 */
.L_x_772:
[----:B------:R-:W-:Y:S05]  /*8420*/  BSYNC.RECONVERGENT B0 ;  /* 0x0000000000007941 */ /* 0x000fea0003800200 */
.L_x_771:
[----:B------:R-:W-:Y:S01]  /*8430*/  F2FP.F16.F32.PACK_AB R0, RZ, R0 ;  /* 0x00000000ff00723e */ /* 0x000fe200000000ff */
[----:B------:R-:W-:Y:S06]  /*8440*/  BRA `(.L_x_756) ;  /* 0x0000000400187947 */ /* 0x000fec0003800000 */
.L_x_769:
        /* <DEDUP_REMOVED lines=21> */
.L_x_778:
[----:B------:R-:W-:Y:S05]  /*85a0*/  BSYNC.RECONVERGENT B1 ;  /* 0x0000000000017941 */ /* 0x000fea0003800200 */
.L_x_777:
[----:B------:R-:W-:Y:S02]  /*85b0*/  SHF.L.U32 R0, R0, 0x15, RZ ;  /* 0x0000001500007819 */ /* 0x000fe400000006ff */
[----:B------:R-:W-:-:S04]  /*85c0*/  LEA R2, R2, 0x37800000, 0x17 ;  /* 0x3780000002027811 */ /* 0x000fc800078eb8ff */
[----:B------:R-:W-:-:S07]  /*85d0*/  LOP3.LUT R0, R2, R0, R7, 0xfe, !PT ;  /* 0x0000000002007212 */ /* 0x000fce00078efe07 */
.L_x_776:
[----:B------:R-:W-:Y:S05]  /*85e0*/  BSYNC.RECONVERGENT B0 ;  /* 0x0000000000007941 */ /* 0x000fea0003800200 */
.L_x_775:
[----:B------:R-:W-:Y:S01]  /*85f0*/  F2FP.F16.F32.PACK_AB R0, RZ, R0 ;  /* 0x00000000ff00723e */ /* 0x000fe200000000ff */
[----:B------:R-:W-:Y:S06]  /*8600*/  BRA `(.L_x_756) ;  /* 0x0000000000a87947 */ /* 0x000fec0003800000 */
.L_x_768:
        /* <DEDUP_REMOVED lines=14> */
.L_x_782:
[----:B------:R-:W-:Y:S05]  /*86f0*/  BSYNC.RECONVERGENT B0 ;  /* 0x0000000000007941 */ /* 0x000fea0003800200 */
.L_x_781:
[----:B------:R-:W-:Y:S01]  /*8700*/  F2FP.F16.F32.PACK_AB R0, RZ, R0 ;  /* 0x00000000ff00723e */ /* 0x000fe200000000ff */
[----:B------:R-:W-:Y:S06]  /*8710*/  BRA `(.L_x_756) ;  /* 0x0000000000647947 */ /* 0x000fec0003800000 */
.L_x_755:
[----:B------:R-:W-:Y:S01]  /*8720*/  MOV R2, 0x0 ;  /* 0x0000000000027802 */ /* 0x000fe20000000f00 */
[----:B------:R-:W0:Y:S01]  /*8730*/  LDCU.64 UR4, c[0x4][0x128] ;  /* 0x01002500ff0477ac */ /* 0x000e220008000a00 */
[----:B------:R-:W-:Y:S02]  /*8740*/  HFMA2 R13, -RZ, RZ, 0, 0 ;  /* 0x00000000ff0d7431 */ /* 0x000fe400000001ff */
[----:B------:R-:W-:Y:S01]  /*8750*/  IMAD.MOV.U32 R8, RZ, RZ, 0x4e ;  /* 0x0000004eff087424 */ /* 0x000fe200078e00ff */
[----:B------:R-:W1:Y:S01]  /*8760*/  LDCU.64 UR6, c[0x4][0x130] ;  /* 0x01002600ff0677ac */ /* 0x000e620008000a00 */
[----:B------:R-:W2:Y:S01]  /*8770*/  LDC.64 R2, c[0x4][R2] ;  /* 0x0100000002027b82 */ /* 0x000ea20000000a00 */
[----:B------:R-:W-:Y:S01]  /*8780*/  IMAD.MOV.U32 R12, RZ, RZ, 0x1 ;  /* 0x00000001ff0c7424 */ /* 0x000fe200078e00ff */
[----:B------:R-:W3:Y:S01]  /*8790*/  LDCU.64 UR8, c[0x4][0x28] ;  /* 0x01000500ff0877ac */ /* 0x000ee20008000a00 */
[----:B0-----:R-:W-:Y:S02]  /*87a0*/  IMAD.U32 R4, RZ, RZ, UR4 ;  /* 0x00000004ff047e24 */ /* 0x001fe4000f8e00ff */
[----:B------:R-:W-:Y:S01]  /*87b0*/  IMAD.U32 R5, RZ, RZ, UR5 ;  /* 0x00000005ff057e24 */ /* 0x000fe2000f8e00ff */
[----:B-1----:R-:W-:Y:S01]  /*87c0*/  MOV R6, UR6 ;  /* 0x0000000600067c02 */ /* 0x002fe20008000f00 */
[----:B------:R-:W-:-:S02]  /*87d0*/  IMAD.U32 R7, RZ, RZ, UR7 ;  /* 0x00000007ff077e24 */ /* 0x000fc4000f8e00ff */
[----:B---3--:R-:W-:Y:S01]  /*87e0*/  IMAD.U32 R10, RZ, RZ, UR8 ;  /* 0x00000008ff0a7e24 */ /* 0x008fe2000f8e00ff */
[----:B------:R-:W-:-:S07]  /*87f0*/  MOV R11, UR9 ;  /* 0x00000009000b7c02 */ /* 0x000fce0008000f00 */
[----:B------:R-:W-:-:S07]  /*8800*/  LEPC R20, `(.L_x_783) ;  /* 0x000000001014794e */ /* 0x000fce0000000000 */
[----:B--2---:R-:W-:Y:S05]  /*8810*/  CALL.ABS.NOINC R2 ;  /* 0x0000000002007343 */ /* 0x004fea0003c00000 */
.L_x_783:
[----:B------:R-:W-:Y:S01]  /*8820*/  PRMT R0, RZ, 0x7610, R0 ;  /* 0x00007610ff007816 */ /* 0x000fe20000000000 */
[----:B------:R-:W-:Y:S06]  /*8830*/  BRA `(.L_x_756) ;  /* 0x00000000001c7947 */ /* 0x000fec0003800000 */
.L_x_780:
[----:B------:R-:W2:Y:S02]  /*8840*/  LDG.E.64 R2, desc[UR36][R2.64] ;  /* 0x0000002402027981 */ /* 0x000ea4000c1e1b00 */
[----:B--2---:R-:W0:Y:S02]  /*8850*/  I2F.U64 R0, R2 ;  /* 0x0000000200007312 */ /* 0x004e240000301000 */
[----:B0-----:R-:W-:Y:S01]  /*8860*/  F2FP.F16.F32.PACK_AB R0, RZ, R0 ;  /* 0x00000000ff00723e */ /* 0x001fe200000000ff */
[----:B------:R-:W-:Y:S06]  /*8870*/  BRA `(.L_x_756) ;  /* 0x00000000000c7947 */ /* 0x000fec0003800000 */
.L_x_779:
[----:B------:R-:W2:Y:S02]  /*8880*/  LDG.E R2, desc[UR36][R2.64] ;  /* 0x0000002402027981 */ /* 0x000ea4000c1e1900 */
[----:B--2---:R-:W-:-:S04]  /*8890*/  I2FP.F32.U32 R0, R2 ;  /* 0x0000000200007245 */ /* 0x004fc80000201000 */
[----:B------:R-:W-:-:S07]  /*88a0*/  F2FP.F16.F32.PACK_AB R0, RZ, R0 ;  /* 0x00000000ff00723e */ /* 0x000fce00000000ff */
.L_x_756:
        /* <DEDUP_REMOVED lines=22> */
.L_x_787:
[----:B------:R-:W-:-:S06]  /*8a10*/  HADD2.F32 R5, -RZ, R4.H0_H0 ;  /* 0x20000004ff057230 */ /* 0x000fcc0000004100 */
[----:B------:R-:W0:Y:S02]  /*8a20*/  F2I.S64.TRUNC R4, R5 ;  /* 0x0000000500047311 */ /* 0x000e24000020d900 */
[----:B0-----:R4:W-:Y:S01]  /*8a30*/  STG.E.U8 desc[UR36][R2.64], R4 ;  /* 0x0000000402007986 */ /* 0x0019e2000c101124 */
[----:B------:R-:W-:Y:S05]  /*8a40*/  BRA `(.L_x_789) ;  /* 0x0000000c006c7947 */ /* 0x000fea0003800000 */
.L_x_786:
        /* <DEDUP_REMOVED lines=10> */
.L_x_791:
[----:B------:R-:W-:-:S04]  /*8af0*/  HADD2.F32 R4, -RZ, R4.H0_H0 ;  /* 0x20000004ff047230 */ /* 0x000fc80000004100 */
[----:B------:R-:W0:Y:S02]  /*8b00*/  F2I.FTZ.TRUNC.NTZ R5, R4 ;  /* 0x0000000400057305 */ /* 0x000e24000021f100 */
[----:B0-----:R2:W-:Y:S01]  /*8b10*/  STG.E desc[UR36][R2.64], R5 ;  /* 0x0000000502007986 */ /* 0x0015e2000c101924 */
[----:B------:R-:W-:Y:S05]  /*8b20*/  BRA `(.L_x_789) ;  /* 0x0000000c00347947 */ /* 0x000fea0003800000 */
.L_x_790:
[----:B------:R-:W-:-:S04]  /*8b30*/  HADD2.F32 R4, -RZ, R4.H0_H0 ;  /* 0x20000004ff047230 */ /* 0x000fc80000004100 */
[----:B------:R-:W0:Y:S02]  /*8b40*/  F2I.FTZ.TRUNC.NTZ R5, R4 ;  /* 0x0000000400057305 */ /* 0x000e24000021f100 */
[----:B0-----:R0:W-:Y:S01]  /*8b50*/  STG.E.U16 desc[UR36][R2.64], R5 ;  /* 0x0000000502007986 */ /* 0x0011e2000c101524 */
[----:B------:R-:W-:Y:S05]  /*8b60*/  BRA `(.L_x_789) ;  /* 0x0000000c00247947 */ /* 0x000fea0003800000 */
.L_x_785:
        /* <DEDUP_REMOVED lines=9> */
.L_x_793:
[----:B------:R0:W-:Y:S01]  /*8c00*/  STG.E.U16 desc[UR36][R2.64], R4 ;  /* 0x0000000402007986 */ /* 0x0001e2000c101524 */
[----:B------:R-:W-:Y:S05]  /*8c10*/  BRA `(.L_x_789) ;  /* 0x0000000800f87947 */ /* 0x000fea0003800000 */
.L_x_792:
[----:B------:R-:W-:-:S09]  /*8c20*/  UISETP.NE.AND UP0, UPT, UR4, 0x7, UPT ;  /* 0x000000070400788c */ /* 0x000fd2000bf05270 */
[----:B------:R-:W-:Y:S05]  /*8c30*/  BRA.U !UP0, `(.L_x_794) ;  /* 0x0000000108347547 */ /* 0x000fea000b800000 */
[----:B------:R-:W-:-:S09]  /*8c40*/  UISETP.NE.AND UP0, UPT, UR4, 0x8, UPT ;  /* 0x000000080400788c */ /* 0x000fd2000bf05270 */
[----:B------:R-:W-:Y:S05]  /*8c50*/  BRA.U !UP0, `(.L_x_795) ;  /* 0x0000000108187547 */ /* 0x000fea000b800000 */
[----:B------:R-:W-:-:S09]  /*8c60*/  UISETP.NE.AND UP0, UPT, UR4, 0x9, UPT ;  /* 0x000000090400788c */ /* 0x000fd2000bf05270 */
[----:B------:R-:W-:Y:S05]  /*8c70*/  BRA.U UP0, `(.L_x_788) ;  /* 0x0000000500fc7547 */ /* 0x000fea000b800000 */
[----:B------:R-:W-:Y:S02]  /*8c80*/  HADD2.F32 R4, -RZ, R4.H0_H0 ;  /* 0x20000004ff047230 */ /* 0x000fe40000004100 */
[----:B------:R-:W-:-:S05]  /*8c90*/  IMAD.MOV.U32 R5, RZ, RZ, RZ ;  /* 0x000000ffff057224 */ /* 0x000fca00078e00ff */
[----:B------:R0:W-:Y:S01]  /*8ca0*/  STG.E.64 desc[UR36][R2.64], R4 ;  /* 0x0000000402007986 */ /* 0x0001e2000c101b24 */
[----:B------:R-:W-:Y:S05]  /*8cb0*/  BRA `(.L_x_789) ;  /* 0x0000000800d07947 */ /* 0x000fea0003800000 */
.L_x_795:
[----:B------:R-:W-:-:S05]  /*8cc0*/  HADD2.F32 R0, -RZ, R4.H0_H0 ;  /* 0x20000004ff007230 */ /* 0x000fca0000004100 */
[----:B------:R-:W-:-:S04]  /*8cd0*/  F2FP.F16.F32.PACK_AB R0, RZ, R0 ;  /* 0x00000000ff00723e */ /* 0x000fc800000000ff */
[----:B------:R-:W-:-:S05]  /*8ce0*/  PRMT R0, R0, 0x5410, RZ ;  /* 0x0000541000007816 */ /* 0x000fca00000000ff */
[----:B------:R0:W-:Y:S01]  /*8cf0*/  STG.E desc[UR36][R2.64], R0 ;  /* 0x0000000002007986 */ /* 0x0001e2000c101924 */
[----:B------:R-:W-:Y:S05]  /*8d00*/  BRA `(.L_x_789) ;  /* 0x0000000800bc7947 */ /* 0x000fea0003800000 */
.L_x_794:
[----:B------:R-:W-:-:S05]  /*8d10*/  HADD2.F32 R4, -RZ, R4.H0_H0 ;  /* 0x20000004ff047230 */ /* 0x000fca0000004100 */
[----:B------:R-:W-:-:S06]  /*8d20*/  FMUL.FTZ R4, R4, 1 ;  /* 0x3f80000004047820 */ /* 0x000fcc0000410000 */
[----:B------:R-:W0:Y:S02]  /*8d30*/  F2F.F64.F32 R4, R4 ;  /* 0x0000000400047310 */ /* 0x000e240000201800 */
[----:B0-----:R0:W-:Y:S01]  /*8d40*/  STG.E.64 desc[UR36][R2.64], R4 ;  /* 0x0000000402007986 */ /* 0x0011e2000c101b24 */
[----:B------:R-:W-:Y:S05]  /*8d50*/  BRA `(.L_x_789) ;  /* 0x0000000800a87947 */ /* 0x000fea0003800000 */
.L_x_784:
        /* <DEDUP_REMOVED lines=14> */
.L_x_799:
[----:B------:R-:W-:Y:S01]  /*8e40*/  HADD2.F32 R5, -RZ, R4.H0_H0 ;  /* 0x20000004ff057230 */ /* 0x000fe20000004100 */
[----:B------:R-:W-:Y:S01]  /*8e50*/  BSSY.RECONVERGENT B0, `(.L_x_800) ;  /* 0x0000013000007945 */ /* 0x000fe20003800200 */
[----:B------:R-:W-:-:S03]  /*8e60*/  MOV R0, 0x80 ;  /* 0x0000008000007802 */ /* 0x000fc60000000f00 */
        /* <DEDUP_REMOVED lines=15> */
.L_x_802:
[----:B------:R-:W-:-:S04]  /*8f60*/  SHF.R.U32.HI R5, RZ, 0x18, R5 ;  /* 0x00000018ff057819 */ /* 0x000fc80000011605 */
[----:B------:R-:W-:-:S07]  /*8f70*/  LOP3.LUT R0, R0, 0x80, R5, 0xf8, !PT ;  /* 0x0000008000007812 */ /* 0x000fce00078ef805 */
.L_x_801:
[----:B------:R-:W-:Y:S05]  /*8f80*/  BSYNC.RECONVERGENT B0 ;  /* 0x0000000000007941 */ /* 0x000fea0003800200 */
.L_x_800:
[----:B------:R0:W-:Y:S01]  /*8f90*/  STG.E.U8 desc[UR36][R2.64], R0 ;  /* 0x0000000002007986 */ /* 0x0001e2000c101124 */
[----:B------:R-:W-:Y:S05]  /*8fa0*/  BRA `(.L_x_789) ;  /* 0x0000000800147947 */ /* 0x000fea0003800000 */
.L_x_798:
        /* <DEDUP_REMOVED lines=18> */
.L_x_805:
[----:B------:R-:W-:-:S04]  /*90d0*/  SHF.R.U32.HI R5, RZ, 0x18, R5 ;  /* 0x00000018ff057819 */ /* 0x000fc80000011605 */
[----:B------:R-:W-:-:S07]  /*90e0*/  LOP3.LUT R0, R0, 0x80, R5, 0xf8, !PT ;  /* 0x0000008000007812 */ /* 0x000fce00078ef805 */
.L_x_804:
[----:B------:R-:W-:Y:S05]  /*90f0*/  BSYNC.RECONVERGENT B0 ;  /* 0x0000000000007941 */ /* 0x000fea0003800200 */
.L_x_803:
[----:B------:R0:W-:Y:S01]  /*9100*/  STG.E.U8 desc[UR36][R2.64], R0 ;  /* 0x0000000002007986 */ /* 0x0001e2000c101124 */
[----:B------:R-:W-:Y:S05]  /*9110*/  BRA `(.L_x_789) ;  /* 0x0000000400b87947 */ /* 0x000fea0003800000 */
.L_x_797:
        /* <DEDUP_REMOVED lines=18> */
[----:B------:R-:W-:-:S05]  /*9240*/  @!P0 IADD3 R0, PT, PT, R6, RZ, RZ ;  /* 0x000000ff06008210 */ /* 0x000fca0007ffe0ff */
[----:B------:R-:W-:-:S05]  /*9250*/  @P1 IMAD.MOV.U32 R5, RZ, RZ, R0 ;  /* 0x000000ffff051224 */ /* 0x000fca00078e0000 */
[----:B------:R0:W-:Y:S01]  /*9260*/  STG.E.U8 desc[UR36][R2.64], R5 ;  /* 0x0000000502007986 */ /* 0x0001e2000c101124 */
[----:B------:R-:W-:Y:S05]  /*9270*/  BRA `(.L_x_789) ;  /* 0x0000000400607947 */ /* 0x000fea0003800000 */
.L_x_807:
[----:B------:R-:W-:-:S06]  /*9280*/  HADD2.F32 R4, -RZ, R4.H0_H0 ;  /* 0x20000004ff047230 */ /* 0x000fcc0000004100 */
[----:B------:R-:W0:Y:S02]  /*9290*/  F2I.U64.TRUNC R4, R4 ;  /* 0x0000000400047311 */ /* 0x000e24000020d800 */
[----:B0-----:R0:W-:Y:S01]  /*92a0*/  STG.E.64 desc[UR36][R2.64], R4 ;  /* 0x0000000402007986 */ /* 0x0011e2000c101b24 */
[----:B------:R-:W-:Y:S05]  /*92b0*/  BRA `(.L_x_789) ;  /* 0x0000000400507947 */ /* 0x000fea0003800000 */
.L_x_806:
[----:B------:R-:W-:-:S04]  /*92c0*/  HADD2.F32 R4, -RZ, R4.H0_H0 ;  /* 0x20000004ff047230 */ /* 0x000fc80000004100 */
[----:B------:R-:W0:Y:S02]  /*92d0*/  F2I.FTZ.U32.TRUNC.NTZ R5, R4 ;  /* 0x0000000400057305 */ /* 0x000e24000021f000 */
[----:B0-----:R0:W-:Y:S01]  /*92e0*/  STG.E desc[UR36][R2.64], R5 ;  /* 0x0000000502007986 */ /* 0x0011e2000c101924 */
[----:B------:R-:W-:Y:S05]  /*92f0*/  BRA `(.L_x_789) ;  /* 0x0000000400407947 */ /* 0x000fea0003800000 */
.L_x_796:
        /* <DEDUP_REMOVED lines=11> */
.L_x_809:
[----:B------:R-:W-:Y:S01]  /*93b0*/  HADD2.F32 R4, -RZ, R4.H0_H0 ;  /* 0x20000004ff047230 */ /* 0x000fe20000004100 */
[----:B------:R-:W-:-:S04]  /*93c0*/  CS2R R6, SRZ ;  /* 0x0000000000067805 */ /* 0x000fc8000001ff00 */
[----:B------:R-:W-:-:S06]  /*93d0*/  FMUL.FTZ R4, R4, 1 ;  /* 0x3f80000004047820 */ /* 0x000fcc0000410000 */
[----:B------:R-:W0:Y:S02]  /*93e0*/  F2F.F64.F32 R4, R4 ;  /* 0x0000000400047310 */ /* 0x000e240000201800 */
[----:B0-----:R0:W-:Y:S01]  /*93f0*/  STG.E.128 desc[UR36][R2.64], R4 ;  /* 0x0000000402007986 */ /* 0x0011e2000c101d24 */
[----:B------:R-:W-:Y:S05]  /*9400*/  BRA `(.L_x_789) ;  /* 0x0000000000fc7947 */ /* 0x000fea0003800000 */
.L_x_808:
[----:B------:R-:W-:-:S09]  /*9410*/  UISETP.NE.AND UP0, UPT, UR4, 0xf, UPT ;  /* 0x0000000f0400788c */ /* 0x000fd2000bf05270 */
[----:B------:R-:W-:Y:S05]  /*9420*/  BRA.U !UP0, `(.L_x_810) ;  /* 0x0000000108e87547 */ /* 0x000fea000b800000 */
[----:B------:R-:W-:-:S09]  /*9430*/  UISETP.NE.AND UP0, UPT, UR4, 0x17, UPT ;  /* 0x000000170400788c */ /* 0x000fd2000bf05270 */
[----:B------:R-:W-:Y:S05]  /*9440*/  BRA.U !UP0, `(.L_x_811) ;  /* 0x0000000108907547 */ /* 0x000fea000b800000 */
[----:B------:R-:W-:-:S09]  /*9450*/  UISETP.NE.AND UP0, UPT, UR4, 0x18, UPT ;  /* 0x000000180400788c */ /* 0x000fd2000bf05270 */
[----:B------:R-:W-:Y:S05]  /*9460*/  BRA.U !UP0, `(.L_x_812) ;  /* 0x0000000108447547 */ /* 0x000fea000b800000 */
.L_x_788:
        /* <DEDUP_REMOVED lines=16> */
.L_x_813:
[----:B------:R-:W-:Y:S05]  /*9570*/  BRA `(.L_x_789) ;  /* 0x0000000000a07947 */ /* 0x000fea0003800000 */
.L_x_812:
[----:B------:R-:W-:Y:S01]  /*9580*/  HADD2.F32 R7, -RZ, R4.H0_H0 ;  /* 0x20000004ff077230 */ /* 0x000fe20000004100 */
        /* <DEDUP_REMOVED lines=12> */
.L_x_815:
[----:B------:R-:W-:Y:S05]  /*9650*/  BSYNC.RECONVERGENT B0 ;  /* 0x0000000000007941 */ /* 0x000fea0003800200 */
.L_x_814:
[----:B------:R-:W-:-:S05]  /*9660*/  LOP3.LUT R5, R0, 0x80, R5, 0xf8, !PT ;  /* 0x0000008000057812 */ /* 0x000fca00078ef805 */
[----:B------:R0:W-:Y:S01]  /*9670*/  STG.E.U8 desc[UR36][R2.64], R5 ;  /* 0x0000000502007986 */ /* 0x0001e2000c101124 */
[----:B------:R-:W-:Y:S05]  /*9680*/  BRA `(.L_x_789) ;  /* 0x00000000005c7947 */ /* 0x000fea0003800000 */
.L_x_811:
        /* <DEDUP_REMOVED lines=12> */
.L_x_817:
[----:B------:R-:W-:Y:S02]  /*9750*/  ISETP.GT.U32.AND P0, PT, R4, 0x7f800000, PT ;  /* 0x7f8000000400780c */ /* 0x000fe40003f04070 */
[----:B------:R-:W-:-:S04]  /*9760*/  MOV R0, 0x7f ;  /* 0x0000007f00007802 */ /* 0x000fc80000000f00 */
[----:B------:R-:W-:-:S07]  /*9770*/  SEL R0, R0, 0x7c, P0 ;  /* 0x0000007c00007807 */ /* 0x000fce0000000000 */
.L_x_818:
[----:B------:R-:W-:Y:S05]  /*9780*/  BSYNC.RECONVERGENT B0 ;  /* 0x0000000000007941 */ /* 0x000fea0003800200 */
.L_x_816:
[----:B------:R-:W-:-:S04]  /*9790*/  SHF.R.U32.HI R5, RZ, 0x18, R5 ;  /* 0x00000018ff057819 */ /* 0x000fc80000011605 */
[----:B------:R-:W-:-:S05]  /*97a0*/  LOP3.LUT R5, R0, 0x80, R5, 0xf8, !PT ;  /* 0x0000008000057812 */ /* 0x000fca00078ef805 */
[----:B------:R0:W-:Y:S01]  /*97b0*/  STG.E.U8 desc[UR36][R2.64], R5 ;  /* 0x0000000502007986 */ /* 0x0001e2000c101124 */
[----:B------:R-:W-:Y:S05]  /*97c0*/  BRA `(.L_x_789) ;  /* 0x00000000000c7947 */ /* 0x000fea0003800000 */
.L_x_810:
[----:B------:R-:W-:-:S05]  /*97d0*/  HADD2.F32 R0, -RZ, R4.H0_H0 ;  /* 0x20000004ff007230 */ /* 0x000fca0000004100 */
[----:B------:R-:W-:-:S05]  /*97e0*/  F2FP.BF16.F32.PACK_AB R0, RZ, R0 ;  /* 0x00000000ff00723e */ /* 0x000fca00000010ff */
[----:B------:R0:W-:Y:S02]  /*97f0*/  STG.E.U16 desc[UR36][R2.64], R0 ;  /* 0x0000000002007986 */ /* 0x0001e4000c101524 */
.L_x_789:
[----:B------:R-:W-:-:S07]  /*9800*/  VIADD R17, R17, 0x80 ;  /* 0x0000008011117836 */ /* 0x000fce0000000000 */
.L_x_749:
[----:B------:R-:W-:Y:S05]  /*9810*/  BSYNC.RECONVERGENT B6 ;  /* 0x0000000000067941 */ /* 0x000fea0003800200 */
.L_x_748:
[----:B------:R-:W5:Y:S02]  /*9820*/  LDCU UR4, c[0x0][0x380] ;  /* 0x00007000ff0477ac */ /* 0x000f640008000800 */
[----:B-----5:R-:W-:-:S13]  /*9830*/  ISETP.GE.AND P0, PT, R17, UR4, PT ;  /* 0x0000000411007c0c */ /* 0x020fda000bf06270 */
[----:B------:R-:W-:Y:S05]  /*9840*/  @P0 EXIT ;  /* 0x000000000000094d */ /* 0x000fea0003800000 */
[----:B------:R-:W5:Y:S01]  /*9850*/  LDCU UR4, c[0x0][0x388] ;  /* 0x00007100ff0477ac */ /* 0x000f620008000800 */
[----:B------:R-:W-:Y:S02]  /*9860*/  HFMA2 R16, -RZ, RZ, 0, 0 ;  /* 0x00000000ff107431 */ /* 0x000fe400000001ff */
[----:B0-----:R-:W-:Y:S01]  /*9870*/  IMAD.MOV.U32 R0, RZ, RZ, RZ ;  /* 0x000000ffff007224 */ /* 0x001fe200078e00ff */
        /* <DEDUP_REMOVED lines=300> */
.L_x_819:
        /* <DEDUP_REMOVED lines=20> */
.L_x_823:
[----:B------:R-:W2:Y:S02]  /*ac80*/  LDG.E.U8 R2, desc[UR36][R2.64] ;  /* 0x0000002402027981 */ /* 0x000ea4000c1e1100 */
[----:B--2---:R-:W-:-:S04]  /*ac90*/  I2FP.F32.U32 R0, R2 ;  /* 0x0000000200007245 */ /* 0x004fc80000201000 */
[----:B------:R-:W-:Y:S01]  /*aca0*/  F2FP.F16.F32.PACK_AB R0, RZ, R0 ;  /* 0x00000000ff00723e */ /* 0x000fe200000000ff */
[----:B------:R-:W-:Y:S06]  /*acb0*/  BRA `(.L_x_825) ;  /* 0x0000000c009c7947 */ /* 0x000fec0003800000 */
.L_x_822:
        /* <DEDUP_REMOVED lines=10> */
.L_x_827:
[----:B------:R-:W2:Y:S02]  /*ad60*/  LDG.E R2, desc[UR36][R2.64] ;  /* 0x0000002402027981 */ /* 0x000ea4000c1e1900 */
[----:B--2---:R-:W-:-:S04]  /*ad70*/  I2FP.F32.S32 R0, R2 ;  /* 0x0000000200007245 */ /* 0x004fc80000201400 */
[----:B------:R-:W-:Y:S01]  /*ad80*/  F2FP.F16.F32.PACK_AB R0, RZ, R0 ;  /* 0x00000000ff00723e */ /* 0x000fe200000000ff */
[----:B------:R-:W-:Y:S06]  /*ad90*/  BRA `(.L_x_825) ;  /* 0x0000000c00647947 */ /* 0x000fec0003800000 */
.L_x_826:
[----:B------:R-:W2:Y:S02]  /*ada0*/  LDG.E.U16 R2, desc[UR36][R2.64] ;  /* 0x0000002402027981 */ /* 0x000ea4000c1e1500 */
[----:B--2---:R-:W0:Y:S02]  /*adb0*/  I2F.S16 R0, R2 ;  /* 0x0000000200007306 */ /* 0x004e240000101400 */
[----:B0-----:R-:W-:Y:S01]  /*adc0*/  F2FP.F16.F32.PACK_AB R0, RZ, R0 ;  /* 0x00000000ff00723e */ /* 0x001fe200000000ff */
[----:B------:R-:W-:Y:S06]  /*add0*/  BRA `(.L_x_825) ;  /* 0x0000000c00547947 */ /* 0x000fec0003800000 */
.L_x_821:
        /* <DEDUP_REMOVED lines=9> */
.L_x_829:
[----:B------:R1:W5:Y:S01]  /*ae70*/  LDG.E.U16 R0, desc[UR36][R2.64] ;  /* 0x0000002402007981 */ /* 0x000362000c1e1500 */
[----:B------:R-:W-:Y:S05]  /*ae80*/  BRA `(.L_x_825) ;  /* 0x0000000c00287947 */ /* 0x000fea0003800000 */
.L_x_828:
        /* <DEDUP_REMOVED lines=9> */
.L_x_831:
[----:B------:R0:W5:Y:S01]  /*af20*/  LDG.E.U16 R0, desc[UR36][R2.64] ;  /* 0x0000002402007981 */ /* 0x000162000c1e1500 */
[----:B------:R-:W-:Y:S05]  /*af30*/  BRA `(.L_x_825) ;  /* 0x0000000800fc7947 */ /* 0x000fea0003800000 */
.L_x_830:
        /* <DEDUP_REMOVED lines=12> */
.L_x_820:
        /* <DEDUP_REMOVED lines=13> */
.L_x_834:
        /* <DEDUP_REMOVED lines=12> */
.L_x_833:
        /* <DEDUP_REMOVED lines=13> */
[----:B------:R-:W-:-:S04]  /*b260*/  VIADDMNMX.U32 R5, R5, R6, 0x4, !PT ;  /* 0x0000000405057446 */ /* 0x000fc80007800006 */
[----:B------:R-:W-:-:S04]  /*b270*/  IADD3 R5, PT, PT, R5, -0x4, RZ ;  /* 0xfffffffc05057810 */ /* 0x000fc80007ffe0ff */
[C---:B------:R-:W-:Y:S01]  /*b280*/  SHF.L.U32 R6, R4.reuse, R5, RZ ;  /* 0x0000000504067219 */ /* 0x040fe200000006ff */
[----:B------:R-:W-:Y:S01]  /*b290*/  IMAD.SHL.U32 R7, R5, 0x800000, RZ ;  /* 0x0080000005077824 */ /* 0x000fe200078e00ff */
[----:B------:R-:W-:-:S04]  /*b2a0*/  IADD3 R5, PT, PT, R4, 0x1000000, RZ ;  /* 0x0100000004057810 */ /* 0x000fc80007ffe0ff */
        /* <DEDUP_REMOVED lines=9> */
.L_x_836:
        /* <DEDUP_REMOVED lines=13> */
.L_x_835:
[----:B------:R-:W2:Y:S02]  /*b410*/  LDG.E.U16 R0, desc[UR36][R2.64] ;  /* 0x0000002402007981 */ /* 0x000ea4000c1e1500 */
[----:B--2---:R-:W-:-:S04]  /*b420*/  SHF.L.U32 R0, R0, 0x10, RZ ;  /* 0x0000001000007819 */ /* 0x004fc800000006ff */
[----:B------:R-:W-:Y:S01]  /*b430*/  F2FP.F16.F32.PACK_AB R0, RZ, R0 ;  /* 0x00000000ff00723e */ /* 0x000fe200000000ff */
[----:B------:R-:W-:Y:S06]  /*b440*/  BRA `(.L_x_825) ;  /* 0x0000000400b87947 */ /* 0x000fec0003800000 */
.L_x_832:
        /* <DEDUP_REMOVED lines=12> */
.L_x_839:
        /* <DEDUP_REMOVED lines=21> */
.L_x_843:
[----:B------:R-:W-:Y:S05]  /*b660*/  BSYNC.RECONVERGENT B1 ;  /* 0x0000000000017941 */ /* 0x000fea0003800200 */
.L_x_842:
[----:B------:R-:W-:Y:S01]  /*b670*/  IMAD.SHL.U32 R0, R0, 0x100000, RZ ;  /* 0x0010000000007824 */ /* 0x000fe200078e00ff */
[----:B------:R-:W-:-:S04]  /*b680*/  LEA R2, R2, 0x3b800000, 0x17 ;  /* 0x3b80000002027811 */ /* 0x000fc800078eb8ff */
[----:B------:R-:W-:-:S07]  /*b690*/  LOP3.LUT R0, R2, R0, R7, 0xfe, !PT ;  /* 0x0000000002007212 */ /* 0x000fce00078efe07 */
.L_x_841:
[----:B------:R-:W-:Y:S05]  /*b6a0*/  BSYNC.RECONVERGENT B0 ;  /* 0x0000000000007941 */ /* 0x000fea0003800200 */
.L_x_840:
[----:B------:R-:W-:Y:S01]  /*b6b0*/  F2FP.F16.F32.PACK_AB R0, RZ, R0 ;  /* 0x00000000ff00723e */ /* 0x000fe200000000ff */
[----:B------:R-:W-:Y:S06]  /*b6c0*/  BRA `(.L_x_825) ;  /* 0x0000000400187947 */ /* 0x000fec0003800000 */
.L_x_838:
        /* <DEDUP_REMOVED lines=21> */
.L_x_847:
[----:B------:R-:W-:Y:S05]  /*b820*/  BSYNC.RECONVERGENT B1 ;  /* 0x0000000000017941 */ /* 0x000fea0003800200 */
.L_x_846:
[----:B------:R-:W-:Y:S02]  /*b830*/  SHF.L.U32 R0, R0, 0x15, RZ ;  /* 0x0000001500007819 */ /* 0x000fe400000006ff */
[----:B------:R-:W-:-:S04]  /*b840*/  LEA R2, R2, 0x37800000, 0x17 ;  /* 0x3780000002027811 */ /* 0x000fc800078eb8ff */
[----:B------:R-:W-:-:S07]  /*b850*/  LOP3.LUT R0, R2, R0, R7, 0xfe, !PT ;  /* 0x0000000002007212 */ /* 0x000fce00078efe07 */
.L_x_845:
[----:B------:R-:W-:Y:S05]  /*b860*/  BSYNC.RECONVERGENT B0 ;  /* 0x0000000000007941 */ /* 0x000fea0003800200 */
.L_x_844:
[----:B------:R-:W-:Y:S01]  /*b870*/  F2FP.F16.F32.PACK_AB R0, RZ, R0 ;  /* 0x00000000ff00723e */ /* 0x000fe200000000ff */
[----:B------:R-:W-:Y:S06]  /*b880*/  BRA `(.L_x_825) ;  /* 0x0000000000a87947 */ /* 0x000fec0003800000 */
.L_x_837:
        /* <DEDUP_REMOVED lines=14> */
.L_x_851:
[----:B------:R-:W-:Y:S05]  /*b970*/  BSYNC.RECONVERGENT B0 ;  /* 0x0000000000007941 */ /* 0x000fea0003800200 */
.L_x_850:
[----:B------:R-:W-:Y:S01]  /*b980*/  F2FP.F16.F32.PACK_AB R0, RZ, R0 ;  /* 0x00000000ff00723e */ /* 0x000fe200000000ff */
[----:B------:R-:W-:Y:S06]  /*b990*/  BRA `(.L_x_825) ;  /* 0x0000000000647947 */ /* 0x000fec0003800000 */
.L_x_824:
[----:B------:R-:W-:Y:S01]  /*b9a0*/  MOV R0, 0x0 ;  /* 0x0000000000007802 */ /* 0x000fe20000000f00 */
[----:B------:R-:W0:Y:S01]  /*b9b0*/  LDCU.64 UR4, c[0x4][0x128] ;  /* 0x01002500ff0477ac */ /* 0x000e220008000a00 */
[----:B------:R-:W-:Y:S02]  /*b9c0*/  HFMA2 R8, -RZ, RZ, 0, 4.64916229248046875e-06 ;  /* 0x0000004eff087431 */ /* 0x000fe400000001ff */
[----:B------:R-:W-:Y:S01]  /*b9d0*/  IMAD.MOV.U32 R12, RZ, RZ, 0x1 ;  /* 0x00000001ff0c7424 */ /* 0x000fe200078e00ff */
[----:B------:R1:W2:Y:S01]  /*b9e0*/  LDC.64 R2, c[0x4][R0] ;  /* 0x0100000000027b82 */ /* 0x0002a20000000a00 */
[----:B------:R-:W3:Y:S01]  /*b9f0*/  LDCU.64 UR6, c[0x4][0x130] ;  /* 0x01002600ff0677ac */ /* 0x000ee20008000a00 */
[----:B------:R-:W-:Y:S01]  /*ba00*/  MOV R13, RZ ;  /* 0x000000ff000d7202 */ /* 0x000fe20000000f00 */
[----:B------:R-:W4:Y:S01]  /*ba10*/  LDCU.64 UR8, c[0x4][0x28] ;  /* 0x01000500ff0877ac */ /* 0x000f220008000a00 */
[----:B0-----:R-:W-:Y:S01]  /*ba20*/  MOV R4, UR4 ;  /* 0x0000000400047c02 */ /* 0x001fe20008000f00 */
[----:B------:R-:W-:Y:S01]  /*ba30*/  IMAD.U32 R5, RZ, RZ, UR5 ;  /* 0x00000005ff057e24 */ /* 0x000fe2000f8e00ff */
[----:B---3--:R-:W-:Y:S01]  /*ba40*/  MOV R6, UR6 ;  /* 0x0000000600067c02 */ /* 0x008fe20008000f00 */
[----:B------:R-:W-:Y:S01]  /*ba50*/  IMAD.U32 R7, RZ, RZ, UR7 ;  /* 0x00000007ff077e24 */ /* 0x000fe2000f8e00ff */
[----:B----4-:R-:W-:Y:S01]  /*ba60*/  MOV R10, UR8 ;  /* 0x00000008000a7c02 */ /* 0x010fe20008000f00 */
[----:B-1----:R-:W-:-:S07]  /*ba70*/  IMAD.U32 R11, RZ, RZ, UR9 ;  /* 0x00000009ff0b7e24 */ /* 0x002fce000f8e00ff */
[----:B------:R-:W-:-:S07]  /*ba80*/  LEPC R20, `(.L_x_852) ;  /* 0x000000001014794e */ /* 0x000fce0000000000 */
[----:B--2---:R-:W-:Y:S05]  /*ba90*/  CALL.ABS.NOINC R2 ;  /* 0x0000000002007343 */ /* 0x004fea0003c00000 */
.L_x_852:
[----:B------:R-:W-:Y:S01]  /*baa0*/  PRMT R0, RZ, 0x7610, R0 ;  /* 0x00007610ff007816 */ /* 0x000fe20000000000 */
[----:B------:R-:W-:Y:S06]  /*bab0*/  BRA `(.L_x_825) ;  /* 0x00000000001c7947 */ /* 0x000fec0003800000 */
.L_x_849:
[----:B------:R-:W2:Y:S02]  /*bac0*/  LDG.E.64 R2, desc[UR36][R2.64] ;  /* 0x0000002402027981 */ /* 0x000ea4000c1e1b00 */
[----:B--2---:R-:W0:Y:S02]  /*bad0*/  I2F.U64 R0, R2 ;  /* 0x0000000200007312 */ /* 0x004e240000301000 */
[----:B0-----:R-:W-:Y:S01]  /*bae0*/  F2FP.F16.F32.PACK_AB R0, RZ, R0 ;  /* 0x00000000ff00723e */ /* 0x001fe200000000ff */
[----:B------:R-:W-:Y:S06]  /*baf0*/  BRA `(.L_x_825) ;  /* 0x00000000000c7947 */ /* 0x000fec0003800000 */
.L_x_848:
[----:B------:R-:W2:Y:S02]  /*bb00*/  LDG.E R2, desc[UR36][R2.64] ;  /* 0x0000002402027981 */ /* 0x000ea4000c1e1900 */
[----:B--2---:R-:W-:-:S04]  /*bb10*/  I2FP.F32.U32 R0, R2 ;  /* 0x0000000200007245 */ /* 0x004fc80000201000 */
[----:B------:R-:W-:-:S07]  /*bb20*/  F2FP.F16.F32.PACK_AB R0, RZ, R0 ;  /* 0x00000000ff00723e */ /* 0x000fce00000000ff */
.L_x_825:
[----:B-----5:R-:W-:Y:S01]  /*bb30*/  HADD2.F32 R0, -RZ, R0.H0_H0 ;  /* 0x20000000ff007230 */ /* 0x020fe20000004100 */
[----:B------:R-:W-:-:S04]  /*bb40*/  UPRMT UR4, UR42, 0x9910, URZ ;  /* 0x000099102a047896 */ /* 0x000fc800080000ff */
[----:B------:R-:W-:Y:S01]  /*bb50*/  FMUL.RZ R0, R0, 0.15915493667125701904 ;  /* 0x3e22f98300007820 */ /* 0x000fe2000040c000 */
[----:B------:R-:W-:-:S05]  /*bb60*/  UISETP.GT.AND UP0, UPT, UR4, 0x9, UPT ;  /* 0x000000090400788c */ /* 0x000fca000bf04270 */
[----:B------:R-:W0:Y:S02]  /*bb70*/  MUFU.SIN R0, R0 ;  /* 0x0000000000007308 */ /* 0x000e240000000400 */
[----:B01----:R-:W-:Y:S02]  /*bb80*/  F2FP.F16.F32.PACK_AB R2, RZ, R0 ;  /* 0x00000000ff02723e */ /* 0x003fe400000000ff */
        /* <DEDUP_REMOVED lines=11> */
[----:B0-----:R-:W-:Y:S01]  /*bc40*/  STG.E.U8 desc[UR36][R16.64], R3 ;  /* 0x0000000310007986 */ /* 0x001fe2000c101124 */
[----:B------:R-:W-:Y:S05]  /*bc50*/  EXIT ;  /* 0x000000000000794d */ /* 0x000fea0003800000 */
.L_x_856:
[----:B------:R-:W-:-:S06]  /*bc60*/  HADD2.F32 R3, -RZ, R2.H0_H0 ;  /* 0x20000002ff037230 */ /* 0x000fcc0000004100 */
[----:B------:R-:W0:Y:S02]  /*bc70*/  F2I.S64.TRUNC R2, R3 ;  /* 0x0000000300027311 */ /* 0x000e24000020d900 */
[----:B0-----:R-:W-:Y:S01]  /*bc80*/  STG.E.U8 desc[UR36][R16.64], R2 ;  /* 0x0000000210007986 */ /* 0x001fe2000c101124 */
[----:B------:R-:W-:Y:S05]  /*bc90*/  EXIT ;  /* 0x000000000000794d */ /* 0x000fea0003800000 */
.L_x_855:
        /* <DEDUP_REMOVED lines=8> */
[----:B0-----:R-:W-:Y:S01]  /*bd20*/  STG.E.64 desc[UR36][R16.64], R2 ;  /* 0x0000000210007986 */ /* 0x001fe2000c101b24 */
[----:B------:R-:W-:Y:S05]  /*bd30*/  EXIT ;  /* 0x000000000000794d */ /* 0x000fea0003800000 */
.L_x_859:
[----:B------:R-:W-:-:S04]  /*bd40*/  HADD2.F32 R2, -RZ, R2.H0_H0 ;  /* 0x20000002ff027230 */ /* 0x000fc80000004100 */
[----:B------:R-:W0:Y:S02]  /*bd50*/  F2I.FTZ.TRUNC.NTZ R3, R2 ;  /* 0x0000000200037305 */ /* 0x000e24000021f100 */
[----:B0-----:R-:W-:Y:S01]  /*bd60*/  STG.E desc[UR36][R16.64], R3 ;  /* 0x0000000310007986 */ /* 0x001fe2000c101924 */
[----:B------:R-:W-:Y:S05]  /*bd70*/  EXIT ;  /* 0x000000000000794d */ /* 0x000fea0003800000 */
.L_x_858:
[----:B------:R-:W-:-:S04]  /*bd80*/  HADD2.F32 R2, -RZ, R2.H0_H0 ;  /* 0x20000002ff027230 */ /* 0x000fc80000004100 */
[----:B------:R-:W0:Y:S02]  /*bd90*/  F2I.FTZ.TRUNC.NTZ R3, R2 ;  /* 0x0000000200037305 */ /* 0x000e24000021f100 */
[----:B0-----:R-:W-:Y:S01]  /*bda0*/  STG.E.U16 desc[UR36][R16.64], R3 ;  /* 0x0000000310007986 */ /* 0x001fe2000c101524 */
[----:B------:R-:W-:Y:S05]  /*bdb0*/  EXIT ;  /* 0x000000000000794d */ /* 0x000fea0003800000 */
.L_x_854:
[----:B------:R-:W-:-:S09]  /*bdc0*/  UISETP.GT.AND UP0, UPT, UR4, 0x6, UPT ;  /* 0x000000060400788c */ /* 0x000fd2000bf04270 */
[----:B------:R-:W-:Y:S05]  /*bdd0*/  BRA.U UP0, `(.L_x_860) ;  /* 0x0000000100247547 */ /* 0x000fea000b800000 */
[----:B------:R-:W-:-:S09]  /*bde0*/  UISETP.NE.AND UP0, UPT, UR4, 0x5, UPT ;  /* 0x000000050400788c */ /* 0x000fd2000bf05270 */
[----:B------:R-:W-:Y:S05]  /*bdf0*/  BRA.U !UP0, `(.L_x_861) ;  /* 0x0000000108147547 */ /* 0x000fea000b800000 */
[----:B------:R-:W-:-:S09]  /*be00*/  UISETP.NE.AND UP0, UPT, UR4, 0x6, UPT ;  /* 0x000000060400788c */ /* 0x000fd2000bf05270 */
[----:B------:R-:W-:Y:S05]  /*be10*/  BRA.U UP0, `(.L_x_857) ;  /* 0x0000000900287547 */ /* 0x000fea000b800000 */
[----:B------:R-:W-:-:S05]  /*be20*/  HADD2.F32 R3, -RZ, R2.H0_H0 ;  /* 0x20000002ff037230 */ /* 0x000fca0000004100 */
[----:B------:R-:W-:Y:S01]  /*be30*/  STG.E desc[UR36][R16.64], R3 ;  /* 0x0000000310007986 */ /* 0x000fe2000c101924 */
[----:B------:R-:W-:Y:S05]  /*be40*/  EXIT ;  /* 0x000000000000794d */ /* 0x000fea0003800000 */
.L_x_861:
[----:B------:R-:W-:Y:S01]  /*be50*/  STG.E.U16 desc[UR36][R16.64], R2 ;  /* 0x0000000210007986 */ /* 0x000fe2000c101524 */
[----:B------:R-:W-:Y:S05]  /*be60*/  EXIT ;  /* 0x000000000000794d */ /* 0x000fea0003800000 */
.L_x_860:
        /* <DEDUP_REMOVED lines=8> */
[----:B------:R-:W-:Y:S01]  /*bef0*/  STG.E.64 desc[UR36][R16.64], R2 ;  /* 0x0000000210007986 */ /* 0x000fe2000c101b24 */
[----:B------:R-:W-:Y:S05]  /*bf00*/  EXIT ;  /* 0x000000000000794d */ /* 0x000fea0003800000 */
.L_x_863:
[----:B------:R-:W-:-:S05]  /*bf10*/  HADD2.F32 R0, -RZ, R2.H0_H0 ;  /* 0x20000002ff007230 */ /* 0x000fca0000004100 */
[----:B------:R-:W-:-:S04]  /*bf20*/  F2FP.F16.F32.PACK_AB R0, RZ, R0 ;  /* 0x00000000ff00723e */ /* 0x000fc800000000ff */
[----:B------:R-:W-:-:S05]  /*bf30*/  PRMT R0, R0, 0x5410, RZ ;  /* 0x0000541000007816 */ /* 0x000fca00000000ff */
[----:B------:R-:W-:Y:S01]  /*bf40*/  STG.E desc[UR36][R16.64], R0 ;  /* 0x0000000010007986 */ /* 0x000fe2000c101924 */
[----:B------:R-:W-:Y:S05]  /*bf50*/  EXIT ;  /* 0x000000000000794d */ /* 0x000fea0003800000 */
.L_x_862:
[----:B------:R-:W-:-:S05]  /*bf60*/  HADD2.F32 R2, -RZ, R2.H0_H0 ;  /* 0x20000002ff027230 */ /* 0x000fca0000004100 */
[----:B------:R-:W-:-:S06]  /*bf70*/  FMUL.FTZ R2, R2, 1 ;  /* 0x3f80000002027820 */ /* 0x000fcc0000410000 */
[----:B------:R-:W0:Y:S02]  /*bf80*/  F2F.F64.F32 R2, R2 ;  /* 0x0000000200027310 */ /* 0x000e240000201800 */
[----:B0-----:R-:W-:Y:S01]  /*bf90*/  STG.E.64 desc[UR36][R16.64], R2 ;  /* 0x0000000210007986 */ /* 0x001fe2000c101b24 */
[----:B------:R-:W-:Y:S05]  /*bfa0*/  EXIT ;  /* 0x000000000000794d */ /* 0x000fea0003800000 */
.L_x_853:
        /* <DEDUP_REMOVED lines=12> */
[----:B0-----:R-:W-:Y:S01]  /*c070*/  STG.E.U16 desc[UR36][R16.64], R3 ;  /* 0x0000000310007986 */ /* 0x001fe2000c101524 */
[----:B------:R-:W-:Y:S05]  /*c080*/  EXIT ;  /* 0x000000000000794d */ /* 0x000fea0003800000 */
.L_x_867:
        /* <DEDUP_REMOVED lines=17> */
.L_x_870:
[----:B------:R-:W-:-:S04]  /*c1a0*/  SHF.R.U32.HI R3, RZ, 0x18, R3 ;  /* 0x00000018ff037819 */ /* 0x000fc80000011603 */
[----:B------:R-:W-:-:S04]  /*c1b0*/  LOP3.LUT R0, R0, 0x80, R3, 0xf8, !PT ;  /* 0x0000008000007812 */ /* 0x000fc800078ef803 */
[----:B------:R-:W-:-:S07]  /*c1c0*/  PRMT R8, R0, 0x7610, R8 ;  /* 0x0000761000087816 */ /* 0x000fce0000000008 */
.L_x_869:
[----:B------:R-:W-:Y:S05]  /*c1d0*/  BSYNC.RECONVERGENT B0 ;  /* 0x0000000000007941 */ /* 0x000fea0003800200 */
.L_x_868:
[----:B------:R-:W-:Y:S01]  /*c1e0*/  STG.E.U8 desc[UR36][R16.64], R8 ;  /* 0x0000000810007986 */ /* 0x000fe2000c101124 */
[----:B------:R-:W-:Y:S05]  /*c1f0*/  EXIT ;  /* 0x000000000000794d */ /* 0x000fea0003800000 */
.L_x_866:
        /* <DEDUP_REMOVED lines=17> */
.L_x_873:
[----:B------:R-:W-:-:S04]  /*c310*/  SHF.R.U32.HI R3, RZ, 0x18, R3 ;  /* 0x00000018ff037819 */ /* 0x000fc80000011603 */
[----:B------:R-:W-:-:S04]  /*c320*/  LOP3.LUT R0, R0, 0x80, R3, 0xf8, !PT ;  /* 0x0000008000007812 */ /* 0x000fc800078ef803 */
[----:B------:R-:W-:-:S07]  /*c330*/  PRMT R8, R0, 0x7610, R8 ;  /* 0x0000761000087816 */ /* 0x000fce0000000008 */
.L_x_872:
[----:B------:R-:W-:Y:S05]  /*c340*/  BSYNC.RECONVERGENT B0 ;  /* 0x0000000000007941 */ /* 0x000fea0003800200 */
.L_x_871:
[----:B------:R-:W-:Y:S01]  /*c350*/  STG.E.U8 desc[UR36][R16.64], R8 ;  /* 0x0000000810007986 */ /* 0x000fe2000c101124 */
[----:B------:R-:W-:Y:S05]  /*c360*/  EXIT ;  /* 0x000000000000794d */ /* 0x000fea0003800000 */
.L_x_865:
        /* <DEDUP_REMOVED lines=12> */
[----:B------:R-:W-:Y:S01]  /*c430*/  HFMA2 R3, -RZ, RZ, 0, 1.5199184417724609375e-05 ;  /* 0x000000ffff037431 */ /* 0x000fe200000001ff */
[----:B------:R-:W-:-:S04]  /*c440*/  @P1 LOP3.LUT R0, R0, 0x1, RZ, 0xc0, !PT ;  /* 0x0000000100001812 */ /* 0x000fc800078ec0ff */
[----:B------:R-:W-:Y:S01]  /*c450*/  @P1 ISETP.EQ.U32.AND P2, PT, R0, 0x1, P0 ;  /* 0x000000010000180c */ /* 0x000fe20000742070 */
[----:B------:R-:W-:Y:S01]  /*c460*/  @P1 VIADD R0, R4, 0x1 ;  /* 0x0000000104001836 */ /* 0x000fe20000000000 */
[----:B------:R-:W-:Y:S02]  /*c470*/  PLOP3.LUT P0, PT, PT, PT, PT, 0x80, 0x8 ;  /* 0x000000000008781c */ /* 0x000fe40003f0f070 */
[----:B------:R-:W-:-:S13]  /*c480*/  @P1 PLOP3.LUT P0, PT, P2, PT, PT, 0x80, 0x8 ;  /* 0x000000000008181c */ /* 0x000fda000170f070 */
[----:B------:R-:W-:-:S05]  /*c490*/  @!P0 IADD3 R0, PT, PT, R4, RZ, RZ ;  /* 0x000000ff04008210 */ /* 0x000fca0007ffe0ff */
[----:B------:R-:W-:-:S05]  /*c4a0*/  @P1 IMAD.MOV.U32 R3, RZ, RZ, R0 ;  /* 0x000000ffff031224 */ /* 0x000fca00078e0000 */
[----:B------:R-:W-:Y:S01]  /*c4b0*/  STG.E.U8 desc[UR36][R16.64], R3 ;  /* 0x0000000310007986 */ /* 0x000fe2000c101124 */
[----:B------:R-:W-:Y:S05]  /*c4c0*/  EXIT ;  /* 0x000000000000794d */ /* 0x000fea0003800000 */
.L_x_875:
[----:B------:R-:W-:-:S06]  /*c4d0*/  HADD2.F32 R2, -RZ, R2.H0_H0 ;  /* 0x20000002ff027230 */ /* 0x000fcc0000004100 */
[----:B------:R-:W0:Y:S02]  /*c4e0*/  F2I.U64.TRUNC R2, R2 ;  /* 0x0000000200027311 */ /* 0x000e24000020d800 */
[----:B0-----:R-:W-:Y:S01]  /*c4f0*/  STG.E.64 desc[UR36][R16.64], R2 ;  /* 0x0000000210007986 */ /* 0x001fe2000c101b24 */
[----:B------:R-:W-:Y:S05]  /*c500*/  EXIT ;  /* 0x000000000000794d */ /* 0x000fea0003800000 */
.L_x_874:
[----:B------:R-:W-:-:S04]  /*c510*/  HADD2.F32 R2, -RZ, R2.H0_H0 ;  /* 0x20000002ff027230 */ /* 0x000fc80000004100 */
[----:B------:R-:W0:Y:S02]  /*c520*/  F2I.FTZ.U32.TRUNC.NTZ R3, R2 ;  /* 0x0000000200037305 */ /* 0x000e24000021f000 */
[----:B0-----:R-:W-:Y:S01]  /*c530*/  STG.E desc[UR36][R16.64], R3 ;  /* 0x0000000310007986 */ /* 0x001fe2000c101924 */
[----:B------:R-:W-:Y:S05]  /*c540*/  EXIT ;  /* 0x000000000000794d */ /* 0x000fea0003800000 */
.L_x_864:
        /* <DEDUP_REMOVED lines=9> */
[----:B------:R-:W-:Y:S01]  /*c5e0*/  STG.E.U8 desc[UR36][R16.64], R3 ;  /* 0x0000000310007986 */ /* 0x000fe2000c101124 */
[----:B------:R-:W-:Y:S05]  /*c5f0*/  EXIT ;  /* 0x000000000000794d */ /* 0x000fea0003800000 */
.L_x_877:
[----:B------:R-:W-:Y:S01]  /*c600*/  HADD2.F32 R2, -RZ, R2.H0_H0 ;  /* 0x20000002ff027230 */ /* 0x000fe20000004100 */
[----:B------:R-:W-:-:S04]  /*c610*/  CS2R R6, SRZ ;  /* 0x0000000000067805 */ /* 0x000fc8000001ff00 */
[----:B------:R-:W-:-:S04]  /*c620*/  FMUL.FTZ R2, R2, 1 ;  /* 0x3f80000002027820 */ /* 0x000fc80000410000 */
[----:B------:R-:W0:Y:S02]  /*c630*/  F2F.F64.F32 R4, R2 ;  /* 0x0000000200047310 */ /* 0x000e240000201800 */
[----:B0-----:R-:W-:Y:S01]  /*c640*/  STG.E.128 desc[UR36][R16.64], R4 ;  /* 0x0000000410007986 */ /* 0x001fe2000c101d24 */
[----:B------:R-:W-:Y:S05]  /*c650*/  EXIT ;  /* 0x000000000000794d */ /* 0x000fea0003800000 */
.L_x_876:
[----:B------:R-:W-:-:S09]  /*c660*/  UISETP.NE.AND UP0, UPT, UR4, 0xf, UPT ;  /* 0x0000000f0400788c */ /* 0x000fd2000bf05270 */
[----:B------:R-:W-:Y:S05]  /*c670*/  BRA.U !UP0, `(.L_x_878) ;  /* 0x0000000108e87547 */ /* 0x000fea000b800000 */
[----:B------:R-:W-:-:S09]  /*c680*/  UISETP.NE.AND UP0, UPT, UR4, 0x17, UPT ;  /* 0x000000170400788c */ /* 0x000fd2000bf05270 */
[----:B------:R-:W-:Y:S05]  /*c690*/  BRA.U !UP0, `(.L_x_879) ;  /* 0x0000000108907547 */ /* 0x000fea000b800000 */
[----:B------:R-:W-:-:S09]  /*c6a0*/  UISETP.NE.AND UP0, UPT, UR4, 0x18, UPT ;  /* 0x000000180400788c */ /* 0x000fd2000bf05270 */
[----:B------:R-:W-:Y:S05]  /*c6b0*/  BRA.U !UP0, `(.L_x_880) ;  /* 0x0000000108447547 */ /* 0x000fea000b800000 */
.L_x_857:
[----:B------:R-:W-:Y:S01]  /*c6c0*/  MOV R0, 0x0 ;  /* 0x0000000000007802 */ /* 0x000fe20000000f00 */
[----:B------:R-:W0:Y:S01]  /*c6d0*/  LDCU.64 UR4, c[0x4][0x128] ;  /* 0x01002500ff0477ac */ /* 0x000e220008000a00 */
[----:B------:R-:W-:Y:S02]  /*c6e0*/  HFMA2 R8, -RZ, RZ, 0, 6.020069122314453125e-06 ;  /* 0x00000065ff087431 */ /* 0x000fe400000001ff */
        /* <DEDUP_REMOVED lines=13> */
.L_x_881:
[----:B------:R-:W-:Y:S05]  /*c7c0*/  EXIT ;  /* 0x000000000000794d */ /* 0x000fea0003800000 */
.L_x_880:
        /* <DEDUP_REMOVED lines=13> */
.L_x_883:
[----:B------:R-:W-:Y:S05]  /*c8a0*/  BSYNC.RECONVERGENT B0 ;  /* 0x0000000000007941 */ /* 0x000fea0003800200 */
.L_x_882:
[----:B------:R-:W-:-:S05]  /*c8b0*/  LOP3.LUT R3, R0, 0x80, R3, 0xf8, !PT ;  /* 0x0000008000037812 */ /* 0x000fca00078ef803 */
[----:B------:R-:W-:Y:S01]  /*c8c0*/  STG.E.U8 desc[UR36][R16.64], R3 ;  /* 0x0000000310007986 */ /* 0x000fe2000c101124 */
[----:B------:R-:W-:Y:S05]  /*c8d0*/  EXIT ;  /* 0x000000000000794d */ /* 0x000fea0003800000 */
.L_x_879:
        /* <DEDUP_REMOVED lines=12> */
.L_x_885:
[----:B------:R-:W-:Y:S01]  /*c9a0*/  HFMA2 R0, -RZ, RZ, 0, 7.569789886474609375e-06 ;  /* 0x0000007fff007431 */ /* 0x000fe200000001ff */
[----:B------:R-:W-:-:S04]  /*c9b0*/  ISETP.GT.U32.AND P0, PT, R2, 0x7f800000, PT ;  /* 0x7f8000000200780c */ /* 0x000fc80003f04070 */
[----:B------:R-:W-:-:S09]  /*c9c0*/  SEL R0, R0, 0x7c, P0 ;  /* 0x0000007c00007807 */ /* 0x000fd20000000000 */
.L_x_886:
[----:B------:R-:W-:Y:S05]  /*c9d0*/  BSYNC.RECONVERGENT B0 ;  /* 0x0000000000007941 */ /* 0x000fea0003800200 */
.L_x_884:
[----:B------:R-:W-:-:S04]  /*c9e0*/  SHF.R.U32.HI R3, RZ, 0x18, R3 ;  /* 0x00000018ff037819 */ /* 0x000fc80000011603 */
[----:B------:R-:W-:-:S05]  /*c9f0*/  LOP3.LUT R3, R0, 0x80, R3, 0xf8, !PT ;  /* 0x0000008000037812 */ /* 0x000fca00078ef803 */
[----:B------:R-:W-:Y:S01]  /*ca00*/  STG.E.U8 desc[UR36][R16.64], R3 ;  /* 0x0000000310007986 */ /* 0x000fe2000c101124 */
[----:B------:R-:W-:Y:S05]  /*ca10*/  EXIT ;  /* 0x000000000000794d */ /* 0x000fea0003800000 */
.L_x_878:
[----:B------:R-:W-:-:S05]  /*ca20*/  HADD2.F32 R0, -RZ, R2.H0_H0 ;  /* 0x20000002ff007230 */ /* 0x000fca0000004100 */
[----:B------:R-:W-:-:S05]  /*ca30*/  F2FP.BF16.F32.PACK_AB R0, RZ, R0 ;  /* 0x00000000ff00723e */ /* 0x000fca00000010ff */
[----:B------:R-:W-:Y:S01]  /*ca40*/  STG.E.U16 desc[UR36][R16.64], R0 ;  /* 0x0000000010007986 */ /* 0x000fe2000c101524 */
[----:B------:R-:W-:Y:S05]  /*ca50*/  EXIT ;  /* 0x000000000000794d */ /* 0x000fea0003800000 */
.L_x_887:
        /* <DEDUP_REMOVED lines=10> */
.L_x_2566:


//--------------------- .text._ZN2at6native27unrolled_elementwise_kernelIZZZNS0_15sin_kernel_cudaERNS_18TensorIteratorBaseEENKUlvE0_clEvENKUlvE1_clEvEUlN3c104HalfEE_St5arrayIPcLm2EELi4E23TrivialOffsetCalculatorILi1EjESD_NS0_6memory12LoadWithCastILi1EEENSE_13StoreWithCastILi1EEEEEviT_T0_T2_T3_T4_T5_ --------------------------
	.section	.text._ZN2at6native27unrolled_elementwise_kernelIZZZNS0_15sin_kernel_cudaERNS_18TensorIteratorBaseEENKUlvE0_clEvENKUlvE1_clEvEUlN3c104HalfEE_St5arrayIPcLm2EELi4E23TrivialOffsetCalculatorILi1EjESD_NS0_6memory12LoadWithCastILi1EEENSE_13StoreWithCastILi1EEEEEviT_T0_T2_T3_T4_T5_,"ax",@progbits
	.align	128
        .global         _ZN2at6native27unrolled_elementwise_kernelIZZZNS0_15sin_kernel_cudaERNS_18TensorIteratorBaseEENKUlvE0_clEvENKUlvE1_clEvEUlN3c104HalfEE_St5arrayIPcLm2EELi4E23TrivialOffsetCalculatorILi1EjESD_NS0_6memory12LoadWithCastILi1EEENSE_13StoreWithCastILi1EEEEEviT_T0_T2_T3_T4_T5_
        .type           _ZN2at6native27unrolled_elementwise_kernelIZZZNS0_15sin_kernel_cudaERNS_18TensorIteratorBaseEENKUlvE0_clEvENKUlvE1_clEvEUlN3c104HalfEE_St5arrayIPcLm2EELi4E23TrivialOffsetCalculatorILi1EjESD_NS0_6memory12LoadWithCastILi1EEENSE_13StoreWithCastILi1EEEEEviT_T0_T2_T3_T4_T5_,@function
        .size           _ZN2at6native27unrolled_elementwise_kernelIZZZNS0_15sin_kernel_cudaERNS_18TensorIteratorBaseEENKUlvE0_clEvENKUlvE1_clEvEUlN3c104HalfEE_St5arrayIPcLm2EELi4E23TrivialOffsetCalculatorILi1EjESD_NS0_6memory12LoadWithCastILi1EEENSE_13StoreWithCastILi1EEEEEviT_T0_T2_T3_T4_T5_,(.L_x_2567 - _ZN2at6native27unrolled_elementwise_kernelIZZZNS0_15sin_kernel_cudaERNS_18TensorIteratorBaseEENKUlvE0_clEvENKUlvE1_clEvEUlN3c104HalfEE_St5arrayIPcLm2EELi4E23TrivialOffsetCalculatorILi1EjESD_NS0_6memory12LoadWithCastILi1EEENSE_13StoreWithCastILi1EEEEEviT_T0_T2_T3_T4_T5_)
        .other          _ZN2at6native27unrolled_elementwise_kernelIZZZNS0_15sin_kernel_cudaERNS_18TensorIteratorBaseEENKUlvE0_clEvENKUlvE1_clEvEUlN3c104HalfEE_St5arrayIPcLm2EELi4E23TrivialOffsetCalculatorILi1EjESD_NS0_6memory12LoadWithCastILi1EEENSE_13StoreWithCastILi1EEEEEviT_T0_T2_T3_T4_T5_,@"STO_CUDA_ENTRY STV_DEFAULT"
_ZN2at6native27unrolled_elementwise_kernelIZZZNS0_15sin_kernel_cudaERNS_18TensorIteratorBaseEENKUlvE0_clEvENKUlvE1_clEvEUlN3c104HalfEE_St5arrayIPcLm2EELi4E23TrivialOffsetCalculatorILi1EjESD_NS0_6memory12LoadWithCastILi1EEENSE_13StoreWithCastILi1EEEEEviT_T0_T2_T3_T4_T5_:
.text._ZN2at6native27unrolled_elementwise_kernelIZZZNS0_15sin_kernel_cudaERNS_18TensorIteratorBaseEENKUlvE0_clEvENKUlvE1_clEvEUlN3c104HalfEE_St5arrayIPcLm2EELi4E23TrivialOffsetCalculatorILi1EjESD_NS0_6memory12LoadWithCastILi1EEENSE_13StoreWithCastILi1EEEEEviT_T0_T2_T3_T4_T5_:
        /* <DEDUP_REMOVED lines=31> */
[----:B0-----:R-:W-:-:S04]  /*01f0*/  F2FP.F16.F32.PACK_AB R0, RZ, R0 ;  /* 0x00000000ff00723e */ /* 0x001fc800000000ff */
[----:B------:R-:W-:Y:S01]  /*0200*/  PRMT R16, R0, 0x7610, R16 ;  /* 0x0000761000107816 */ /* 0x000fe20000000010 */
[----:B------:R-:W-:Y:S06]  /*0210*/  BRA `(.L_x_895) ;  /* 0x0000000c00e87947 */ /* 0x000fec0003800000 */
.L_x_893:
[----:B------:R-:W2:Y:S02]  /*0220*/  LDG.E.U8 R2, desc[UR36][R2.64] ;  /* 0x0000002402027981 */ /* 0x000ea4000c1e1100 */
[----:B--2---:R-:W-:-:S04]  /*0230*/  I2FP.F32.U32 R0, R2 ;  /* 0x0000000200007245 */ /* 0x004fc80000201000 */
[----:B------:R-:W-:-:S04]  /*0240*/  F2FP.F16.F32.PACK_AB R0, RZ, R0 ;  /* 0x00000000ff00723e */ /* 0x000fc800000000ff */
[----:B------:R-:W-:Y:S01]  /*0250*/  PRMT R16, R0, 0x7610, R16 ;  /* 0x0000761000107816 */ /* 0x000fe20000000010 */
[----:B------:R-:W-:Y:S06]  /*0260*/  BRA `(.L_x_895) ;  /* 0x0000000c00d47947 */ /* 0x000fec0003800000 */
.L_x_892:
        /* <DEDUP_REMOVED lines=8> */
[----:B0-----:R-:W-:-:S04]  /*02f0*/  F2FP.F16.F32.PACK_AB R0, RZ, R0 ;  /* 0x00000000ff00723e */ /* 0x001fc800000000ff */
[----:B------:R-:W-:Y:S01]  /*0300*/  PRMT R16, R0, 0x7610, R16 ;  /* 0x0000761000107816 */ /* 0x000fe20000000010 */
[----:B------:R-:W-:Y:S06]  /*0310*/  BRA `(.L_x_895) ;  /* 0x0000000c00a87947 */ /* 0x000fec0003800000 */
.L_x_897:
[----:B------:R-:W2:Y:S02]  /*0320*/  LDG.E R2, desc[UR36][R2.64] ;  /* 0x0000002402027981 */ /* 0x000ea4000c1e1900 */
[----:B--2---:R-:W-:-:S04]  /*0330*/  I2FP.F32.S32 R0, R2 ;  /* 0x0000000200007245 */ /* 0x004fc80000201400 */
[----:B------:R-:W-:-:S04]  /*0340*/  F2FP.F16.F32.PACK_AB R0, RZ, R0 ;  /* 0x00000000ff00723e */ /* 0x000fc800000000ff */
[----:B------:R-:W-:Y:S01]  /*0350*/  PRMT R16, R0, 0x7610, R16 ;  /* 0x0000761000107816 */ /* 0x000fe20000000010 */
[----:B------:R-:W-:Y:S06]  /*0360*/  BRA `(.L_x_895) ;  /* 0x0000000c00947947 */ /* 0x000fec0003800000 */
.L_x_896:
[----:B------:R-:W2:Y:S02]  /*0370*/  LDG.E.U16 R2, desc[UR36][R2.64] ;  /* 0x0000002402027981 */ /* 0x000ea4000c1e1500 */
[----:B--2---:R-:W0:Y:S02]  /*0380*/  I2F.S16 R0, R2 ;  /* 0x0000000200007306 */ /* 0x004e240000101400 */
[----:B0-----:R-:W-:-:S04]  /*0390*/  F2FP.F16.F32.PACK_AB R0, RZ, R0 ;  /* 0x00000000ff00723e */ /* 0x001fc800000000ff */
[----:B------:R-:W-:Y:S01]  /*03a0*/  PRMT R16, R0, 0x7610, R16 ;  /* 0x0000761000107816 */ /* 0x000fe20000000010 */
[----:B------:R-:W-:Y:S06]  /*03b0*/  BRA `(.L_x_895) ;  /* 0x0000000c00807947 */ /* 0x000fec0003800000 */
.L_x_891:
        /* <DEDUP_REMOVED lines=9> */
.L_x_899:
[----:B------:R1:W5:Y:S01]  /*0450*/  LDG.E.U16 R16, desc[UR36][R2.64] ;  /* 0x0000002402107981 */ /* 0x000362000c1e1500 */
[----:B------:R-:W-:Y:S05]  /*0460*/  BRA `(.L_x_895) ;  /* 0x0000000c00547947 */ /* 0x000fea0003800000 */
.L_x_898:
        /* <DEDUP_REMOVED lines=9> */
.L_x_901:
[----:B------:R0:W5:Y:S01]  /*0500*/  LDG.E.U16 R16, desc[UR36][R2.64] ;  /* 0x0000002402107981 */ /* 0x000162000c1e1500 */
[----:B------:R-:W-:Y:S05]  /*0510*/  BRA `(.L_x_895) ;  /* 0x0000000c00287947 */ /* 0x000fea0003800000 */
.L_x_900:
        /* <DEDUP_REMOVED lines=10> */
[----:B------:R-:W-:-:S04]  /*05c0*/  F2FP.F16.F32.PACK_AB R0, RZ, R0 ;  /* 0x00000000ff00723e */ /* 0x000fc800000000ff */
[----:B------:R-:W-:Y:S01]  /*05d0*/  PRMT R16, R0, 0x7610, R16 ;  /* 0x0000761000107816 */ /* 0x000fe20000000010 */
[----:B------:R-:W-:Y:S06]  /*05e0*/  BRA `(.L_x_895) ;  /* 0x0000000800f47947 */ /* 0x000fec0003800000 */
.L_x_890:
        /* <DEDUP_REMOVED lines=11> */
[----:B------:R-:W-:-:S04]  /*06a0*/  F2FP.F16.F32.PACK_AB R0, RZ, R0 ;  /* 0x00000000ff00723e */ /* 0x000fc800000000ff */
[----:B------:R-:W-:Y:S01]  /*06b0*/  PRMT R16, R0, 0x7610, R16 ;  /* 0x0000761000107816 */ /* 0x000fe20000000010 */
[----:B------:R-:W-:Y:S06]  /*06c0*/  BRA `(.L_x_895) ;  /* 0x0000000800bc7947 */ /* 0x000fec0003800000 */
.L_x_904:
        /* <DEDUP_REMOVED lines=13> */
.L_x_903:
        /* <DEDUP_REMOVED lines=27> */
.L_x_906:
        /* <DEDUP_REMOVED lines=11> */
[----:B------:R-:W-:-:S04]  /*0a00*/  F2FP.F16.F32.PACK_AB R0, RZ, R0 ;  /* 0x00000000ff00723e */ /* 0x000fc800000000ff */
[----:B------:R-:W-:Y:S01]  /*0a10*/  PRMT R16, R0, 0x7610, R16 ;  /* 0x0000761000107816 */ /* 0x000fe20000000010 */
[----:B------:R-:W-:Y:S06]  /*0a20*/  BRA `(.L_x_895) ;  /* 0x0000000400e47947 */ /* 0x000fec0003800000 */
.L_x_905:
[----:B------:R-:W2:Y:S02]  /*0a30*/  LDG.E.U16 R0, desc[UR36][R2.64] ;  /* 0x0000002402007981 */ /* 0x000ea4000c1e1500 */
[----:B--2---:R-:W-:-:S05]  /*0a40*/  IMAD.U32 R0, R0, 0x10000, RZ ;  /* 0x0001000000007824 */ /* 0x004fca00078e00ff */
[----:B------:R-:W-:-:S04]  /*0a50*/  F2FP.F16.F32.PACK_AB R0, RZ, R0 ;  /* 0x00000000ff00723e */ /* 0x000fc800000000ff */
[----:B------:R-:W-:Y:S01]  /*0a60*/  PRMT R16, R0, 0x7610, R16 ;  /* 0x0000761000107816 */ /* 0x000fe20000000010 */
[----:B------:R-:W-:Y:S06]  /*0a70*/  BRA `(.L_x_895) ;  /* 0x0000000400d07947 */ /* 0x000fec0003800000 */
.L_x_902:
        /* <DEDUP_REMOVED lines=10> */
[----:B------:R-:W-:-:S04]  /*0b20*/  F2FP.F16.F32.PACK_AB R0, RZ, R0 ;  /* 0x00000000ff00723e */ /* 0x000fc800000000ff */
[----:B------:R-:W-:Y:S01]  /*0b30*/  PRMT R16, R0, 0x7610, R16 ;  /* 0x0000761000107816 */ /* 0x000fe20000000010 */
[----:B------:R-:W-:Y:S06]  /*0b40*/  BRA `(.L_x_895) ;  /* 0x00000004009c7947 */ /* 0x000fec0003800000 */
.L_x_909:
        /* <DEDUP_REMOVED lines=21> */
.L_x_913:
[----:B------:R-:W-:Y:S05]  /*0ca0*/  BSYNC.RECONVERGENT B1 ;  /* 0x0000000000017941 */ /* 0x000fea0003800200 */
.L_x_912:
[----:B------:R-:W-:Y:S01]  /*0cb0*/  IMAD.SHL.U32 R0, R0, 0x100000, RZ ;  /* 0x0010000000007824 */ /* 0x000fe200078e00ff */
[----:B------:R-:W-:-:S04]  /*0cc0*/  LEA R2, R2, 0x3b800000, 0x17 ;  /* 0x3b80000002027811 */ /* 0x000fc800078eb8ff */
[----:B------:R-:W-:-:S07]  /*0cd0*/  LOP3.LUT R0, R2, R0, R7, 0xfe, !PT ;  /* 0x0000000002007212 */ /* 0x000fce00078efe07 */
.L_x_911:
[----:B------:R-:W-:Y:S05]  /*0ce0*/  BSYNC.RECONVERGENT B0 ;  /* 0x0000000000007941 */ /* 0x000fea0003800200 */
.L_x_910:
[----:B------:R-:W-:-:S04]  /*0cf0*/  F2FP.F16.F32.PACK_AB R0, RZ, R0 ;  /* 0x00000000ff00723e */ /* 0x000fc800000000ff */
[----:B------:R-:W-:Y:S01]  /*0d00*/  PRMT R16, R0, 0x7610, R16 ;  /* 0x0000761000107816 */ /* 0x000fe20000000010 */
[----:B------:R-:W-:Y:S06]  /*0d10*/  BRA `(.L_x_895) ;  /* 0x0000000400287947 */ /* 0x000fec0003800000 */
.L_x_908:
        /* <DEDUP_REMOVED lines=21> */
.L_x_917:
[----:B------:R-:W-:Y:S05]  /*0e70*/  BSYNC.RECONVERGENT B1 ;  /* 0x0000000000017941 */ /* 0x000fea0003800200 */
.L_x_916:
[----:B------:R-:W-:Y:S01]  /*0e80*/  IMAD.SHL.U32 R0, R0, 0x200000, RZ ;  /* 0x0020000000007824 */ /* 0x000fe200078e00ff */
[----:B------:R-:W-:-:S04]  /*0e90*/  LEA R2, R2, 0x37800000, 0x17 ;  /* 0x3780000002027811 */ /* 0x000fc800078eb8ff */
[----:B------:R-:W-:-:S07]  /*0ea0*/  LOP3.LUT R0, R2, R0, R7, 0xfe, !PT ;  /* 0x0000000002007212 */ /* 0x000fce00078efe07 */
.L_x_915:
[----:B------:R-:W-:Y:S05]  /*0eb0*/  BSYNC.RECONVERGENT B0 ;  /* 0x0000000000007941 */ /* 0x000fea0003800200 */
.L_x_914:
[----:B------:R-:W-:-:S04]  /*0ec0*/  F2FP.F16.F32.PACK_AB R0, RZ, R0 ;  /* 0x00000000ff00723e */ /* 0x000fc800000000ff */
[----:B------:R-:W-:Y:S01]  /*0ed0*/  PRMT R16, R0, 0x7610, R16 ;  /* 0x0000761000107816 */ /* 0x000fe20000000010 */
[----:B------:R-:W-:Y:S06]  /*0ee0*/  BRA `(.L_x_895) ;  /* 0x0000000000b47947 */ /* 0x000fec0003800000 */
.L_x_907:
[----:B------:R-:W-:-:S09]  /*0ef0*/  UISETP.NE.AND UP0, UPT, UR4, 0x1c, UPT ;  /* 0x0000001c0400788c */ /* 0x000fd2000bf05270 */
[----:B------:R-:W-:Y:S05]  /*0f00*/  BRA.U !UP0, `(.L_x_918) ;  /* 0x00000001089c7547 */ /* 0x000fea000b800000 */
[----:B------:R-:W-:-:S09]  /*0f10*/  UISETP.NE.AND UP0, UPT, UR4, 0x1d, UPT ;  /* 0x0000001d0400788c */ /* 0x000fd2000bf05270 */
[----:B------:R-:W-:Y:S05]  /*0f20*/  BRA.U !UP0, `(.L_x_919) ;  /* 0x0000000108807547 */ /* 0x000fea000b800000 */
[----:B------:R-:W-:-:S09]  /*0f30*/  UISETP.NE.AND UP0, UPT, UR4, 0x2c, UPT ;  /* 0x0000002c0400788c */ /* 0x000fd2000bf05270 */
[----:B------:R-:W-:Y:S05]  /*0f40*/  BRA.U !UP0, `(.L_x_920) ;  /* 0x0000000108487547 */ /* 0x000fea000b800000 */
.L_x_894:
        /* <DEDUP_REMOVED lines=16> */
.L_x_921:
[----:B------:R-:W-:Y:S01]  /*1050*/  PRMT R16, RZ, 0x7610, R16 ;  /* 0x00007610ff107816 */ /* 0x000fe20000000010 */
[----:B------:R-:W-:Y:S06]  /*1060*/  BRA `(.L_x_895) ;  /* 0x0000000000547947 */ /* 0x000fec0003800000 */
.L_x_920:
        /* <DEDUP_REMOVED lines=8> */
.L_x_923:
[----:B------:R-:W-:Y:S05]  /*10f0*/  BSYNC.RECONVERGENT B0 ;  /* 0x0000000000007941 */ /* 0x000fea0003800200 */
.L_x_922:
[----:B------:R-:W-:-:S04]  /*1100*/  F2FP.F16.F32.PACK_AB R0, RZ, R0 ;  /* 0x00000000ff00723e */ /* 0x000fc800000000ff */
[----:B------:R-:W-:Y:S01]  /*1110*/  PRMT R16, R0, 0x7610, R16 ;  /* 0x0000761000107816 */ /* 0x000fe20000000010 */
[----:B------:R-:W-:Y:S06]  /*1120*/  BRA `(.L_x_895) ;  /* 0x0000000000247947 */ /* 0x000fec0003800000 */
.L_x_919:
[----:B------:R-:W2:Y:S02]  /*1130*/  LDG.E.64 R2, desc[UR36][R2.64] ;  /* 0x0000002402027981 */ /* 0x000ea4000c1e1b00 */
[----:B--2---:R-:W0:Y:S02]  /*1140*/  I2F.U64 R0, R2 ;  /* 0x0000000200007312 */ /* 0x004e240000301000 */
[----:B0-----:R-:W-:-:S04]  /*1150*/  F2FP.F16.F32.PACK_AB R0, RZ, R0 ;  /* 0x00000000ff00723e */ /* 0x001fc800000000ff */
[----:B------:R-:W-:Y:S01]  /*1160*/  PRMT R16, R0, 0x7610, R16 ;  /* 0x0000761000107816 */ /* 0x000fe20000000010 */
[----:B------:R-:W-:Y:S06]  /*1170*/  BRA `(.L_x_895) ;  /* 0x0000000000107947 */ /* 0x000fec0003800000 */
.L_x_918:
[----:B------:R-:W2:Y:S02]  /*1180*/  LDG.E R2, desc[UR36][R2.64] ;  /* 0x0000002402027981 */ /* 0x000ea4000c1e1900 */
[----:B--2---:R-:W-:-:S04]  /*1190*/  I2FP.F32.U32 R0, R2 ;  /* 0x0000000200007245 */ /* 0x004fc80000201000 */
[----:B------:R-:W-:-:S04]  /*11a0*/  F2FP.F16.F32.PACK_AB R0, RZ, R0 ;  /* 0x00000000ff00723e */ /* 0x000fc800000000ff */
[----:B------:R-:W-:-:S07]  /*11b0*/  PRMT R16, R0, 0x7610, R16 ;  /* 0x0000761000107816 */ /* 0x000fce0000000010 */
.L_x_895:
[----:B------:R-:W-:-:S07]  /*11c0*/  VIADD R22, R19, 0x80 ;  /* 0x0000008013167836 */ /* 0x000fce0000000000 */
.L_x_889:
[----:B------:R-:W-:Y:S05]  /*11d0*/  BSYNC.RECONVERGENT B6 ;  /* 0x0000000000067941 */ /* 0x000fea0003800200 */
.L_x_888:
[----:B------:R-:W-:Y:S01]  /*11e0*/  ISETP.GE.AND P0, PT, R22, R17, PT ;  /* 0x000000111600720c */ /* 0x000fe20003f06270 */
[----:B------:R-:W-:Y:S01]  /*11f0*/  BSSY.RECONVERGENT B6, `(.L_x_924) ;  /* 0x0000114000067945 */ /* 0x000fe20003800200 */
[----:B------:R-:W-:-:S11]  /*1200*/  PRMT R23, RZ, 0x7610, R23 ;  /* 0x00007610ff177816 */ /* 0x000fd60000000017 */
[----:B------:R-:W-:Y:S05]  /*1210*/  @P0 BRA `(.L_x_925) ;  /* 0x0000001000440947 */ /* 0x000fea0003800000 */
[----:B01----:R-:W0:Y:S01]  /*1220*/  LDC.64 R2, c[0x0][0x390] ;  /* 0x0000e400ff027b82 */ /* 0x003e220000000a00 */
        /* <DEDUP_REMOVED lines=21> */
.L_x_929:
[----:B------:R-:W2:Y:S02]  /*1380*/  LDG.E.U8 R2, desc[UR36][R2.64] ;  /* 0x0000002402027981 */ /* 0x000ea4000c1e1100 */
[----:B--2---:R-:W-:-:S04]  /*1390*/  I2FP.F32.U32 R0, R2 ;  /* 0x0000000200007245 */ /* 0x004fc80000201000 */
[----:B------:R-:W-:-:S04]  /*13a0*/  F2FP.F16.F32.PACK_AB R0, RZ, R0 ;  /* 0x00000000ff00723e */ /* 0x000fc800000000ff */
[----:B------:R-:W-:Y:S01]  /*13b0*/  PRMT R23, R0, 0x7610, R23 ;  /* 0x0000761000177816 */ /* 0x000fe20000000017 */
[----:B------:R-:W-:Y:S06]  /*13c0*/  BRA `(.L_x_931) ;  /* 0x0000000c00d47947 */ /* 0x000fec0003800000 */
.L_x_928:
        /* <DEDUP_REMOVED lines=11> */
.L_x_933:
[----:B------:R-:W2:Y:S02]  /*1480*/  LDG.E R2, desc[UR36][R2.64] ;  /* 0x0000002402027981 */ /* 0x000ea4000c1e1900 */
[----:B--2---:R-:W-:-:S04]  /*1490*/  I2FP.F32.S32 R0, R2 ;  /* 0x0000000200007245 */ /* 0x004fc80000201400 */
[----:B------:R-:W-:-:S04]  /*14a0*/  F2FP.F16.F32.PACK_AB R0, RZ, R0 ;  /* 0x00000000ff00723e */ /* 0x000fc800000000ff */
[----:B------:R-:W-:Y:S01]  /*14b0*/  PRMT R23, R0, 0x7610, R23 ;  /* 0x0000761000177816 */ /* 0x000fe20000000017 */
[----:B------:R-:W-:Y:S06]  /*14c0*/  BRA `(.L_x_931) ;  /* 0x0000000c00947947 */ /* 0x000fec0003800000 */
.L_x_932:
[----:B------:R-:W2:Y:S02]  /*14d0*/  LDG.E.U16 R2, desc[UR36][R2.64] ;  /* 0x0000002402027981 */ /* 0x000ea4000c1e1500 */
[----:B--2---:R-:W0:Y:S02]  /*14e0*/  I2F.S16 R0, R2 ;  /* 0x0000000200007306 */ /* 0x004e240000101400 */
[----:B0-----:R-:W-:-:S04]  /*14f0*/  F2FP.F16.F32.PACK_AB R0, RZ, R0 ;  /* 0x00000000ff00723e */ /* 0x001fc800000000ff */
[----:B------:R-:W-:Y:S01]  /*1500*/  PRMT R23, R0, 0x7610, R23 ;  /* 0x0000761000177816 */ /* 0x000fe20000000017 */
[----:B------:R-:W-:Y:S06]  /*1510*/  BRA `(.L_x_931) ;  /* 0x0000000c00807947 */ /* 0x000fec0003800000 */
.L_x_927:
        /* <DEDUP_REMOVED lines=9> */
.L_x_935:
[----:B------:R0:W5:Y:S01]  /*15b0*/  LDG.E.U16 R23, desc[UR36][R2.64] ;  /* 0x0000002402177981 */ /* 0x000162000c1e1500 */
[----:B------:R-:W-:Y:S05]  /*15c0*/  BRA `(.L_x_931) ;  /* 0x0000000c00547947 */ /* 0x000fea0003800000 */
.L_x_934:
        /* <DEDUP_REMOVED lines=9> */
.L_x_937:
[----:B------:R1:W5:Y:S01]  /*1660*/  LDG.E.U16 R23, desc[UR36][R2.64] ;  /* 0x0000002402177981 */ /* 0x000362000c1e1500 */
[----:B------:R-:W-:Y:S05]  /*1670*/  BRA `(.L_x_931) ;  /* 0x0000000c00287947 */ /* 0x000fea0003800000 */
.L_x_936:
        /* <DEDUP_REMOVED lines=13> */
.L_x_926:
        /* <DEDUP_REMOVED lines=14> */
.L_x_940:
        /* <DEDUP_REMOVED lines=13> */
.L_x_939:
        /* <DEDUP_REMOVED lines=27> */
.L_x_942:
        /* <DEDUP_REMOVED lines=11> */
[----:B------:R-:W-:-:S04]  /*1b60*/  F2FP.F16.F32.PACK_AB R0, RZ, R0 ;  /* 0x00000000ff00723e */ /* 0x000fc800000000ff */
[----:B------:R-:W-:Y:S01]  /*1b70*/  PRMT R23, R0, 0x7610, R23 ;  /* 0x0000761000177816 */ /* 0x000fe20000000017 */
[----:B------:R-:W-:Y:S06]  /*1b80*/  BRA `(.L_x_931) ;  /* 0x0000000400e47947 */ /* 0x000fec0003800000 */
.L_x_941:
[----:B------:R-:W2:Y:S02]  /*1b90*/  LDG.E.U16 R0, desc[UR36][R2.64] ;  /* 0x0000002402007981 */ /* 0x000ea4000c1e1500 */
[----:B--2---:R-:W-:-:S05]  /*1ba0*/  IMAD.U32 R0, R0, 0x10000, RZ ;  /* 0x0001000000007824 */ /* 0x004fca00078e00ff */
[----:B------:R-:W-:-:S04]  /*1bb0*/  F2FP.F16.F32.PACK_AB R0, RZ, R0 ;  /* 0x00000000ff00723e */ /* 0x000fc800000000ff */
[----:B------:R-:W-:Y:S01]  /*1bc0*/  PRMT R23, R0, 0x7610, R23 ;  /* 0x0000761000177816 */ /* 0x000fe20000000017 */
[----:B------:R-:W-:Y:S06]  /*1bd0*/  BRA `(.L_x_931) ;  /* 0x0000000400d07947 */ /* 0x000fec0003800000 */
.L_x_938:
        /* <DEDUP_REMOVED lines=13> */
.L_x_945:
        /* <DEDUP_REMOVED lines=21> */
.L_x_949:
[----:B------:R-:W-:Y:S05]  /*1e00*/  BSYNC.RECONVERGENT B1 ;  /* 0x0000000000017941 */ /* 0x000fea0003800200 */
.L_x_948:
[----:B------:R-:W-:Y:S01]  /*1e10*/  IMAD.SHL.U32 R0, R0, 0x100000, RZ ;  /* 0x0010000000007824 */ /* 0x000fe200078e00ff */
[----:B------:R-:W-:-:S04]  /*1e20*/  LEA R2, R2, 0x3b800000, 0x17 ;  /* 0x3b80000002027811 */ /* 0x000fc800078eb8ff */
[----:B------:R-:W-:-:S07]  /*1e30*/  LOP3.LUT R0, R2, R0, R7, 0xfe, !PT ;  /* 0x0000000002007212 */ /* 0x000fce00078efe07 */
.L_x_947:
[----:B------:R-:W-:Y:S05]  /*1e40*/  BSYNC.RECONVERGENT B0 ;  /* 0x0000000000007941 */ /* 0x000fea0003800200 */
.L_x_946:
[----:B------:R-:W-:-:S04]  /*1e50*/  F2FP.F16.F32.PACK_AB R0, RZ, R0 ;  /* 0x00000000ff00723e */ /* 0x000fc800000000ff */
[----:B------:R-:W-:Y:S01]  /*1e60*/  PRMT R23, R0, 0x7610, R23 ;  /* 0x0000761000177816 */ /* 0x000fe20000000017 */
[----:B------:R-:W-:Y:S06]  /*1e70*/  BRA `(.L_x_931) ;  /* 0x0000000400287947 */ /* 0x000fec0003800000 */
.L_x_944:
        /* <DEDUP_REMOVED lines=21> */
.L_x_953:
[----:B------:R-:W-:Y:S05]  /*1fd0*/  BSYNC.RECONVERGENT B1 ;  /* 0x0000000000017941 */ /* 0x000fea0003800200 */
.L_x_952:
[----:B------:R-:W-:Y:S01]  /*1fe0*/  IMAD.SHL.U32 R0, R0, 0x200000, RZ ;  /* 0x0020000000007824 */ /* 0x000fe200078e00ff */
[----:B------:R-:W-:-:S04]  /*1ff0*/  LEA R2, R2, 0x37800000, 0x17 ;  /* 0x3780000002027811 */ /* 0x000fc800078eb8ff */
[----:B------:R-:W-:-:S07]  /*2000*/  LOP3.LUT R0, R2, R0, R7, 0xfe, !PT ;  /* 0x0000000002007212 */ /* 0x000fce00078efe07 */
.L_x_951:
[----:B------:R-:W-:Y:S05]  /*2010*/  BSYNC.RECONVERGENT B0 ;  /* 0x0000000000007941 */ /* 0x000fea0003800200 */
.L_x_950:
[----:B------:R-:W-:-:S04]  /*2020*/  F2FP.F16.F32.PACK_AB R0, RZ, R0 ;  /* 0x00000000ff00723e */ /* 0x000fc800000000ff */
[----:B------:R-:W-:Y:S01]  /*2030*/  PRMT R23, R0, 0x7610, R23 ;  /* 0x0000761000177816 */ /* 0x000fe20000000017 */
[----:B------:R-:W-:Y:S06]  /*2040*/  BRA `(.L_x_931) ;  /* 0x0000000000b47947 */ /* 0x000fec0003800000 */
.L_x_943:
        /* <DEDUP_REMOVED lines=14> */
.L_x_957:
[----:B------:R-:W-:Y:S05]  /*2130*/  BSYNC.RECONVERGENT B0 ;  /* 0x0000000000007941 */ /* 0x000fea0003800200 */
.L_x_956:
[----:B------:R-:W-:-:S04]  /*2140*/  F2FP.F16.F32.PACK_AB R0, RZ, R0 ;  /* 0x00000000ff00723e */ /* 0x000fc800000000ff */
[----:B------:R-:W-:Y:S01]  /*2150*/  PRMT R23, R0, 0x7610, R23 ;  /* 0x0000761000177816 */ /* 0x000fe20000000017 */
[----:B------:R-:W-:Y:S06]  /*2160*/  BRA `(.L_x_931) ;  /* 0x00000000006c7947 */ /* 0x000fec0003800000 */
.L_x_930:
        /* <DEDUP_REMOVED lines=16> */
.L_x_958:
[----:B------:R-:W-:Y:S01]  /*2270*/  PRMT R23, RZ, 0x7610, R23 ;  /* 0x00007610ff177816 */ /* 0x000fe20000000017 */
[----:B------:R-:W-:Y:S06]  /*2280*/  BRA `(.L_x_931) ;  /* 0x0000000000247947 */ /* 0x000fec0003800000 */
.L_x_955:
[----:B------:R-:W2:Y:S02]  /*2290*/  LDG.E.64 R2, desc[UR36][R2.64] ;  /* 0x0000002402027981 */ /* 0x000ea4000c1e1b00 */
[----:B--2---:R-:W0:Y:S02]  /*22a0*/  I2F.U64 R0, R2 ;  /* 0x0000000200007312 */ /* 0x004e240000301000 */
[----:B0-----:R-:W-:-:S04]  /*22b0*/  F2FP.F16.F32.PACK_AB R0, RZ, R0 ;  /* 0x00000000ff00723e */ /* 0x001fc800000000ff */
[----:B------:R-:W-:Y:S01]  /*22c0*/  PRMT R23, R0, 0x7610, R23 ;  /* 0x0000761000177816 */ /* 0x000fe20000000017 */
[----:B------:R-:W-:Y:S06]  /*22d0*/  BRA `(.L_x_931) ;  /* 0x0000000000107947 */ /* 0x000fec0003800000 */
.L_x_954:
[----:B------:R-:W2:Y:S02]  /*22e0*/  LDG.E R2, desc[UR36][R2.64] ;  /* 0x0000002402027981 */ /* 0x000ea4000c1e1900 */
[----:B--2---:R-:W-:-:S04]  /*22f0*/  I2FP.F32.U32 R0, R2 ;  /* 0x0000000200007245 */ /* 0x004fc80000201000 */
[----:B------:R-:W-:-:S04]  /*2300*/  F2FP.F16.F32.PACK_AB R0, RZ, R0 ;  /* 0x00000000ff00723e */ /* 0x000fc800000000ff */
[----:B------:R-:W-:-:S07]  /*2310*/  PRMT R23, R0, 0x7610, R23 ;  /* 0x0000761000177816 */ /* 0x000fce0000000017 */
.L_x_931:
[----:B------:R-:W-:-:S07]  /*2320*/  VIADD R22, R22, 0x80 ;  /* 0x0000008016167836 */ /* 0x000fce0000000000 */
.L_x_925:
[----:B------:R-:W-:Y:S05]  /*2330*/  BSYNC.RECONVERGENT B6 ;  /* 0x0000000000067941 */ /* 0x000fea0003800200 */
.L_x_924:
        /* <DEDUP_REMOVED lines=26> */
.L_x_964:
[----:B------:R-:W2:Y:S02]  /*24e0*/  LDG.E.U8 R2, desc[UR36][R2.64] ;  /* 0x0000002402027981 */ /* 0x000ea4000c1e1100 */
[----:B--2---:R-:W-:-:S04]  /*24f0*/  I2FP.F32.U32 R0, R2 ;  /* 0x0000000200007245 */ /* 0x004fc80000201000 */
[----:B------:R-:W-:-:S04]  /*2500*/  F2FP.F16.F32.PACK_AB R0, RZ, R0 ;  /* 0x00000000ff00723e */ /* 0x000fc800000000ff */
[----:B------:R-:W-:Y:S01]  /*2510*/  PRMT R24, R0, 0x7610, R24 ;  /* 0x0000761000187816 */ /* 0x000fe20000000018 */
[----:B------:R-:W-:Y:S06]  /*2520*/  BRA `(.L_x_966) ;  /* 0x0000000c00d47947 */ /* 0x000fec0003800000 */
.L_x_963:
        /* <DEDUP_REMOVED lines=11> */
.L_x_968:
[----:B------:R-:W2:Y:S02]  /*25e0*/  LDG.E R2, desc[UR36][R2.64] ;  /* 0x0000002402027981 */ /* 0x000ea4000c1e1900 */
[----:B--2---:R-:W-:-:S04]  /*25f0*/  I2FP.F32.S32 R0, R2 ;  /* 0x0000000200007245 */ /* 0x004fc80000201400 */
[----:B------:R-:W-:-:S04]  /*2600*/  F2FP.F16.F32.PACK_AB R0, RZ, R0 ;  /* 0x00000000ff00723e */ /* 0x000fc800000000ff */
[----:B------:R-:W-:Y:S01]  /*2610*/  PRMT R24, R0, 0x7610, R24 ;  /* 0x0000761000187816 */ /* 0x000fe20000000018 */
[----:B------:R-:W-:Y:S06]  /*2620*/  BRA `(.L_x_966) ;  /* 0x0000000c00947947 */ /* 0x000fec0003800000 */
.L_x_967:
[----:B------:R-:W2:Y:S02]  /*2630*/  LDG.E.U16 R2, desc[UR36][R2.64] ;  /* 0x0000002402027981 */ /* 0x000ea4000c1e1500 */
[----:B--2---:R-:W0:Y:S02]  /*2640*/  I2F.S16 R0, R2 ;  /* 0x0000000200007306 */ /* 0x004e240000101400 */
[----:B0-----:R-:W-:-:S04]  /*2650*/  F2FP.F16.F32.PACK_AB R0, RZ, R0 ;  /* 0x00000000ff00723e */ /* 0x001fc800000000ff */
[----:B------:R-:W-:Y:S01]  /*2660*/  PRMT R24, R0, 0x7610, R24 ;  /* 0x0000761000187816 */ /* 0x000fe20000000018 */
[----:B------:R-:W-:Y:S06]  /*2670*/  BRA `(.L_x_966) ;  /* 0x0000000c00807947 */ /* 0x000fec0003800000 */
.L_x_962:
        /* <DEDUP_REMOVED lines=9> */
.L_x_970:
[----:B------:R0:W5:Y:S01]  /*2710*/  LDG.E.U16 R24, desc[UR36][R2.64] ;  /* 0x0000002402187981 */ /* 0x000162000c1e1500 */
[----:B------:R-:W-:Y:S05]  /*2720*/  BRA `(.L_x_966) ;  /* 0x0000000c00547947 */ /* 0x000fea0003800000 */
.L_x_969:
        /* <DEDUP_REMOVED lines=9> */
.L_x_972:
[----:B------:R1:W5:Y:S01]  /*27c0*/  LDG.E.U16 R24, desc[UR36][R2.64] ;  /* 0x0000002402187981 */ /* 0x000362000c1e1500 */
[----:B------:R-:W-:Y:S05]  /*27d0*/  BRA `(.L_x_966) ;  /* 0x0000000c00287947 */ /* 0x000fea0003800000 */
.L_x_971:
        /* <DEDUP_REMOVED lines=13> */
.L_x_961:
        /* <DEDUP_REMOVED lines=14> */
.L_x_975:
        /* <DEDUP_REMOVED lines=13> */
.L_x_974:
        /* <DEDUP_REMOVED lines=27> */
.L_x_977:
        /* <DEDUP_REMOVED lines=14> */
.L_x_976:
[----:B------:R-:W2:Y:S02]  /*2cf0*/  LDG.E.U16 R0, desc[UR36][R2.64] ;  /* 0x0000002402007981 */ /* 0x000ea4000c1e1500 */
[----:B--2---:R-:W-:-:S05]  /*2d00*/  IMAD.U32 R0, R0, 0x10000, RZ ;  /* 0x0001000000007824 */ /* 0x004fca00078e00ff */
[----:B------:R-:W-:-:S04]  /*2d10*/  F2FP.F16.F32.PACK_AB R0, RZ, R0 ;  /* 0x00000000ff00723e */ /* 0x000fc800000000ff */
[----:B------:R-:W-:Y:S01]  /*2d20*/  PRMT R24, R0, 0x7610, R24 ;  /* 0x0000761000187816 */ /* 0x000fe20000000018 */
[----:B------:R-:W-:Y:S06]  /*2d30*/  BRA `(.L_x_966) ;  /* 0x0000000400d07947 */ /* 0x000fec0003800000 */
.L_x_973:
        /* <DEDUP_REMOVED lines=13> */
.L_x_980:
        /* <DEDUP_REMOVED lines=21> */
.L_x_984:
[----:B------:R-:W-:Y:S05]  /*2f60*/  BSYNC.RECONVERGENT B1 ;  /* 0x0000000000017941 */ /* 0x000fea0003800200 */
.L_x_983:
[----:B------:R-:W-:Y:S01]  /*2f70*/  IMAD.SHL.U32 R0, R0, 0x100000, RZ ;  /* 0x0010000000007824 */ /* 0x000fe200078e00ff */
[----:B------:R-:W-:-:S04]  /*2f80*/  LEA R2, R2, 0x3b800000, 0x17 ;  /* 0x3b80000002027811 */ /* 0x000fc800078eb8ff */
[----:B------:R-:W-:-:S07]  /*2f90*/  LOP3.LUT R0, R2, R0, R7, 0xfe, !PT ;  /* 0x0000000002007212 */ /* 0x000fce00078efe07 */
.L_x_982:
[----:B------:R-:W-:Y:S05]  /*2fa0*/  BSYNC.RECONVERGENT B0 ;  /* 0x0000000000007941 */ /* 0x000fea0003800200 */
.L_x_981:
[----:B------:R-:W-:-:S04]  /*2fb0*/  F2FP.F16.F32.PACK_AB R0, RZ, R0 ;  /* 0x00000000ff00723e */ /* 0x000fc800000000ff */
[----:B------:R-:W-:Y:S01]  /*2fc0*/  PRMT R24, R0, 0x7610, R24 ;  /* 0x0000761000187816 */ /* 0x000fe20000000018 */
[----:B------:R-:W-:Y:S06]  /*2fd0*/  BRA `(.L_x_966) ;  /* 0x0000000400287947 */ /* 0x000fec0003800000 */
.L_x_979:
        /* <DEDUP_REMOVED lines=21> */
.L_x_988:
[----:B------:R-:W-:Y:S05]  /*3130*/  BSYNC.RECONVERGENT B1 ;  /* 0x0000000000017941 */ /* 0x000fea0003800200 */
.L_x_987:
[----:B------:R-:W-:Y:S01]  /*3140*/  IMAD.SHL.U32 R0, R0, 0x200000, RZ ;  /* 0x0020000000007824 */ /* 0x000fe200078e00ff */
[----:B------:R-:W-:-:S04]  /*3150*/  LEA R2, R2, 0x37800000, 0x17 ;  /* 0x3780000002027811 */ /* 0x000fc800078eb8ff */
[----:B------:R-:W-:-:S07]  /*3160*/  LOP3.LUT R0, R2, R0, R7, 0xfe, !PT ;  /* 0x0000000002007212 */ /* 0x000fce00078efe07 */
.L_x_986:
[----:B------:R-:W-:Y:S05]  /*3170*/  BSYNC.RECONVERGENT B0 ;  /* 0x0000000000007941 */ /* 0x000fea0003800200 */
.L_x_985:
[----:B------:R-:W-:-:S04]  /*3180*/  F2FP.F16.F32.PACK_AB R0, RZ, R0 ;  /* 0x00000000ff00723e */ /* 0x000fc800000000ff */
[----:B------:R-:W-:Y:S01]  /*3190*/  PRMT R24, R0, 0x7610, R24 ;  /* 0x0000761000187816 */ /* 0x000fe20000000018 */
[----:B------:R-:W-:Y:S06]  /*31a0*/  BRA `(.L_x_966) ;  /* 0x0000000000b47947 */ /* 0x000fec0003800000 */
.L_x_978:
        /* <DEDUP_REMOVED lines=14> */
.L_x_992:
[----:B------:R-:W-:Y:S05]  /*3290*/  BSYNC.RECONVERGENT B0 ;  /* 0x0000000000007941 */ /* 0x000fea0003800200 */
.L_x_991:
[----:B------:R-:W-:-:S04]  /*32a0*/  F2FP.F16.F32.PACK_AB R0, RZ, R0 ;  /* 0x00000000ff00723e */ /* 0x000fc800000000ff */
[----:B------:R-:W-:Y:S01]  /*32b0*/  PRMT R24, R0, 0x7610, R24 ;  /* 0x0000761000187816 */ /* 0x000fe20000000018 */
[----:B------:R-:W-:Y:S06]  /*32c0*/  BRA `(.L_x_966) ;  /* 0x00000000006c7947 */ /* 0x000fec0003800000 */
.L_x_965:
        /* <DEDUP_REMOVED lines=16> */
.L_x_993:
[----:B------:R-:W-:Y:S01]  /*33d0*/  PRMT R24, RZ, 0x7610, R24 ;  /* 0x00007610ff187816 */ /* 0x000fe20000000018 */
[----:B------:R-:W-:Y:S06]  /*33e0*/  BRA `(.L_x_966) ;  /* 0x0000000000247947 */ /* 0x000fec0003800000 */
.L_x_990:
[----:B------:R-:W2:Y:S02]  /*33f0*/  LDG.E.64 R2, desc[UR36][R2.64] ;  /* 0x0000002402027981 */ /* 0x000ea4000c1e1b00 */
[----:B--2---:R-:W0:Y:S02]  /*3400*/  I2F.U64 R0, R2 ;  /* 0x0000000200007312 */ /* 0x004e240000301000 */
[----:B0-----:R-:W-:-:S04]  /*3410*/  F2FP.F16.F32.PACK_AB R0, RZ, R0 ;  /* 0x00000000ff00723e */ /* 0x001fc800000000ff */
[----:B------:R-:W-:Y:S01]  /*3420*/  PRMT R24, R0, 0x7610, R24 ;  /* 0x0000761000187816 */ /* 0x000fe20000000018 */
[----:B------:R-:W-:Y:S06]  /*3430*/  BRA `(.L_x_966) ;  /* 0x0000000000107947 */ /* 0x000fec0003800000 */
.L_x_989:
[----:B------:R-:W2:Y:S02]  /*3440*/  LDG.E R2, desc[UR36][R2.64] ;  /* 0x0000002402027981 */ /* 0x000ea4000c1e1900 */
[----:B--2---:R-:W-:-:S04]  /*3450*/  I2FP.F32.U32 R0, R2 ;  /* 0x0000000200007245 */ /* 0x004fc80000201000 */
[----:B------:R-:W-:-:S04]  /*3460*/  F2FP.F16.F32.PACK_AB R0, RZ, R0 ;  /* 0x00000000ff00723e */ /* 0x000fc800000000ff */
[----:B------:R-:W-:-:S07]  /*3470*/  PRMT R24, R0, 0x7610, R24 ;  /* 0x0000761000187816 */ /* 0x000fce0000000018 */
.L_x_966:
[----:B------:R-:W-:-:S07]  /*3480*/  VIADD R22, R22, 0x80 ;  /* 0x0000008016167836 */ /* 0x000fce0000000000 */
.L_x_960:
[----:B------:R-:W-:Y:S05]  /*3490*/  BSYNC.RECONVERGENT B6 ;  /* 0x0000000000067941 */ /* 0x000fea0003800200 */
.L_x_959:
        /* <DEDUP_REMOVED lines=25> */
.L_x_999:
[----:B------:R-:W2:Y:S02]  /*3630*/  LDG.E.U8 R2, desc[UR36][R2.64] ;  /* 0x0000002402027981 */ /* 0x000ea4000c1e1100 */
[----:B--2---:R-:W-:-:S04]  /*3640*/  I2FP.F32.U32 R0, R2 ;  /* 0x0000000200007245 */ /* 0x004fc80000201000 */
[----:B------:R-:W-:Y:S01]  /*3650*/  F2FP.F16.F32.PACK_AB R0, RZ, R0 ;  /* 0x00000000ff00723e */ /* 0x000fe200000000ff */
[----:B------:R-:W-:Y:S06]  /*3660*/  BRA `(.L_x_995) ;  /* 0x0000000c009c7947 */ /* 0x000fec0003800000 */
.L_x_998:
        /* <DEDUP_REMOVED lines=10> */
.L_x_1002:
[----:B------:R-:W2:Y:S02]  /*3710*/  LDG.E R2, desc[UR36][R2.64] ;  /* 0x0000002402027981 */ /* 0x000ea4000c1e1900 */
[----:B--2---:R-:W-:-:S04]  /*3720*/  I2FP.F32.S32 R0, R2 ;  /* 0x0000000200007245 */ /* 0x004fc80000201400 */
[----:B------:R-:W-:Y:S01]  /*3730*/  F2FP.F16.F32.PACK_AB R0, RZ, R0 ;  /* 0x00000000ff00723e */ /* 0x000fe200000000ff */
[----:B------:R-:W-:Y:S06]  /*3740*/  BRA `(.L_x_995) ;  /* 0x0000000c00647947 */ /* 0x000fec0003800000 */
.L_x_1001:
[----:B------:R-:W2:Y:S02]  /*3750*/  LDG.E.U16 R2, desc[UR36][R2.64] ;  /* 0x0000002402027981 */ /* 0x000ea4000c1e1500 */
[----:B--2---:R-:W0:Y:S02]  /*3760*/  I2F.S16 R0, R2 ;  /* 0x0000000200007306 */ /* 0x004e240000101400 */
[----:B0-----:R-:W-:Y:S01]  /*3770*/  F2FP.F16.F32.PACK_AB R0, RZ, R0 ;  /* 0x00000000ff00723e */ /* 0x001fe200000000ff */
[----:B------:R-:W-:Y:S06]  /*3780*/  BRA `(.L_x_995) ;  /* 0x0000000c00547947 */ /* 0x000fec0003800000 */
.L_x_997:
        /* <DEDUP_REMOVED lines=9> */
.L_x_1004:
[----:B------:R2:W5:Y:S01]  /*3820*/  LDG.E.U16 R0, desc[UR36][R2.64] ;  /* 0x0000002402007981 */ /* 0x000562000c1e1500 */
[----:B------:R-:W-:Y:S05]  /*3830*/  BRA `(.L_x_995) ;  /* 0x0000000c00287947 */ /* 0x000fea0003800000 */
.L_x_1003:
        /* <DEDUP_REMOVED lines=9> */
.L_x_1006:
[----:B------:R3:W5:Y:S01]  /*38d0*/  LDG.E.U16 R0, desc[UR36][R2.64] ;  /* 0x0000002402007981 */ /* 0x000762000c1e1500 */
[----:B------:R-:W-:Y:S05]  /*38e0*/  BRA `(.L_x_995) ;  /* 0x0000000800fc7947 */ /* 0x000fea0003800000 */
.L_x_1005:
        /* <DEDUP_REMOVED lines=12> */
.L_x_996:
        /* <DEDUP_REMOVED lines=13> */
.L_x_1009:
        /* <DEDUP_REMOVED lines=12> */
.L_x_1008:
        /* <DEDUP_REMOVED lines=27> */
.L_x_1011:
        /* <DEDUP_REMOVED lines=13> */
.L_x_1010:
[----:B------:R-:W2:Y:S02]  /*3dc0*/  LDG.E.U16 R0, desc[UR36][R2.64] ;  /* 0x0000002402007981 */ /* 0x000ea4000c1e1500 */
[----:B--2---:R-:W-:-:S05]  /*3dd0*/  IMAD.U32 R0, R0, 0x10000, RZ ;  /* 0x0001000000007824 */ /* 0x004fca00078e00ff */
[----:B------:R-:W-:Y:S01]  /*3de0*/  F2FP.F16.F32.PACK_AB R0, RZ, R0 ;  /* 0x00000000ff00723e */ /* 0x000fe200000000ff */
[----:B------:R-:W-:Y:S06]  /*3df0*/  BRA `(.L_x_995) ;  /* 0x0000000400b87947 */ /* 0x000fec0003800000 */
.L_x_1007:
        /* <DEDUP_REMOVED lines=12> */
.L_x_1014:
        /* <DEDUP_REMOVED lines=21> */
.L_x_1018:
[----:B------:R-:W-:Y:S05]  /*4010*/  BSYNC.RECONVERGENT B1 ;  /* 0x0000000000017941 */ /* 0x000fea0003800200 */
.L_x_1017:
[----:B------:R-:W-:Y:S01]  /*4020*/  IMAD.SHL.U32 R0, R0, 0x100000, RZ ;  /* 0x0010000000007824 */ /* 0x000fe200078e00ff */
[----:B------:R-:W-:-:S04]  /*4030*/  LEA R2, R2, 0x3b800000, 0x17 ;  /* 0x3b80000002027811 */ /* 0x000fc800078eb8ff */
[----:B------:R-:W-:-:S07]  /*4040*/  LOP3.LUT R0, R2, R0, R7, 0xfe, !PT ;  /* 0x0000000002007212 */ /* 0x000fce00078efe07 */
.L_x_1016:
[----:B------:R-:W-:Y:S05]  /*4050*/  BSYNC.RECONVERGENT B0 ;  /* 0x0000000000007941 */ /* 0x000fea0003800200 */
.L_x_1015:
[----:B------:R-:W-:Y:S01]  /*4060*/  F2FP.F16.F32.PACK_AB R0, RZ, R0 ;  /* 0x00000000ff00723e */ /* 0x000fe200000000ff */
[----:B------:R-:W-:Y:S06]  /*4070*/  BRA `(.L_x_995) ;  /* 0x0000000400187947 */ /* 0x000fec0003800000 */
.L_x_1013:
        /* <DEDUP_REMOVED lines=21> */
.L_x_1022:
[----:B------:R-:W-:Y:S05]  /*41d0*/  BSYNC.RECONVERGENT B1 ;  /* 0x0000000000017941 */ /* 0x000fea0003800200 */
.L_x_1021:
[----:B------:R-:W-:Y:S01]  /*41e0*/  IMAD.SHL.U32 R0, R0, 0x200000, RZ ;  /* 0x0020000000007824 */ /* 0x000fe200078e00ff */
[----:B------:R-:W-:-:S04]  /*41f0*/  LEA R2, R2, 0x37800000, 0x17 ;  /* 0x3780000002027811 */ /* 0x000fc800078eb8ff */
[----:B------:R-:W-:-:S07]  /*4200*/  LOP3.LUT R0, R2, R0, R7, 0xfe, !PT ;  /* 0x0000000002007212 */ /* 0x000fce00078efe07 */
.L_x_1020:
[----:B------:R-:W-:Y:S05]  /*4210*/  BSYNC.RECONVERGENT B0 ;  /* 0x0000000000007941 */ /* 0x000fea0003800200 */
.L_x_1019:
[----:B------:R-:W-:Y:S01]  /*4220*/  F2FP.F16.F32.PACK_AB R0, RZ, R0 ;  /* 0x00000000ff00723e */ /* 0x000fe200000000ff */
[----:B------:R-:W-:Y:S06]  /*4230*/  BRA `(.L_x_995) ;  /* 0x0000000000a87947 */ /* 0x000fec0003800000 */
.L_x_1012:
        /* <DEDUP_REMOVED lines=14> */
.L_x_1026:
[----:B------:R-:W-:Y:S05]  /*4320*/  BSYNC.RECONVERGENT B0 ;  /* 0x0000000000007941 */ /* 0x000fea0003800200 */
.L_x_1025:
[----:B------:R-:W-:Y:S01]  /*4330*/  F2FP.F16.F32.PACK_AB R0, RZ, R0 ;  /* 0x00000000ff00723e */ /* 0x000fe200000000ff */
[----:B------:R-:W-:Y:S06]  /*4340*/  BRA `(.L_x_995) ;  /* 0x0000000000647947 */ /* 0x000fec0003800000 */
.L_x_1000:
        /* <DEDUP_REMOVED lines=16> */
.L_x_1027:
[----:B------:R-:W-:Y:S01]  /*4450*/  PRMT R0, RZ, 0x7610, R0 ;  /* 0x00007610ff007816 */ /* 0x000fe20000000000 */
[----:B------:R-:W-:Y:S06]  /*4460*/  BRA `(.L_x_995) ;  /* 0x00000000001c7947 */ /* 0x000fec0003800000 */
.L_x_1024:
[----:B------:R-:W2:Y:S02]  /*4470*/  LDG.E.64 R2, desc[UR36][R2.64] ;  /* 0x0000002402027981 */ /* 0x000ea4000c1e1b00 */
[----:B--2---:R-:W0:Y:S02]  /*4480*/  I2F.U64 R0, R2 ;  /* 0x0000000200007312 */ /* 0x004e240000301000 */
[----:B0-----:R-:W-:Y:S01]  /*4490*/  F2FP.F16.F32.PACK_AB R0, RZ, R0 ;  /* 0x00000000ff00723e */ /* 0x001fe200000000ff */
[----:B------:R-:W-:Y:S06]  /*44a0*/  BRA `(.L_x_995) ;  /* 0x00000000000c7947 */ /* 0x000fec0003800000 */
.L_x_1023:
[----:B------:R-:W2:Y:S02]  /*44b0*/  LDG.E R2, desc[UR36][R2.64] ;  /* 0x0000002402027981 */ /* 0x000ea4000c1e1900 */
[----:B--2---:R-:W-:-:S04]  /*44c0*/  I2FP.F32.U32 R0, R2 ;  /* 0x0000000200007245 */ /* 0x004fc80000201000 */
[----:B------:R-:W-:-:S07]  /*44d0*/  F2FP.F16.F32.PACK_AB R0, RZ, R0 ;  /* 0x00000000ff00723e */ /* 0x000fce00000000ff */
.L_x_995:
[----:B------:R-:W-:Y:S05]  /*44e0*/  BSYNC.RECONVERGENT B6 ;  /* 0x0000000000067941 */ /* 0x000fea0003800200 */
.L_x_994:
[C---:B0123--:R-:W-:Y:S01]  /*44f0*/  VIADD R2, R19.reuse, 0x100 ;  /* 0x0000010013027836 */ /* 0x04ffe20000000000 */
[CC--:B------:R-:W-:Y:S01]  /*4500*/  ISETP.GE.AND P0, PT, R19.reuse, R17.reuse, PT ;  /* 0x000000111300720c */ /* 0x0c0fe20003f06270 */
[C---:B------:R-:W-:Y:S01]  /*4510*/  VIADD R22, R19.reuse, 0x80 ;  /* 0x0000008013167836 */ /* 0x040fe20000000000 */
[----:B------:R-:W-:Y:S02]  /*4520*/  BSSY.RECONVERGENT B6, `(.L_x_1028) ;  /* 0x0000123000067945 */ /* 0x000fe40003800200 */
[-C--:B------:R-:W-:Y:S01]  /*4530*/  ISETP.GE.AND P2, PT, R2, R17.reuse, PT ;  /* 0x000000110200720c */ /* 0x080fe20003f46270 */
[----:B------:R-:W-:Y:S01]  /*4540*/  VIADD R2, R19, 0x180 ;  /* 0x0000018013027836 */ /* 0x000fe20000000000 */
[----:B------:R-:W-:-:S04]  /*4550*/  ISETP.GE.AND P1, PT, R22, R17, PT ;  /* 0x000000111600720c */ /* 0x000fc80003f26270 */
[----:B------:R-:W-:-:S03]  /*4560*/  ISETP.GE.AND P3, PT, R2, R17, PT ;  /* 0x000000110200720c */ /* 0x000fc60003f66270 */
[----:B-----5:R-:W-:-:S04]  /*4570*/  @!P0 HADD2.F32 R16, -RZ, R16.H0_H0 ;  /* 0x20000010ff108230 */ /* 0x020fc80000004100 */
[----:B------:R-:W-:Y:S02]  /*4580*/  @!P2 HADD2.F32 R3, -RZ, R24.H0_H0 ;  /* 0x20000018ff03a230 */ /* 0x000fe40000004100 */
[----:B------:R-:W-:Y:S02]  /*4590*/  @!P0 FMUL.RZ R2, R16, 0.15915493667125701904 ;  /* 0x3e22f98310028820 */ /* 0x000fe4000040c000 */
[----:B------:R-:W0:Y:S01]  /*45a0*/  LDC.U8 R16, c[0x0][0x3a4] ;  /* 0x0000e900ff107b82 */ /* 0x000e220000000000 */
[----:B------:R-:W-:Y:S01]  /*45b0*/  @!P2 FMUL.RZ R4, R3, 0.15915493667125701904 ;  /* 0x3e22f9830304a820 */ /* 0x000fe2000040c000 */
[----:B------:R-:W-:Y:S02]  /*45c0*/  @!P3 HADD2.F32 R5, -RZ, R0.H0_H0 ;  /* 0x20000000ff05b230 */ /* 0x000fe40000004100 */
[----:B------:R-:W1:Y:S01]  /*45d0*/  @!P0 MUFU.SIN R2, R2 ;  /* 0x0000000200028308 */ /* 0x000e620000000400 */
[----:B------:R-:W-:Y:S02]  /*45e0*/  @!P1 HADD2.F32 R3, -RZ, R23.H0_H0 ;  /* 0x20000017ff039230 */ /* 0x000fe40000004100 */
[----:B------:R-:W-:-:S03]  /*45f0*/  @!P3 FMUL.RZ R5, R5, 0.15915493667125701904 ;  /* 0x3e22f9830505b820 */ /* 0x000fc6000040c000 */
[----:B------:R-:W-:Y:S02]  /*4600*/  @!P1 FMUL.RZ R3, R3, 0.15915493667125701904 ;  /* 0x3e22f98303039820 */ /* 0x000fe4000040c000 */
[----:B------:R-:W2:Y:S08]  /*4610*/  @!P2 MUFU.SIN R4, R4 ;  /* 0x000000040004a308 */ /* 0x000eb00000000400 */
[----:B------:R-:W3:Y:S01]  /*4620*/  @!P3 MUFU.SIN R5, R5 ;  /* 0x000000050005b308 */ /* 0x000ee20000000400 */
[----:B-1----:R-:W-:-:S07]  /*4630*/  @!P0 F2FP.F16.F32.PACK_AB R0, RZ, R2 ;  /* 0x00000002ff00823e */ /* 0x002fce00000000ff */
[----:B------:R-:W1:Y:S01]  /*4640*/  @!P1 MUFU.SIN R3, R3 ;  /* 0x0000000300039308 */ /* 0x000e620000000400 */
[----:B--2---:R-:W-:Y:S02]  /*4650*/  @!P2 F2FP.F16.F32.PACK_AB R24, RZ, R4 ;  /* 0x00000004ff18a23e */ /* 0x004fe400000000ff */
[----:B---3--:R-:W-:Y:S02]  /*4660*/  @!P3 F2FP.F16.F32.PACK_AB R23, RZ, R5 ;  /* 0x00000005ff17b23e */ /* 0x008fe400000000ff */
[----:B-1----:R-:W-:Y:S01]  /*4670*/  @!P1 F2FP.F16.F32.PACK_AB R25, RZ, R3 ;  /* 0x00000003ff19923e */ /* 0x002fe200000000ff */
[----:B0-----:R-:W-:Y:S06]  /*4680*/  @P0 BRA `(.L_x_1029) ;  /* 0x0000001000300947 */ /* 0x001fec0003800000 */
[----:B------:R-:W0:Y:S01]  /*4690*/  LDCU UR4, c[0x0][0x3a8] ;  /* 0x00007500ff0477ac */ /* 0x000e220008000800 */
[----:B------:R-:W1:Y:S01]  /*46a0*/  LDC.64 R2, c[0x0][0x388] ;  /* 0x0000e200ff027b82 */ /* 0x000e620000000a00 */
[----:B------:R-:W-:Y:S01]  /*46b0*/  IMAD R4, R18, 0x200, R19 ;  /* 0x0000020012047824 */ /* 0x000fe200078e0213 */
        /* <DEDUP_REMOVED lines=15> */
[----:B------:R-:W-:Y:S02]  /*47b0*/  HADD2.F32 R0, -RZ, R0.H0_H0 ;  /* 0x20000000ff007230 */ /* 0x000fe40000004100 */
[----:B------:R-:W-:Y:S02]  /*47c0*/  IMAD.MOV.U32 R19, RZ, RZ, R22 ;  /* 0x000000ffff137224 */ /* 0x000fe400078e0016 */
[----:B------:R-:W0:Y:S02]  /*47d0*/  F2I.FTZ.TRUNC.NTZ R5, R0 ;  /* 0x0000000000057305 */ /* 0x000e24000021f100 */
[----:B0-----:R0:W-:Y:S01]  /*47e0*/  STG.E.U8 desc[UR36][R2.64], R5 ;  /* 0x0000000502007986 */ /* 0x0011e2000c101124 */
[----:B------:R-:W-:Y:S05]  /*47f0*/  BRA `(.L_x_1029) ;  /* 0x0000000c00d47947 */ /* 0x000fea0003800000 */
.L_x_1033:
[----:B------:R-:W-:Y:S02]  /*4800*/  HADD2.F32 R5, -RZ, R0.H0_H0 ;  /* 0x20000000ff057230 */ /* 0x000fe40000004100 */
[----:B------:R-:W-:-:S04]  /*4810*/  IMAD.MOV.U32 R19, RZ, RZ, R22 ;  /* 0x000000ffff137224 */ /* 0x000fc800078e0016 */
[----:B------:R-:W0:Y:S02]  /*4820*/  F2I.S64.TRUNC R4, R5 ;  /* 0x0000000500047311 */ /* 0x000e24000020d900 */
[----:B0-----:R0:W-:Y:S01]  /*4830*/  STG.E.U8 desc[UR36][R2.64], R4 ;  /* 0x0000000402007986 */ /* 0x0011e2000c101124 */
[----:B------:R-:W-:Y:S05]  /*4840*/  BRA `(.L_x_1029) ;  /* 0x0000000c00c07947 */ /* 0x000fea0003800000 */
.L_x_1032:
[----:B------:R-:W-:-:S13]  /*4850*/  ISETP.NE.AND P0, PT, R4, 0x2, PT ;  /* 0x000000020400780c */ /* 0x000fda0003f05270 */
[----:B------:R-:W-:Y:S05]  /*4860*/  @!P0 BRA `(.L_x_1035) ;  /* 0x0000000000388947 */ /* 0x000fea0003800000 */
[----:B------:R-:W-:-:S13]  /*4870*/  ISETP.NE.AND P0, PT, R4, 0x3, PT ;  /* 0x000000030400780c */ /* 0x000fda0003f05270 */
[----:B------:R-:W-:Y:S05]  /*4880*/  @!P0 BRA `(.L_x_1036) ;  /* 0x00000000001c8947 */ /* 0x000fea0003800000 */
[----:B------:R-:W-:-:S13]  /*4890*/  ISETP.NE.AND P0, PT, R4, 0x4, PT ;  /* 0x000000040400780c */ /* 0x000fda0003f05270 */
[----:B------:R-:W-:Y:S05]  /*48a0*/  @P0 BRA `(.L_x_1034) ;  /* 0x0000000800f80947 */ /* 0x000fea0003800000 */
[----:B------:R-:W-:Y:S02]  /*48b0*/  HADD2.F32 R4, -RZ, R0.H0_H0 ;  /* 0x20000000ff047230 */ /* 0x000fe40000004100 */
[----:B------:R-:W-:-:S04]  /*48c0*/  IMAD.MOV.U32 R19, RZ, RZ, R22 ;  /* 0x000000ffff137224 */ /* 0x000fc800078e0016 */
[----:B------:R-:W0:Y:S02]  /*48d0*/  F2I.S64.TRUNC R4, R4 ;  /* 0x0000000400047311 */ /* 0x000e24000020d900 */
[----:B0-----:R0:W-:Y:S01]  /*48e0*/  STG.E.64 desc[UR36][R2.64], R4 ;  /* 0x0000000402007986 */ /* 0x0011e2000c101b24 */
[----:B------:R-:W-:Y:S05]  /*48f0*/  BRA `(.L_x_1029) ;  /* 0x0000000c00947947 */ /* 0x000fea0003800000 */
.L_x_1036:
[----:B------:R-:W-:Y:S02]  /*4900*/  HADD2.F32 R0, -RZ, R0.H0_H0 ;  /* 0x20000000ff007230 */ /* 0x000fe40000004100 */
[----:B------:R-:W-:Y:S02]  /*4910*/  IMAD.MOV.U32 R19, RZ, RZ, R22 ;  /* 0x000000ffff137224 */ /* 0x000fe400078e0016 */
[----:B------:R-:W0:Y:S02]  /*4920*/  F2I.FTZ.TRUNC.NTZ R5, R0 ;  /* 0x0000000000057305 */ /* 0x000e24000021f100 */
[----:B0-----:R0:W-:Y:S01]  /*4930*/  STG.E desc[UR36][R2.64], R5 ;  /* 0x0000000502007986 */ /* 0x0011e2000c101924 */
[----:B------:R-:W-:Y:S05]  /*4940*/  BRA `(.L_x_1029) ;  /* 0x0000000c00807947 */ /* 0x000fea0003800000 */
.L_x_1035:
[----:B------:R-:W-:Y:S02]  /*4950*/  HADD2.F32 R0, -RZ, R0.H0_H0 ;  /* 0x20000000ff007230 */ /* 0x000fe40000004100 */
[----:B------:R-:W-:Y:S02]  /*4960*/  IMAD.MOV.U32 R19, RZ, RZ, R22 ;  /* 0x000000ffff137224 */ /* 0x000fe400078e0016 */
[----:B------:R-:W0:Y:S02]  /*4970*/  F2I.FTZ.TRUNC.NTZ R5, R0 ;  /* 0x0000000000057305 */ /* 0x000e24000021f100 */
[----:B0-----:R0:W-:Y:S01]  /*4980*/  STG.E.U16 desc[UR36][R2.64], R5 ;  /* 0x0000000502007986 */ /* 0x0011e2000c101524 */
[----:B------:R-:W-:Y:S05]  /*4990*/  BRA `(.L_x_1029) ;  /* 0x0000000c006c7947 */ /* 0x000fea0003800000 */
.L_x_1031:
[----:B------:R-:W-:-:S13]  /*49a0*/  ISETP.GT.AND P0, PT, R4, 0x6, PT ;  /* 0x000000060400780c */ /* 0x000fda0003f04270 */
[----:B------:R-:W-:Y:S05]  /*49b0*/  @P0 BRA `(.L_x_1037) ;  /* 0x00000000002c0947 */ /* 0x000fea0003800000 */
[----:B------:R-:W-:-:S13]  /*49c0*/  ISETP.NE.AND P0, PT, R4, 0x5, PT ;  /* 0x000000050400780c */ /* 0x000fda0003f05270 */
[----:B------:R-:W-:Y:S05]  /*49d0*/  @!P0 BRA `(.L_x_1038) ;  /* 0x0000000000188947 */ /* 0x000fea0003800000 */
[----:B------:R-:W-:-:S13]  /*49e0*/  ISETP.NE.AND P0, PT, R4, 0x6, PT ;  /* 0x000000060400780c */ /* 0x000fda0003f05270 */
[----:B------:R-:W-:Y:S05]  /*49f0*/  @P0 BRA `(.L_x_1034) ;  /* 0x0000000800a40947 */ /* 0x000fea0003800000 */
[----:B------:R-:W-:Y:S02]  /*4a00*/  HADD2.F32 R5, -RZ, R0.H0_H0 ;  /* 0x20000000ff057230 */ /* 0x000fe40000004100 */
[----:B------:R-:W-:-:S03]  /*4a10*/  IMAD.MOV.U32 R19, RZ, RZ, R22 ;  /* 0x000000ffff137224 */ /* 0x000fc600078e0016 */
[----:B------:R0:W-:Y:S01]  /*4a20*/  STG.E desc[UR36][R2.64], R5 ;  /* 0x0000000502007986 */ /* 0x0001e2000c101924 */
[----:B------:R-:W-:Y:S05]  /*4a30*/  BRA `(.L_x_1029) ;  /* 0x0000000c00447947 */ /* 0x000fea0003800000 */
.L_x_1038:
[----:B------:R0:W-:Y:S01]  /*4a40*/  STG.E.U16 desc[UR36][R2.64], R0 ;  /* 0x0000000002007986 */ /* 0x0001e2000c101524 */
[----:B------:R-:W-:Y:S01]  /*4a50*/  IMAD.MOV.U32 R19, RZ, RZ, R22 ;  /* 0x000000ffff137224 */ /* 0x000fe200078e0016 */
[----:B------:R-:W-:Y:S06]  /*4a60*/  BRA `(.L_x_1029) ;  /* 0x0000000c00387947 */ /* 0x000fec0003800000 */
.L_x_1037:
[----:B------:R-:W-:-:S13]  /*4a70*/  ISETP.NE.AND P0, PT, R4, 0x7, PT ;  /* 0x000000070400780c */ /* 0x000fda0003f05270 */
[----:B------:R-:W-:Y:S05]  /*4a80*/  @!P0 BRA `(.L_x_1039) ;  /* 0x00000000003c8947 */ /* 0x000fea0003800000 */
[----:B------:R-:W-:-:S13]  /*4a90*/  ISETP.NE.AND P0, PT, R4, 0x8, PT ;  /* 0x000000080400780c */ /* 0x000fda0003f05270 */
[----:B------:R-:W-:Y:S05]  /*4aa0*/  @!P0 BRA `(.L_x_1040) ;  /* 0x00000000001c8947 */ /* 0x000fea0003800000 */
[----:B------:R-:W-:-:S13]  /*4ab0*/  ISETP.NE.AND P0, PT, R4, 0x9, PT ;  /* 0x000000090400780c */ /* 0x000fda0003f05270 */
[----:B------:R-:W-:Y:S05]  /*4ac0*/  @P0 BRA `(.L_x_1034) ;  /* 0x0000000800700947 */ /* 0x000fea0003800000 */
[----:B------:R-:W-:Y:S02]  /*4ad0*/  HADD2.F32 R4, -RZ, R0.H0_H0 ;  /* 0x20000000ff047230 */ /* 0x000fe40000004100 */
[----:B------:R-:W-:Y:S02]  /*4ae0*/  IMAD.MOV.U32 R5, RZ, RZ, RZ ;  /* 0x000000ffff057224 */ /* 0x000fe400078e00ff */
[----:B------:R-:W-:-:S03]  /*4af0*/  IMAD.MOV.U32 R19, RZ, RZ, R22 ;  /* 0x000000ffff137224 */ /* 0x000fc600078e0016 */
[----:B------:R0:W-:Y:S01]  /*4b00*/  STG.E.64 desc[UR36][R2.64], R4 ;  /* 0x0000000402007986 */ /* 0x0001e2000c101b24 */
[----:B------:R-:W-:Y:S05]  /*4b10*/  BRA `(.L_x_1029) ;  /* 0x0000000c000c7947 */ /* 0x000fea0003800000 */
.L_x_1040:
[----:B------:R-:W-:Y:S02]  /*4b20*/  HADD2.F32 R0, -RZ, R0.H0_H0 ;  /* 0x20000000ff007230 */ /* 0x000fe40000004100 */
[----:B------:R-:W-:-:S03]  /*4b30*/  IMAD.MOV.U32 R19, RZ, RZ, R22 ;  /* 0x000000ffff137224 */ /* 0x000fc600078e0016 */
[----:B------:R-:W-:-:S04]  /*4b40*/  F2FP.F16.F32.PACK_AB R0, RZ, R0 ;  /* 0x00000000ff00723e */ /* 0x000fc800000000ff */
[----:B------:R-:W-:-:S05]  /*4b50*/  PRMT R0, R0, 0x5410, RZ ;  /* 0x0000541000007816 */ /* 0x000fca00000000ff */
[----:B------:R0:W-:Y:S01]  /*4b60*/  STG.E desc[UR36][R2.64], R0 ;  /* 0x0000000002007986 */ /* 0x0001e2000c101924 */
[----:B------:R-:W-:Y:S05]  /*4b70*/  BRA `(.L_x_1029) ;  /* 0x0000000800f47947 */ /* 0x000fea0003800000 */
.L_x_1039:
[----:B------:R-:W-:Y:S02]  /*4b80*/  HADD2.F32 R4, -RZ, R0.H0_H0 ;  /* 0x20000000ff047230 */ /* 0x000fe40000004100 */
[----:B------:R-:W-:-:S03]  /*4b90*/  IMAD.MOV.U32 R19, RZ, RZ, R22 ;  /* 0x000000ffff137224 */ /* 0x000fc600078e0016 */
[----:B------:R-:W-:-:S06]  /*4ba0*/  FMUL.FTZ R4, R4, 1 ;  /* 0x3f80000004047820 */ /* 0x000fcc0000410000 */
[----:B------:R-:W0:Y:S02]  /*4bb0*/  F2F.F64.F32 R4, R4 ;  /* 0x0000000400047310 */ /* 0x000e240000201800 */
[----:B0-----:R0:W-:Y:S01]  /*4bc0*/  STG.E.64 desc[UR36][R2.64], R4 ;  /* 0x0000000402007986 */ /* 0x0011e2000c101b24 */
[----:B------:R-:W-:Y:S05]  /*4bd0*/  BRA `(.L_x_1029) ;  /* 0x0000000800dc7947 */ /* 0x000fea0003800000 */
.L_x_1030:
        /* <DEDUP_REMOVED lines=10> */
[----:B------:R-:W-:-:S04]  /*4c80*/  FSETP.NEU.FTZ.AND P0, PT, R0, RZ, PT ;  /* 0x000000ff0000720b */ /* 0x000fc80003f1d000 */
[----:B------:R-:W-:-:S05]  /*4c90*/  SEL R5, RZ, 0x1, !P0 ;  /* 0x00000001ff057807 */ /* 0x000fca0004000000 */
[----:B------:R4:W-:Y:S01]  /*4ca0*/  STG.E.U8 desc[UR36][R2.64], R5 ;  /* 0x0000000502007986 */ /* 0x0009e2000c101124 */
[----:B------:R-:W-:Y:S05]  /*4cb0*/  BRA `(.L_x_1029) ;  /* 0x0000000800a47947 */ /* 0x000fea0003800000 */
.L_x_1043:
[----:B------:R-:W-:Y:S01]  /*4cc0*/  HADD2.F32 R0, -RZ, R0.H0_H0 ;  /* 0x20000000ff007230 */ /* 0x000fe20000004100 */
[----:B------:R-:W-:Y:S01]  /*4cd0*/  CS2R R6, SRZ ;  /* 0x0000000000067805 */ /* 0x000fe2000001ff00 */
[----:B------:R-:W-:-:S03]  /*4ce0*/  IMAD.MOV.U32 R19, RZ, RZ, R22 ;  /* 0x000000ffff137224 */ /* 0x000fc600078e0016 */
[----:B------:R-:W-:-:S04]  /*4cf0*/  FMUL.FTZ R0, R0, 1 ;  /* 0x3f80000000007820 */ /* 0x000fc80000410000 */
[----:B------:R-:W0:Y:S02]  /*4d00*/  F2F.F64.F32 R4, R0 ;  /* 0x0000000000047310 */ /* 0x000e240000201800 */
[----:B0-----:R3:W-:Y:S01]  /*4d10*/  STG.E.128 desc[UR36][R2.64], R4 ;  /* 0x0000000402007986 */ /* 0x0017e2000c101d24 */
[----:B------:R-:W-:Y:S05]  /*4d20*/  BRA `(.L_x_1029) ;  /* 0x0000000800887947 */ /* 0x000fea0003800000 */
.L_x_1042:
[----:B------:R-:W-:-:S13]  /*4d30*/  ISETP.NE.AND P0, PT, R4, 0xf, PT ;  /* 0x0000000f0400780c */ /* 0x000fda0003f05270 */
[----:B------:R-:W-:Y:S05]  /*4d40*/  @!P0 BRA `(.L_x_1044) ;  /* 0x0000000000a88947 */ /* 0x000fea0003800000 */
[----:B------:R-:W-:-:S13]  /*4d50*/  ISETP.NE.AND P0, PT, R4, 0x17, PT ;  /* 0x000000170400780c */ /* 0x000fda0003f05270 */
[----:B------:R-:W-:Y:S05]  /*4d60*/  @!P0 BRA `(.L_x_1045) ;  /* 0x0000000000508947 */ /* 0x000fea0003800000 */
[----:B------:R-:W-:-:S13]  /*4d70*/  ISETP.NE.AND P0, PT, R4, 0x18, PT ;  /* 0x000000180400780c */ /* 0x000fda0003f05270 */
[----:B------:R-:W-:Y:S05]  /*4d80*/  @P0 BRA `(.L_x_1034) ;  /* 0x0000000400c00947 */ /* 0x000fea0003800000 */
        /* <DEDUP_REMOVED lines=13> */
.L_x_1047:
[----:B------:R-:W-:Y:S05]  /*4e60*/  BSYNC.RECONVERGENT B0 ;  /* 0x0000000000007941 */ /* 0x000fea0003800200 */
.L_x_1046:
[----:B------:R-:W-:Y:S01]  /*4e70*/  LOP3.LUT R5, R0, 0x80, R5, 0xf8, !PT ;  /* 0x0000008000057812 */ /* 0x000fe200078ef805 */
[----:B------:R-:W-:-:S04]  /*4e80*/  IMAD.MOV.U32 R19, RZ, RZ, R22 ;  /* 0x000000ffff137224 */ /* 0x000fc800078e0016 */
[----:B------:R2:W-:Y:S01]  /*4e90*/  STG.E.U8 desc[UR36][R2.64], R5 ;  /* 0x0000000502007986 */ /* 0x0005e2000c101124 */
[----:B------:R-:W-:Y:S05]  /*4ea0*/  BRA `(.L_x_1029) ;  /* 0x0000000800287947 */ /* 0x000fea0003800000 */
.L_x_1045:
        /* <DEDUP_REMOVED lines=15> */
.L_x_1049:
[----:B------:R-:W-:Y:S05]  /*4fa0*/  BSYNC.RECONVERGENT B0 ;  /* 0x0000000000007941 */ /* 0x000fea0003800200 */
.L_x_1048:
[----:B------:R-:W-:Y:S01]  /*4fb0*/  LOP3.LUT R5, R0, 0x80, R5, 0xf8, !PT ;  /* 0x0000008000057812 */ /* 0x000fe200078ef805 */
[----:B------:R-:W-:-:S04]  /*4fc0*/  IMAD.MOV.U32 R19, RZ, RZ, R22 ;  /* 0x000000ffff137224 */ /* 0x000fc800078e0016 */
[----:B------:R1:W-:Y:S01]  /*4fd0*/  STG.E.U8 desc[UR36][R2.64], R5 ;  /* 0x0000000502007986 */ /* 0x0003e2000c101124 */
[----:B------:R-:W-:Y:S05]  /*4fe0*/  BRA `(.L_x_1029) ;  /* 0x0000000400d87947 */ /* 0x000fea0003800000 */
.L_x_1044:
[----:B------:R-:W-:Y:S02]  /*4ff0*/  HADD2.F32 R0, -RZ, R0.H0_H0 ;  /* 0x20000000ff007230 */ /* 0x000fe40000004100 */
[----:B------:R-:W-:-:S03]  /*5000*/  IMAD.MOV.U32 R19, RZ, RZ, R22 ;  /* 0x000000ffff137224 */ /* 0x000fc600078e0016 */
[----:B------:R-:W-:-:S05]  /*5010*/  F2FP.BF16.F32.PACK_AB R0, RZ, R0 ;  /* 0x00000000ff00723e */ /* 0x000fca00000010ff */
[----:B------:R0:W-:Y:S01]  /*5020*/  STG.E.U16 desc[UR36][R2.64], R0 ;  /* 0x0000000002007986 */ /* 0x0001e2000c101524 */
[----:B------:R-:W-:Y:S05]  /*5030*/  BRA `(.L_x_1029) ;  /* 0x0000000400c47947 */ /* 0x000fea0003800000 */
.L_x_1041:
        /* <DEDUP_REMOVED lines=10> */
[----:B------:R-:W0:Y:S02]  /*50e0*/  F2I.FTZ.U32.TRUNC.NTZ R5, R5 ;  /* 0x0000000500057305 */ /* 0x000e24000021f000 */
[----:B0-----:R0:W-:Y:S01]  /*50f0*/  STG.E.U16 desc[UR36][R2.64], R5 ;  /* 0x0000000502007986 */ /* 0x0011e2000c101524 */
[----:B------:R-:W-:Y:S05]  /*5100*/  BRA `(.L_x_1029) ;  /* 0x0000000400907947 */ /* 0x000fea0003800000 */
.L_x_1052:
        /* <DEDUP_REMOVED lines=13> */
.L_x_1055:
[----:B------:R-:W-:-:S04]  /*51e0*/  SHF.R.U32.HI R0, RZ, 0x14, R5 ;  /* 0x00000014ff007819 */ /* 0x000fc80000011605 */
[----:B------:R-:W-:-:S04]  /*51f0*/  LOP3.LUT R0, R0, 0x1, RZ, 0xc0, !PT ;  /* 0x0000000100007812 */ /* 0x000fc800078ec0ff */
[----:B------:R-:W-:-:S04]  /*5200*/  IADD3 R0, PT, PT, R5, 0x487ffff, R0 ;  /* 0x0487ffff05007810 */ /* 0x000fc80007ffe000 */
[----:B------:R-:W-:-:S04]  /*5210*/  SHF.R.U32.HI R0, RZ, 0x14, R0 ;  /* 0x00000014ff007819 */ /* 0x000fc80000011600 */
[----:B------:R-:W-:-:S07]  /*5220*/  LOP3.LUT R4, R0, 0xff, RZ, 0xc0, !PT ;  /* 0x000000ff00047812 */ /* 0x000fce00078ec0ff */
.L_x_1056:
[----:B------:R-:W-:-:S04]  /*5230*/  SHF.R.U32.HI R5, RZ, 0x18, R5 ;  /* 0x00000018ff057819 */ /* 0x000fc80000011605 */
[----:B------:R-:W-:-:S04]  /*5240*/  LOP3.LUT R4, R4, 0x80, R5, 0xf8, !PT ;  /* 0x0000008004047812 */ /* 0x000fc800078ef805 */
[----:B------:R-:W-:-:S07]  /*5250*/  PRMT R0, R4, 0x7610, R0 ;  /* 0x0000761004007816 */ /* 0x000fce0000000000 */
.L_x_1054:
[----:B------:R-:W-:Y:S05]  /*5260*/  BSYNC.RECONVERGENT B0 ;  /* 0x0000000000007941 */ /* 0x000fea0003800200 */
.L_x_1053:
[----:B------:R0:W-:Y:S01]  /*5270*/  STG.E.U8 desc[UR36][R2.64], R0 ;  /* 0x0000000002007986 */ /* 0x0001e2000c101124 */
[----:B------:R-:W-:Y:S01]  /*5280*/  IMAD.MOV.U32 R19, RZ, RZ, R22 ;  /* 0x000000ffff137224 */ /* 0x000fe200078e0016 */
[----:B------:R-:W-:Y:S06]  /*5290*/  BRA `(.L_x_1029) ;  /* 0x00000004002c7947 */ /* 0x000fec0003800000 */
.L_x_1051:
        /* <DEDUP_REMOVED lines=13> */
.L_x_1059:
[----:B------:R-:W-:-:S04]  /*5370*/  SHF.R.U32.HI R0, RZ, 0x15, R5 ;  /* 0x00000015ff007819 */ /* 0x000fc80000011605 */
[----:B------:R-:W-:-:S04]  /*5380*/  LOP3.LUT R0, R0, 0x1, RZ, 0xc0, !PT ;  /* 0x0000000100007812 */ /* 0x000fc800078ec0ff */
[----:B------:R-:W-:-:S04]  /*5390*/  IADD3 R0, PT, PT, R5, 0x88fffff, R0 ;  /* 0x088fffff05007810 */ /* 0x000fc80007ffe000 */
[----:B------:R-:W-:-:S04]  /*53a0*/  SHF.R.U32.HI R0, RZ, 0x15, R0 ;  /* 0x00000015ff007819 */ /* 0x000fc80000011600 */
[----:B------:R-:W-:-:S07]  /*53b0*/  LOP3.LUT R4, R0, 0xff, RZ, 0xc0, !PT ;  /* 0x000000ff00047812 */ /* 0x000fce00078ec0ff */
.L_x_1060:
[----:B------:R-:W-:-:S04]  /*53c0*/  SHF.R.U32.HI R5, RZ, 0x18, R5 ;  /* 0x00000018ff057819 */ /* 0x000fc80000011605 */
[----:B------:R-:W-:-:S04]  /*53d0*/  LOP3.LUT R4, R4, 0x80, R5, 0xf8, !PT ;  /* 0x0000008004047812 */ /* 0x000fc800078ef805 */
[----:B------:R-:W-:-:S07]  /*53e0*/  PRMT R0, R4, 0x7610, R0 ;  /* 0x0000761004007816 */ /* 0x000fce0000000000 */
.L_x_1058:
[----:B------:R-:W-:Y:S05]  /*53f0*/  BSYNC.RECONVERGENT B0 ;  /* 0x0000000000007941 */ /* 0x000fea0003800200 */
.L_x_1057:
[----:B------:R0:W-:Y:S01]  /*5400*/  STG.E.U8 desc[UR36][R2.64], R0 ;  /* 0x0000000002007986 */ /* 0x0001e2000c101124 */
[----:B------:R-:W-:Y:S01]  /*5410*/  IMAD.MOV.U32 R19, RZ, RZ, R22 ;  /* 0x000000ffff137224 */ /* 0x000fe200078e0016 */
[----:B------:R-:W-:Y:S06]  /*5420*/  BRA `(.L_x_1029) ;  /* 0x0000000000c87947 */ /* 0x000fec0003800000 */
.L_x_1050:
[----:B------:R-:W-:-:S13]  /*5430*/  ISETP.NE.AND P0, PT, R4, 0x1c, PT ;  /* 0x0000001c0400780c */ /* 0x000fda0003f05270 */
[----:B------:R-:W-:Y:S05]  /*5440*/  @!P0 BRA `(.L_x_1061) ;  /* 0x0000000000b08947 */ /* 0x000fea0003800000 */
[----:B------:R-:W-:-:S13]  /*5450*/  ISETP.NE.AND P0, PT, R4, 0x1d, PT ;  /* 0x0000001d0400780c */ /* 0x000fda0003f05270 */
[----:B------:R-:W-:Y:S05]  /*5460*/  @!P0 BRA `(.L_x_1062) ;  /* 0x0000000000948947 */ /* 0x000fea0003800000 */
[----:B------:R-:W-:-:S13]  /*5470*/  ISETP.NE.AND P0, PT, R4, 0x2c, PT ;  /* 0x0000002c0400780c */ /* 0x000fda0003f05270 */
[----:B------:R-:W-:Y:S05]  /*5480*/  @!P0 BRA `(.L_x_1063) ;  /* 0x0000000000488947 */ /* 0x000fea0003800000 */
.L_x_1034:
        /* <DEDUP_REMOVED lines=16> */
.L_x_1064:
[----:B------:R-:W-:Y:S01]  /*5590*/  IMAD.MOV.U32 R19, RZ, RZ, R22 ;  /* 0x000000ffff137224 */ /* 0x000fe200078e0016 */
[----:B------:R-:W-:Y:S06]  /*55a0*/  BRA `(.L_x_1029) ;  /* 0x0000000000687947 */ /* 0x000fec0003800000 */
.L_x_1063:
[----:B------:R-:W-:Y:S02]  /*55b0*/  HADD2.F32 R5, -RZ, R0.H0_H0 ;  /* 0x20000000ff057230 */ /* 0x000fe40000004100 */
        /* <DEDUP_REMOVED lines=16> */
.L_x_1062:
[----:B------:R-:W-:Y:S02]  /*56c0*/  HADD2.F32 R4, -RZ, R0.H0_H0 ;  /* 0x20000000ff047230 */ /* 0x000fe40000004100 */
[----:B------:R-:W-:-:S04]  /*56d0*/  IMAD.MOV.U32 R19, RZ, RZ, R22 ;  /* 0x000000ffff137224 */ /* 0x000fc800078e0016 */
[----:B------:R-:W0:Y:S02]  /*56e0*/  F2I.U64.TRUNC R4, R4 ;  /* 0x0000000400047311 */ /* 0x000e24000020d800 */
[----:B0-----:R0:W-:Y:S01]  /*56f0*/  STG.E.64 desc[UR36][R2.64], R4 ;  /* 0x0000000402007986 */ /* 0x0011e2000c101b24 */
[----:B------:R-:W-:Y:S05]  /*5700*/  BRA `(.L_x_1029) ;  /* 0x0000000000107947 */ /* 0x000fea0003800000 */
.L_x_1061:
[----:B------:R-:W-:Y:S02]  /*5710*/  HADD2.F32 R0, -RZ, R0.H0_H0 ;  /* 0x20000000ff007230 */ /* 0x000fe40000004100 */
[----:B------:R-:W-:Y:S02]  /*5720*/  IMAD.MOV.U32 R19, RZ, RZ, R22 ;  /* 0x000000ffff137224 */ /* 0x000fe400078e0016 */
[----:B------:R-:W0:Y:S02]  /*5730*/  F2I.FTZ.U32.TRUNC.NTZ R5, R0 ;  /* 0x0000000000057305 */ /* 0x000e24000021f000 */
[----:B0-----:R0:W-:Y:S03]  /*5740*/  STG.E desc[UR36][R2.64], R5 ;  /* 0x0000000502007986 */ /* 0x0011e6000c101924 */
.L_x_1029:
[----:B------:R-:W-:Y:S05]  /*5750*/  BSYNC.RECONVERGENT B6 ;  /* 0x0000000000067941 */ /* 0x000fea0003800200 */
.L_x_1028:
[----:B------:R-:W-:Y:S01]  /*5760*/  ISETP.GE.AND P0, PT, R19, R17, PT ;  /* 0x000000111300720c */ /* 0x000fe20003f06270 */
[----:B------:R-:W-:-:S12]  /*5770*/  BSSY.RECONVERGENT B6, `(.L_x_1065) ;  /* 0x00001f0000067945 */ /* 0x000fd80003800200 */
[----:B------:R-:W-:Y:S05]  /*5780*/  @P0 BRA `(.L_x_1066) ;  /* 0x0000001c00b80947 */ /* 0x000fea0003800000 */
[----:B------:R-:W5:Y:S01]  /*5790*/  LDCU UR4, c[0x0][0x3a8] ;  /* 0x00007500ff0477ac */ /* 0x000f620008000800 */
[----:B01234-:R-:W0:Y:S01]  /*57a0*/  LDC.64 R2, c[0x0][0x388] ;  /* 0x0000e200ff027b82 */ /* 0x01fe220000000a00 */
        /* <DEDUP_REMOVED lines=16> */
[----:B------:R-:W-:-:S06]  /*58b0*/  HADD2.F32 R25, -RZ, R25.H0_H0 ;  /* 0x20000019ff197230 */ /* 0x000fcc0000004100 */
[----:B------:R-:W0:Y:S02]  /*58c0*/  F2I.FTZ.TRUNC.NTZ R25, R25 ;  /* 0x0000001900197305 */ /* 0x000e24000021f100 */
[----:B0-----:R0:W-:Y:S01]  /*58d0*/  STG.E.U8 desc[UR36][R2.64], R25 ;  /* 0x0000001902007986 */ /* 0x0011e2000c101124 */
[----:B------:R-:W-:Y:S05]  /*58e0*/  BRA `(.L_x_1072) ;  /* 0x0000000c007c7947 */ /* 0x000fea0003800000 */
.L_x_1070:
[----:B------:R-:W-:-:S06]  /*58f0*/  HADD2.F32 R5, -RZ, R25.H0_H0 ;  /* 0x20000019ff057230 */ /* 0x000fcc0000004100 */
[----:B------:R-:W0:Y:S02]  /*5900*/  F2I.S64.TRUNC R4, R5 ;  /* 0x0000000500047311 */ /* 0x000e24000020d900 */
[----:B0-----:R0:W-:Y:S01]  /*5910*/  STG.E.U8 desc[UR36][R2.64], R4 ;  /* 0x0000000402007986 */ /* 0x0011e2000c101124 */
[----:B------:R-:W-:Y:S05]  /*5920*/  BRA `(.L_x_1072) ;  /* 0x0000000c006c7947 */ /* 0x000fea0003800000 */
.L_x_1069:
[----:B------:R-:W-:-:S13]  /*5930*/  ISETP.NE.AND P0, PT, R0, 0x2, PT ;  /* 0x000000020000780c */ /* 0x000fda0003f05270 */
[----:B------:R-:W-:Y:S05]  /*5940*/  @!P0 BRA `(.L_x_1073) ;  /* 0x0000000000308947 */ /* 0x000fea0003800000 */
[----:B------:R-:W-:-:S13]  /*5950*/  ISETP.NE.AND P0, PT, R0, 0x3, PT ;  /* 0x000000030000780c */ /* 0x000fda0003f05270 */
[----:B------:R-:W-:Y:S05]  /*5960*/  @!P0 BRA `(.L_x_1074) ;  /* 0x0000000000188947 */ /* 0x000fea0003800000 */
[----:B------:R-:W-:-:S13]  /*5970*/  ISETP.NE.AND P0, PT, R0, 0x4, PT ;  /* 0x000000040000780c */ /* 0x000fda0003f05270 */
[----:B------:R-:W-:Y:S05]  /*5980*/  @P0 BRA `(.L_x_1071) ;  /* 0x0000000800700947 */ /* 0x000fea0003800000 */
[----:B------:R-:W-:-:S06]  /*5990*/  HADD2.F32 R4, -RZ, R25.H0_H0 ;  /* 0x20000019ff047230 */ /* 0x000fcc0000004100 */
[----:B------:R-:W0:Y:S02]  /*59a0*/  F2I.S64.TRUNC R4, R4 ;  /* 0x0000000400047311 */ /* 0x000e24000020d900 */
[----:B0-----:R0:W-:Y:S01]  /*59b0*/  STG.E.64 desc[UR36][R2.64], R4 ;  /* 0x0000000402007986 */ /* 0x0011e2000c101b24 */
[----:B------:R-:W-:Y:S05]  /*59c0*/  BRA `(.L_x_1072) ;  /* 0x0000000c00447947 */ /* 0x000fea0003800000 */
.L_x_1074:
[----:B------:R-:W-:-:S06]  /*59d0*/  HADD2.F32 R25, -RZ, R25.H0_H0 ;  /* 0x20000019ff197230 */ /* 0x000fcc0000004100 */
[----:B------:R-:W0:Y:S02]  /*59e0*/  F2I.FTZ.TRUNC.NTZ R25, R25 ;  /* 0x0000001900197305 */ /* 0x000e24000021f100 */
[----:B0-----:R0:W-:Y:S01]  /*59f0*/  STG.E desc[UR36][R2.64], R25 ;  /* 0x0000001902007986 */ /* 0x0011e2000c101924 */
[----:B------:R-:W-:Y:S05]  /*5a00*/  BRA `(.L_x_1072) ;  /* 0x0000000c00347947 */ /* 0x000fea0003800000 */
.L_x_1073:
[----:B------:R-:W-:-:S06]  /*5a10*/  HADD2.F32 R25, -RZ, R25.H0_H0 ;  /* 0x20000019ff197230 */ /* 0x000fcc0000004100 */
[----:B------:R-:W0:Y:S02]  /*5a20*/  F2I.FTZ.TRUNC.NTZ R25, R25 ;  /* 0x0000001900197305 */ /* 0x000e24000021f100 */
[----:B0-----:R0:W-:Y:S01]  /*5a30*/  STG.E.U16 desc[UR36][R2.64], R25 ;  /* 0x0000001902007986 */ /* 0x0011e2000c101524 */
[----:B------:R-:W-:Y:S05]  /*5a40*/  BRA `(.L_x_1072) ;  /* 0x0000000c00247947 */ /* 0x000fea0003800000 */
.L_x_1068:
[----:B------:R-:W-:-:S13]  /*5a50*/  ISETP.GT.AND P0, PT, R0, 0x6, PT ;  /* 0x000000060000780c */ /* 0x000fda0003f04270 */
[----:B------:R-:W-:Y:S05]  /*5a60*/  @P0 BRA `(.L_x_1075) ;  /* 0x0000000000240947 */ /* 0x000fea0003800000 */
[----:B------:R-:W-:-:S13]  /*5a70*/  ISETP.NE.AND P0, PT, R0, 0x5, PT ;  /* 0x000000050000780c */ /* 0x000fda0003f05270 */
[----:B------:R-:W-:Y:S05]  /*5a80*/  @!P0 BRA `(.L_x_1076) ;  /* 0x0000000000148947 */ /* 0x000fea0003800000 */
[----:B------:R-:W-:-:S13]  /*5a90*/  ISETP.NE.AND P0, PT, R0, 0x6, PT ;  /* 0x000000060000780c */ /* 0x000fda0003f05270 */
[----:B------:R-:W-:Y:S05]  /*5aa0*/  @P0 BRA `(.L_x_1071) ;  /* 0x0000000800280947 */ /* 0x000fea0003800000 */
[----:B------:R-:W-:-:S05]  /*5ab0*/  HADD2.F32 R25, -RZ, R25.H0_H0 ;  /* 0x20000019ff197230 */ /* 0x000fca0000004100 */
[----:B------:R0:W-:Y:S01]  /*5ac0*/  STG.E desc[UR36][R2.64], R25 ;  /* 0x0000001902007986 */ /* 0x0001e2000c101924 */
[----:B------:R-:W-:Y:S05]  /*5ad0*/  BRA `(.L_x_1072) ;  /* 0x0000000c00007947 */ /* 0x000fea0003800000 */
.L_x_1076:
[----:B------:R0:W-:Y:S01]  /*5ae0*/  STG.E.U16 desc[UR36][R2.64], R25 ;  /* 0x0000001902007986 */ /* 0x0001e2000c101524 */
[----:B------:R-:W-:Y:S05]  /*5af0*/  BRA `(.L_x_1072) ;  /* 0x0000000800f87947 */ /* 0x000fea0003800000 */
.L_x_1075:
[----:B------:R-:W-:-:S13]  /*5b00*/  ISETP.NE.AND P0, PT, R0, 0x7, PT ;  /* 0x000000070000780c */ /* 0x000fda0003f05270 */
[----:B------:R-:W-:Y:S05]  /*5b10*/  @!P0 BRA `(.L_x_1077) ;  /* 0x0000000000348947 */ /* 0x000fea0003800000 */
[----:B------:R-:W-:-:S13]  /*5b20*/  ISETP.NE.AND P0, PT, R0, 0x8, PT ;  /* 0x000000080000780c */ /* 0x000fda0003f05270 */
[----:B------:R-:W-:Y:S05]  /*5b30*/  @!P0 BRA `(.L_x_1078) ;  /* 0x0000000000188947 */ /* 0x000fea0003800000 */
[----:B------:R-:W-:-:S13]  /*5b40*/  ISETP.NE.AND P0, PT, R0, 0x9, PT ;  /* 0x000000090000780c */ /* 0x000fda0003f05270 */
[----:B------:R-:W-:Y:S05]  /*5b50*/  @P0 BRA `(.L_x_1071) ;  /* 0x0000000400fc0947 */ /* 0x000fea0003800000 */
[----:B------:R-:W-:Y:S02]  /*5b60*/  HADD2.F32 R4, -RZ, R25.H0_H0 ;  /* 0x20000019ff047230 */ /* 0x000fe40000004100 */
[----:B------:R-:W-:-:S05]  /*5b70*/  IMAD.MOV.U32 R5, RZ, RZ, RZ ;  /* 0x000000ffff057224 */ /* 0x000fca00078e00ff */
[----:B------:R0:W-:Y:S01]  /*5b80*/  STG.E.64 desc[UR36][R2.64], R4 ;  /* 0x0000000402007986 */ /* 0x0001e2000c101b24 */
[----:B------:R-:W-:Y:S05]  /*5b90*/  BRA `(.L_x_1072) ;  /* 0x0000000800d07947 */ /* 0x000fea0003800000 */
.L_x_1078:
[----:B------:R-:W-:-:S05]  /*5ba0*/  HADD2.F32 R0, -RZ, R25.H0_H0 ;  /* 0x20000019ff007230 */ /* 0x000fca0000004100 */
[----:B------:R-:W-:-:S04]  /*5bb0*/  F2FP.F16.F32.PACK_AB R0, RZ, R0 ;  /* 0x00000000ff00723e */ /* 0x000fc800000000ff */
[----:B------:R-:W-:-:S05]  /*5bc0*/  PRMT R0, R0, 0x5410, RZ ;  /* 0x0000541000007816 */ /* 0x000fca00000000ff */
[----:B------:R0:W-:Y:S01]  /*5bd0*/  STG.E desc[UR36][R2.64], R0 ;  /* 0x0000000002007986 */ /* 0x0001e2000c101924 */
[----:B------:R-:W-:Y:S05]  /*5be0*/  BRA `(.L_x_1072) ;  /* 0x0000000800bc7947 */ /* 0x000fea0003800000 */
.L_x_1077:
[----:B------:R-:W-:-:S05]  /*5bf0*/  HADD2.F32 R4, -RZ, R25.H0_H0 ;  /* 0x20000019ff047230 */ /* 0x000fca0000004100 */
[----:B------:R-:W-:-:S06]  /*5c00*/  FMUL.FTZ R4, R4, 1 ;  /* 0x3f80000004047820 */ /* 0x000fcc0000410000 */
[----:B------:R-:W0:Y:S02]  /*5c10*/  F2F.F64.F32 R4, R4 ;  /* 0x0000000400047310 */ /* 0x000e240000201800 */
[----:B0-----:R0:W-:Y:S01]  /*5c20*/  STG.E.64 desc[UR36][R2.64], R4 ;  /* 0x0000000402007986 */ /* 0x0011e2000c101b24 */
[----:B------:R-:W-:Y:S05]  /*5c30*/  BRA `(.L_x_1072) ;  /* 0x0000000800a87947 */ /* 0x000fea0003800000 */
.L_x_1067:
        /* <DEDUP_REMOVED lines=10> */
[----:B------:R-:W-:-:S06]  /*5ce0*/  HADD2.F32 R5, -RZ, R25.H0_H0 ;  /* 0x20000019ff057230 */ /* 0x000fcc0000004100 */
[----:B------:R-:W0:Y:S02]  /*5cf0*/  F2I.FTZ.U32.TRUNC.NTZ R5, R5 ;  /* 0x0000000500057305 */ /* 0x000e24000021f000 */
[----:B0-----:R0:W-:Y:S01]  /*5d00*/  STG.E.U16 desc[UR36][R2.64], R5 ;  /* 0x0000000502007986 */ /* 0x0011e2000c101524 */
[----:B------:R-:W-:Y:S05]  /*5d10*/  BRA `(.L_x_1072) ;  /* 0x0000000800707947 */ /* 0x000fea0003800000 */
.L_x_1082:
        /* <DEDUP_REMOVED lines=18> */
.L_x_1085:
[----:B------:R-:W-:-:S04]  /*5e40*/  SHF.R.U32.HI R5, RZ, 0x18, R5 ;  /* 0x00000018ff057819 */ /* 0x000fc80000011605 */
[----:B------:R-:W-:-:S07]  /*5e50*/  LOP3.LUT R0, R0, 0x80, R5, 0xf8, !PT ;  /* 0x0000008000007812 */ /* 0x000fce00078ef805 */
.L_x_1084:
[----:B------:R-:W-:Y:S05]  /*5e60*/  BSYNC.RECONVERGENT B0 ;  /* 0x0000000000007941 */ /* 0x000fea0003800200 */
.L_x_1083:
[----:B------:R0:W-:Y:S01]  /*5e70*/  STG.E.U8 desc[UR36][R2.64], R0 ;  /* 0x0000000002007986 */ /* 0x0001e2000c101124 */
[----:B------:R-:W-:Y:S05]  /*5e80*/  BRA `(.L_x_1072) ;  /* 0x0000000800147947 */ /* 0x000fea0003800000 */
.L_x_1081:
        /* <DEDUP_REMOVED lines=18> */
.L_x_1088:
[----:B------:R-:W-:-:S04]  /*5fb0*/  SHF.R.U32.HI R5, RZ, 0x18, R5 ;  /* 0x00000018ff057819 */ /* 0x000fc80000011605 */
[----:B------:R-:W-:-:S07]  /*5fc0*/  LOP3.LUT R0, R0, 0x80, R5, 0xf8, !PT ;  /* 0x0000008000007812 */ /* 0x000fce00078ef805 */
.L_x_1087:
[----:B------:R-:W-:Y:S05]  /*5fd0*/  BSYNC.RECONVERGENT B0 ;  /* 0x0000000000007941 */ /* 0x000fea0003800200 */
.L_x_1086:
[----:B------:R0:W-:Y:S01]  /*5fe0*/  STG.E.U8 desc[UR36][R2.64], R0 ;  /* 0x0000000002007986 */ /* 0x0001e2000c101124 */
[----:B------:R-:W-:Y:S05]  /*5ff0*/  BRA `(.L_x_1072) ;  /* 0x0000000400b87947 */ /* 0x000fea0003800000 */
.L_x_1080:
[----:B------:R-:W-:-:S13]  /*6000*/  ISETP.NE.AND P0, PT, R0, 0x1c, PT ;  /* 0x0000001c0000780c */ /* 0x000fda0003f05270 */
[----:B------:R-:W-:Y:S05]  /*6010*/  @!P0 BRA `(.L_x_1089) ;  /* 0x0000000000608947 */ /* 0x000fea0003800000 */
[----:B------:R-:W-:-:S13]  /*6020*/  ISETP.NE.AND P0, PT, R0, 0x1d, PT ;  /* 0x0000001d0000780c */ /* 0x000fda0003f05270 */
[----:B------:R-:W-:Y:S05]  /*6030*/  @!P0 BRA `(.L_x_1090) ;  /* 0x0000000000488947 */ /* 0x000fea0003800000 */
[----:B------:R-:W-:-:S13]  /*6040*/  ISETP.NE.AND P0, PT, R0, 0x2c, PT ;  /* 0x0000002c0000780c */ /* 0x000fda0003f05270 */
[----:B------:R-:W-:Y:S05]  /*6050*/  @P0 BRA `(.L_x_1071) ;  /* 0x0000000000bc0947 */ /* 0x000fea0003800000 */
[----:B------:R-:W-:Y:S02]  /*6060*/  HADD2.F32 R25, -RZ, R25.H0_H0 ;  /* 0x20000019ff197230 */ /* 0x000fe40000004100 */
        /* <DEDUP_REMOVED lines=15> */
.L_x_1090:
[----:B------:R-:W-:-:S06]  /*6160*/  HADD2.F32 R4, -RZ, R25.H0_H0 ;  /* 0x20000019ff047230 */ /* 0x000fcc0000004100 */
[----:B------:R-:W0:Y:S02]  /*6170*/  F2I.U64.TRUNC R4, R4 ;  /* 0x0000000400047311 */ /* 0x000e24000020d800 */
[----:B0-----:R0:W-:Y:S01]  /*6180*/  STG.E.64 desc[UR36][R2.64], R4 ;  /* 0x0000000402007986 */ /* 0x0011e2000c101b24 */
[----:B------:R-:W-:Y:S05]  /*6190*/  BRA `(.L_x_1072) ;  /* 0x0000000400507947 */ /* 0x000fea0003800000 */
.L_x_1089:
[----:B------:R-:W-:-:S06]  /*61a0*/  HADD2.F32 R25, -RZ, R25.H0_H0 ;  /* 0x20000019ff197230 */ /* 0x000fcc0000004100 */
[----:B------:R-:W0:Y:S02]  /*61b0*/  F2I.FTZ.U32.TRUNC.NTZ R25, R25 ;  /* 0x0000001900197305 */ /* 0x000e24000021f000 */
[----:B0-----:R0:W-:Y:S01]  /*61c0*/  STG.E desc[UR36][R2.64], R25 ;  /* 0x0000001902007986 */ /* 0x0011e2000c101924 */
[----:B------:R-:W-:Y:S05]  /*61d0*/  BRA `(.L_x_1072) ;  /* 0x0000000400407947 */ /* 0x000fea0003800000 */
.L_x_1079:
[----:B------:R-:W-:-:S13]  /*61e0*/  ISETP.GT.AND P0, PT, R0, 0xe, PT ;  /* 0x0000000e0000780c */ /* 0x000fda0003f04270 */
[----:B------:R-:W-:Y:S05]  /*61f0*/  @P0 BRA `(.L_x_1091) ;  /* 0x00000000003c0947 */ /* 0x000fea0003800000 */
[----:B------:R-:W-:-:S13]  /*6200*/  ISETP.NE.AND P0, PT, R0, 0xa, PT ;  /* 0x0000000a0000780c */ /* 0x000fda0003f05270 */
[----:B------:R-:W-:Y:S05]  /*6210*/  @!P0 BRA `(.L_x_1092) ;  /* 0x00000000001c8947 */ /* 0x000fea0003800000 */
[----:B------:R-:W-:-:S13]  /*6220*/  ISETP.NE.AND P0, PT, R0, 0xb, PT ;  /* 0x0000000b0000780c */ /* 0x000fda0003f05270 */
[----:B------:R-:W-:Y:S05]  /*6230*/  @P0 BRA `(.L_x_1071) ;  /* 0x0000000000440947 */ /* 0x000fea0003800000 */
[----:B------:R-:W-:-:S05]  /*6240*/  HADD2.F32 R25, -RZ, R25.H0_H0 ;  /* 0x20000019ff197230 */ /* 0x000fca0000004100 */
[----:B------:R-:W-:-:S04]  /*6250*/  FSETP.NEU.FTZ.AND P0, PT, R25, RZ, PT ;  /* 0x000000ff1900720b */ /* 0x000fc80003f1d000 */
[----:B------:R-:W-:-:S05]  /*6260*/  SEL R5, RZ, 0x1, !P0 ;  /* 0x00000001ff057807 */ /* 0x000fca0004000000 */
[----:B------:R1:W-:Y:S01]  /*6270*/  STG.E.U8 desc[UR36][R2.64], R5 ;  /* 0x0000000502007986 */ /* 0x0003e2000c101124 */
[----:B------:R-:W-:Y:S05]  /*6280*/  BRA `(.L_x_1072) ;  /* 0x0000000400147947 */ /* 0x000fea0003800000 */
.L_x_1092:
[----:B------:R-:W-:Y:S01]  /*6290*/  HADD2.F32 R25, -RZ, R25.H0_H0 ;  /* 0x20000019ff197230 */ /* 0x000fe20000004100 */
[----:B------:R-:W-:-:S04]  /*62a0*/  CS2R R6, SRZ ;  /* 0x0000000000067805 */ /* 0x000fc8000001ff00 */
[----:B------:R-:W-:-:S06]  /*62b0*/  FMUL.FTZ R4, R25, 1 ;  /* 0x3f80000019047820 */ /* 0x000fcc0000410000 */
[----:B------:R-:W0:Y:S02]  /*62c0*/  F2F.F64.F32 R4, R4 ;  /* 0x0000000400047310 */ /* 0x000e240000201800 */
[----:B0-----:R0:W-:Y:S01]  /*62d0*/  STG.E.128 desc[UR36][R2.64], R4 ;  /* 0x0000000402007986 */ /* 0x0011e2000c101d24 */
[----:B------:R-:W-:Y:S05]  /*62e0*/  BRA `(.L_x_1072) ;  /* 0x0000000000fc7947 */ /* 0x000fea0003800000 */
.L_x_1091:
[----:B------:R-:W-:-:S13]  /*62f0*/  ISETP.NE.AND P0, PT, R0, 0xf, PT ;  /* 0x0000000f0000780c */ /* 0x000fda0003f05270 */
[----:B------:R-:W-:Y:S05]  /*6300*/  @!P0 BRA `(.L_x_1093) ;  /* 0x0000000000e88947 */ /* 0x000fea0003800000 */
[----:B------:R-:W-:-:S13]  /*6310*/  ISETP.NE.AND P0, PT, R0, 0x17, PT ;  /* 0x000000170000780c */ /* 0x000fda0003f05270 */
[----:B------:R-:W-:Y:S05]  /*6320*/  @!P0 BRA `(.L_x_1094) ;  /* 0x0000000000908947 */ /* 0x000fea0003800000 */
[----:B------:R-:W-:-:S13]  /*6330*/  ISETP.NE.AND P0, PT, R0, 0x18, PT ;  /* 0x000000180000780c */ /* 0x000fda0003f05270 */
[----:B------:R-:W-:Y:S05]  /*6340*/  @!P0 BRA `(.L_x_1095) ;  /* 0x0000000000448947 */ /* 0x000fea0003800000 */
.L_x_1071:
        /* <DEDUP_REMOVED lines=16> */
.L_x_1096:
[----:B------:R-:W-:Y:S05]  /*6450*/  BRA `(.L_x_1072) ;  /* 0x0000000000a07947 */ /* 0x000fea0003800000 */
.L_x_1095:
        /* <DEDUP_REMOVED lines=13> */
.L_x_1098:
[----:B------:R-:W-:Y:S05]  /*6530*/  BSYNC.RECONVERGENT B0 ;  /* 0x0000000000007941 */ /* 0x000fea0003800200 */
.L_x_1097:
[----:B------:R-:W-:-:S05]  /*6540*/  LOP3.LUT R5, R0, 0x80, R5, 0xf8, !PT ;  /* 0x0000008000057812 */ /* 0x000fca00078ef805 */
[----:B------:R3:W-:Y:S01]  /*6550*/  STG.E.U8 desc[UR36][R2.64], R5 ;  /* 0x0000000502007986 */ /* 0x0007e2000c101124 */
[----:B------:R-:W-:Y:S05]  /*6560*/  BRA `(.L_x_1072) ;  /* 0x00000000005c7947 */ /* 0x000fea0003800000 */
.L_x_1094:
        /* <DEDUP_REMOVED lines=12> */
.L_x_1100:
[----:B------:R-:W-:Y:S01]  /*6630*/  IMAD.MOV.U32 R0, RZ, RZ, 0x7f ;  /* 0x0000007fff007424 */ /* 0x000fe200078e00ff */
[----:B------:R-:W-:-:S04]  /*6640*/  ISETP.GT.U32.AND P0, PT, R4, 0x7f800000, PT ;  /* 0x7f8000000400780c */ /* 0x000fc80003f04070 */
[----:B------:R-:W-:-:S09]  /*6650*/  SEL R0, R0, 0x7c, P0 ;  /* 0x0000007c00007807 */ /* 0x000fd20000000000 */
.L_x_1101:
[----:B------:R-:W-:Y:S05]  /*6660*/  BSYNC.RECONVERGENT B0 ;  /* 0x0000000000007941 */ /* 0x000fea0003800200 */
.L_x_1099:
[----:B------:R-:W-:-:S04]  /*6670*/  SHF.R.U32.HI R5, RZ, 0x18, R5 ;  /* 0x00000018ff057819 */ /* 0x000fc80000011605 */
[----:B------:R-:W-:-:S05]  /*6680*/  LOP3.LUT R5, R0, 0x80, R5, 0xf8, !PT ;  /* 0x0000008000057812 */ /* 0x000fca00078ef805 */
[----:B------:R2:W-:Y:S01]  /*6690*/  STG.E.U8 desc[UR36][R2.64], R5 ;  /* 0x0000000502007986 */ /* 0x0005e2000c101124 */
[----:B------:R-:W-:Y:S05]  /*66a0*/  BRA `(.L_x_1072) ;  /* 0x00000000000c7947 */ /* 0x000fea0003800000 */
.L_x_1093:
[----:B------:R-:W-:-:S05]  /*66b0*/  HADD2.F32 R0, -RZ, R25.H0_H0 ;  /* 0x20000019ff007230 */ /* 0x000fca0000004100 */
[----:B------:R-:W-:-:S05]  /*66c0*/  F2FP.BF16.F32.PACK_AB R0, RZ, R0 ;  /* 0x00000000ff00723e */ /* 0x000fca00000010ff */
[----:B------:R4:W-:Y:S02]  /*66d0*/  STG.E.U16 desc[UR36][R2.64], R0 ;  /* 0x0000000002007986 */ /* 0x0009e4000c101524 */
.L_x_1072:
[----:B------:R-:W-:-:S05]  /*66e0*/  VIADD R19, R19, 0x80 ;  /* 0x0000008013137836 */ /* 0x000fca0000000000 */
[----:B------:R-:W-:-:S13]  /*66f0*/  ISETP.GE.AND P0, PT, R19, R17, PT ;  /* 0x000000111300720c */ /* 0x000fda0003f06270 */
        /* <DEDUP_REMOVED lines=19> */
[----:B------:R-:W-:-:S04]  /*6830*/  HADD2.F32 R24, -RZ, R24.H0_H0 ;  /* 0x20000018ff187230 */ /* 0x000fc80000004100 */
[----:B------:R-:W0:Y:S02]  /*6840*/  F2I.FTZ.TRUNC.NTZ R5, R24 ;  /* 0x0000001800057305 */ /* 0x000e24000021f100 */
[----:B0-----:R3:W-:Y:S01]  /*6850*/  STG.E.U8 desc[UR36][R2.64], R5 ;  /* 0x0000000502007986 */ /* 0x0017e2000c101124 */
[----:B------:R-:W-:Y:S05]  /*6860*/  BRA `(.L_x_1107) ;  /* 0x0000000c007c7947 */ /* 0x000fea0003800000 */
.L_x_1105:
[----:B------:R-:W-:-:S06]  /*6870*/  HADD2.F32 R5, -RZ, R24.H0_H0 ;  /* 0x20000018ff057230 */ /* 0x000fcc0000004100 */
[----:B------:R-:W0:Y:S02]  /*6880*/  F2I.S64.TRUNC R4, R5 ;  /* 0x0000000500047311 */ /* 0x000e24000020d900 */
[----:B0-----:R4:W-:Y:S01]  /*6890*/  STG.E.U8 desc[UR36][R2.64], R4 ;  /* 0x0000000402007986 */ /* 0x0019e2000c101124 */
[----:B------:R-:W-:Y:S05]  /*68a0*/  BRA `(.L_x_1107) ;  /* 0x0000000c006c7947 */ /* 0x000fea0003800000 */
.L_x_1104:
        /* <DEDUP_REMOVED lines=10> */
.L_x_1109:
[----:B------:R-:W-:-:S04]  /*6950*/  HADD2.F32 R24, -RZ, R24.H0_H0 ;  /* 0x20000018ff187230 */ /* 0x000fc80000004100 */
[----:B------:R-:W0:Y:S02]  /*6960*/  F2I.FTZ.TRUNC.NTZ R5, R24 ;  /* 0x0000001800057305 */ /* 0x000e24000021f100 */
[----:B0-----:R2:W-:Y:S01]  /*6970*/  STG.E desc[UR36][R2.64], R5 ;  /* 0x0000000502007986 */ /* 0x0015e2000c101924 */
[----:B------:R-:W-:Y:S05]  /*6980*/  BRA `(.L_x_1107) ;  /* 0x0000000c00347947 */ /* 0x000fea0003800000 */
.L_x_1108:
[----:B------:R-:W-:-:S04]  /*6990*/  HADD2.F32 R24, -RZ, R24.H0_H0 ;  /* 0x20000018ff187230 */ /* 0x000fc80000004100 */
[----:B------:R-:W0:Y:S02]  /*69a0*/  F2I.FTZ.TRUNC.NTZ R5, R24 ;  /* 0x0000001800057305 */ /* 0x000e24000021f100 */
[----:B0-----:R0:W-:Y:S01]  /*69b0*/  STG.E.U16 desc[UR36][R2.64], R5 ;  /* 0x0000000502007986 */ /* 0x0011e2000c101524 */
[----:B------:R-:W-:Y:S05]  /*69c0*/  BRA `(.L_x_1107) ;  /* 0x0000000c00247947 */ /* 0x000fea0003800000 */
.L_x_1103:
        /* <DEDUP_REMOVED lines=9> */
.L_x_1111:
[----:B------:R0:W-:Y:S01]  /*6a60*/  STG.E.U16 desc[UR36][R2.64], R24 ;  /* 0x0000001802007986 */ /* 0x0001e2000c101524 */
[----:B------:R-:W-:Y:S05]  /*6a70*/  BRA `(.L_x_1107) ;  /* 0x0000000800f87947 */ /* 0x000fea0003800000 */
.L_x_1110:
        /* <DEDUP_REMOVED lines=10> */
.L_x_1113:
[----:B------:R-:W-:-:S05]  /*6b20*/  HADD2.F32 R0, -RZ, R24.H0_H0 ;  /* 0x20000018ff007230 */ /* 0x000fca0000004100 */
[----:B------:R-:W-:-:S04]  /*6b30*/  F2FP.F16.F32.PACK_AB R0, RZ, R0 ;  /* 0x00000000ff00723e */ /* 0x000fc800000000ff */
[----:B------:R-:W-:-:S05]  /*6b40*/  PRMT R0, R0, 0x5410, RZ ;  /* 0x0000541000007816 */ /* 0x000fca00000000ff */
[----:B------:R0:W-:Y:S01]  /*6b50*/  STG.E desc[UR36][R2.64], R0 ;  /* 0x0000000002007986 */ /* 0x0001e2000c101924 */
[----:B------:R-:W-:Y:S05]  /*6b60*/  BRA `(.L_x_1107) ;  /* 0x0000000800bc7947 */ /* 0x000fea0003800000 */
.L_x_1112:
[----:B------:R-:W-:-:S05]  /*6b70*/  HADD2.F32 R4, -RZ, R24.H0_H0 ;  /* 0x20000018ff047230 */ /* 0x000fca0000004100 */
[----:B------:R-:W-:-:S06]  /*6b80*/  FMUL.FTZ R4, R4, 1 ;  /* 0x3f80000004047820 */ /* 0x000fcc0000410000 */
[----:B------:R-:W0:Y:S02]  /*6b90*/  F2F.F64.F32 R4, R4 ;  /* 0x0000000400047310 */ /* 0x000e240000201800 */
[----:B0-----:R0:W-:Y:S01]  /*6ba0*/  STG.E.64 desc[UR36][R2.64], R4 ;  /* 0x0000000402007986 */ /* 0x0011e2000c101b24 */
[----:B------:R-:W-:Y:S05]  /*6bb0*/  BRA `(.L_x_1107) ;  /* 0x0000000800a87947 */ /* 0x000fea0003800000 */
.L_x_1102:
        /* <DEDUP_REMOVED lines=14> */
.L_x_1117:
        /* <DEDUP_REMOVED lines=18> */
.L_x_1120:
[----:B------:R-:W-:-:S04]  /*6dc0*/  SHF.R.U32.HI R5, RZ, 0x18, R5 ;  /* 0x00000018ff057819 */ /* 0x000fc80000011605 */
[----:B------:R-:W-:-:S07]  /*6dd0*/  LOP3.LUT R0, R0, 0x80, R5, 0xf8, !PT ;  /* 0x0000008000007812 */ /* 0x000fce00078ef805 */
.L_x_1119:
[----:B------:R-:W-:Y:S05]  /*6de0*/  BSYNC.RECONVERGENT B0 ;  /* 0x0000000000007941 */ /* 0x000fea0003800200 */
.L_x_1118:
[----:B------:R0:W-:Y:S01]  /*6df0*/  STG.E.U8 desc[UR36][R2.64], R0 ;  /* 0x0000000002007986 */ /* 0x0001e2000c101124 */
[----:B------:R-:W-:Y:S05]  /*6e00*/  BRA `(.L_x_1107) ;  /* 0x0000000800147947 */ /* 0x000fea0003800000 */
.L_x_1116:
        /* <DEDUP_REMOVED lines=18> */
.L_x_1123:
[----:B------:R-:W-:-:S04]  /*6f30*/  SHF.R.U32.HI R5, RZ, 0x18, R5 ;  /* 0x00000018ff057819 */ /* 0x000fc80000011605 */
[----:B------:R-:W-:-:S07]  /*6f40*/  LOP3.LUT R0, R0, 0x80, R5, 0xf8, !PT ;  /* 0x0000008000007812 */ /* 0x000fce00078ef805 */
.L_x_1122:
[----:B------:R-:W-:Y:S05]  /*6f50*/  BSYNC.RECONVERGENT B0 ;  /* 0x0000000000007941 */ /* 0x000fea0003800200 */
.L_x_1121:
[----:B------:R0:W-:Y:S01]  /*6f60*/  STG.E.U8 desc[UR36][R2.64], R0 ;  /* 0x0000000002007986 */ /* 0x0001e2000c101124 */
[----:B------:R-:W-:Y:S05]  /*6f70*/  BRA `(.L_x_1107) ;  /* 0x0000000400b87947 */ /* 0x000fea0003800000 */
.L_x_1115:
[----:B------:R-:W-:-:S13]  /*6f80*/  ISETP.NE.AND P0, PT, R0, 0x1c, PT ;  /* 0x0000001c0000780c */ /* 0x000fda0003f05270 */
[----:B------:R-:W-:Y:S05]  /*6f90*/  @!P0 BRA `(.L_x_1124) ;  /* 0x0000000000608947 */ /* 0x000fea0003800000 */
[----:B------:R-:W-:-:S13]  /*6fa0*/  ISETP.NE.AND P0, PT, R0, 0x1d, PT ;  /* 0x0000001d0000780c */ /* 0x000fda0003f05270 */
[----:B------:R-:W-:Y:S05]  /*6fb0*/  @!P0 BRA `(.L_x_1125) ;  /* 0x0000000000488947 */ /* 0x000fea0003800000 */
[----:B------:R-:W-:-:S13]  /*6fc0*/  ISETP.NE.AND P0, PT, R0, 0x2c, PT ;  /* 0x0000002c0000780c */ /* 0x000fda0003f05270 */
[----:B------:R-:W-:Y:S05]  /*6fd0*/  @P0 BRA `(.L_x_1106) ;  /* 0x0000000000bc0947 */ /* 0x000fea0003800000 */
        /* <DEDUP_REMOVED lines=16> */
.L_x_1125:
[----:B------:R-:W-:-:S06]  /*70e0*/  HADD2.F32 R4, -RZ, R24.H0_H0 ;  /* 0x20000018ff047230 */ /* 0x000fcc0000004100 */
[----:B------:R-:W0:Y:S02]  /*70f0*/  F2I.U64.TRUNC R4, R4 ;  /* 0x0000000400047311 */ /* 0x000e24000020d800 */
[----:B0-----:R0:W-:Y:S01]  /*7100*/  STG.E.64 desc[UR36][R2.64], R4 ;  /* 0x0000000402007986 */ /* 0x0011e2000c101b24 */
[----:B------:R-:W-:Y:S05]  /*7110*/  BRA `(.L_x_1107) ;  /* 0x0000000400507947 */ /* 0x000fea0003800000 */
.L_x_1124:
[----:B------:R-:W-:-:S04]  /*7120*/  HADD2.F32 R24, -RZ, R24.H0_H0 ;  /* 0x20000018ff187230 */ /* 0x000fc80000004100 */
[----:B------:R-:W0:Y:S02]  /*7130*/  F2I.FTZ.U32.TRUNC.NTZ R5, R24 ;  /* 0x0000001800057305 */ /* 0x000e24000021f000 */
[----:B0-----:R0:W-:Y:S01]  /*7140*/  STG.E desc[UR36][R2.64], R5 ;  /* 0x0000000502007986 */ /* 0x0011e2000c101924 */
[----:B------:R-:W-:Y:S05]  /*7150*/  BRA `(.L_x_1107) ;  /* 0x0000000400407947 */ /* 0x000fea0003800000 */
.L_x_1114:
        /* <DEDUP_REMOVED lines=11> */
.L_x_1127:
[----:B------:R-:W-:Y:S01]  /*7210*/  HADD2.F32 R24, -RZ, R24.H0_H0 ;  /* 0x20000018ff187230 */ /* 0x000fe20000004100 */
[----:B------:R-:W-:-:S04]  /*7220*/  CS2R R6, SRZ ;  /* 0x0000000000067805 */ /* 0x000fc8000001ff00 */
[----:B------:R-:W-:-:S06]  /*7230*/  FMUL.FTZ R4, R24, 1 ;  /* 0x3f80000018047820 */ /* 0x000fcc0000410000 */
[----:B------:R-:W0:Y:S02]  /*7240*/  F2F.F64.F32 R4, R4 ;  /* 0x0000000400047310 */ /* 0x000e240000201800 */
[----:B0-----:R0:W-:Y:S01]  /*7250*/  STG.E.128 desc[UR36][R2.64], R4 ;  /* 0x0000000402007986 */ /* 0x0011e2000c101d24 */
[----:B------:R-:W-:Y:S05]  /*7260*/  BRA `(.L_x_1107) ;  /* 0x0000000000fc7947 */ /* 0x000fea0003800000 */
.L_x_1126:
[----:B------:R-:W-:-:S13]  /*7270*/  ISETP.NE.AND P0, PT, R0, 0xf, PT ;  /* 0x0000000f0000780c */ /* 0x000fda0003f05270 */
[----:B------:R-:W-:Y:S05]  /*7280*/  @!P0 BRA `(.L_x_1128) ;  /* 0x0000000000e88947 */ /* 0x000fea0003800000 */
[----:B------:R-:W-:-:S13]  /*7290*/  ISETP.NE.AND P0, PT, R0, 0x17, PT ;  /* 0x000000170000780c */ /* 0x000fda0003f05270 */
[----:B------:R-:W-:Y:S05]  /*72a0*/  @!P0 BRA `(.L_x_1129) ;  /* 0x0000000000908947 */ /* 0x000fea0003800000 */
[----:B------:R-:W-:-:S13]  /*72b0*/  ISETP.NE.AND P0, PT, R0, 0x18, PT ;  /* 0x000000180000780c */ /* 0x000fda0003f05270 */
[----:B------:R-:W-:Y:S05]  /*72c0*/  @!P0 BRA `(.L_x_1130) ;  /* 0x0000000000448947 */ /* 0x000fea0003800000 */
.L_x_1106:
        /* <DEDUP_REMOVED lines=16> */
.L_x_1131:
[----:B------:R-:W-:Y:S05]  /*73d0*/  BRA `(.L_x_1107) ;  /* 0x0000000000a07947 */ /* 0x000fea0003800000 */
.L_x_1130:
        /* <DEDUP_REMOVED lines=13> */
.L_x_1133:
[----:B------:R-:W-:Y:S05]  /*74b0*/  BSYNC.RECONVERGENT B0 ;  /* 0x0000000000007941 */ /* 0x000fea0003800200 */
.L_x_1132:
[----:B------:R-:W-:-:S05]  /*74c0*/  LOP3.LUT R5, R0, 0x80, R5, 0xf8, !PT ;  /* 0x0000008000057812 */ /* 0x000fca00078ef805 */
[----:B------:R0:W-:Y:S01]  /*74d0*/  STG.E.U8 desc[UR36][R2.64], R5 ;  /* 0x0000000502007986 */ /* 0x0001e2000c101124 */
[----:B------:R-:W-:Y:S05]  /*74e0*/  BRA `(.L_x_1107) ;  /* 0x00000000005c7947 */ /* 0x000fea0003800000 */
.L_x_1129:
        /* <DEDUP_REMOVED lines=12> */
.L_x_1135:
[----:B------:R-:W-:Y:S01]  /*75b0*/  IMAD.MOV.U32 R0, RZ, RZ, 0x7f ;  /* 0x0000007fff007424 */ /* 0x000fe200078e00ff */
[----:B------:R-:W-:-:S04]  /*75c0*/  ISETP.GT.U32.AND P0, PT, R4, 0x7f800000, PT ;  /* 0x7f8000000400780c */ /* 0x000fc80003f04070 */
[----:B------:R-:W-:-:S09]  /*75d0*/  SEL R0, R0, 0x7c, P0 ;  /* 0x0000007c00007807 */ /* 0x000fd20000000000 */
.L_x_1136:
[----:B------:R-:W-:Y:S05]  /*75e0*/  BSYNC.RECONVERGENT B0 ;  /* 0x0000000000007941 */ /* 0x000fea0003800200 */
.L_x_1134:
[----:B------:R-:W-:-:S04]  /*75f0*/  SHF.R.U32.HI R5, RZ, 0x18, R5 ;  /* 0x00000018ff057819 */ /* 0x000fc80000011605 */
[----:B------:R-:W-:-:S05]  /*7600*/  LOP3.LUT R5, R0, 0x80, R5, 0xf8, !PT ;  /* 0x0000008000057812 */ /* 0x000fca00078ef805 */
[----:B------:R0:W-:Y:S01]  /*7610*/  STG.E.U8 desc[UR36][R2.64], R5 ;  /* 0x0000000502007986 */ /* 0x0001e2000c101124 */
[----:B------:R-:W-:Y:S05]  /*7620*/  BRA `(.L_x_1107) ;  /* 0x00000000000c7947 */ /* 0x000fea0003800000 */
.L_x_1128:
[----:B------:R-:W-:-:S05]  /*7630*/  HADD2.F32 R0, -RZ, R24.H0_H0 ;  /* 0x20000018ff007230 */ /* 0x000fca0000004100 */
[----:B------:R-:W-:-:S05]  /*7640*/  F2FP.BF16.F32.PACK_AB R0, RZ, R0 ;  /* 0x00000000ff00723e */ /* 0x000fca00000010ff */
[----:B------:R0:W-:Y:S02]  /*7650*/  STG.E.U16 desc[UR36][R2.64], R0 ;  /* 0x0000000002007986 */ /* 0x0001e4000c101524 */
.L_x_1107:
[----:B------:R-:W-:-:S07]  /*7660*/  VIADD R19, R19, 0x80 ;  /* 0x0000008013137836 */ /* 0x000fce0000000000 */
.L_x_1066:
[----:B------:R-:W-:Y:S05]  /*7670*/  BSYNC.RECONVERGENT B6 ;  /* 0x0000000000067941 */ /* 0x000fea0003800200 */
.L_x_1065:
[----:B------:R-:W-:-:S13]  /*7680*/  ISETP.GE.AND P0, PT, R19, R17, PT ;  /* 0x000000111300720c */ /* 0x000fda0003f06270 */
[----:B------:R-:W-:Y:S05]  /*7690*/  @P0 EXIT ;  /* 0x000000000000094d */ /* 0x000fea0003800000 */
[----:B01234-:R-:W0:Y:S01]  /*76a0*/  LDC.64 R2, c[0x0][0x388] ;  /* 0x0000e200ff027b82 */ /* 0x01fe220000000a00 */
[----:B------:R-:W1:Y:S01]  /*76b0*/  LDCU UR4, c[0x0][0x3a8] ;  /* 0x00007500ff0477ac */ /* 0x000e620008000800 */
[----:B------:R-:W-:Y:S01]  /*76c0*/  PRMT R0, R16, 0x9910, RZ ;  /* 0x0000991010007816 */ /* 0x000fe200000000ff */
[----:B------:R-:W-:-:S03]  /*76d0*/  IMAD R18, R18, 0x200, R19 ;  /* 0x0000020012127824 */ /* 0x000fc600078e0213 */
[----:B------:R-:W-:Y:S01]  /*76e0*/  ISETP.GT.AND P1, PT, R0, 0x9, PT ;  /* 0x000000090000780c */ /* 0x000fe20003f24270 */
[----:B-1----:R-:W-:-:S05]  /*76f0*/  IMAD R5, R18, UR4, RZ ;  /* 0x0000000412057c24 */ /* 0x002fca000f8e02ff */
        /* <DEDUP_REMOVED lines=13> */
[----:B0-----:R-:W-:Y:S01]  /*77d0*/  STG.E.U8 desc[UR36][R2.64], R23 ;  /* 0x0000001702007986 */ /* 0x001fe2000c101124 */
[----:B------:R-:W-:Y:S05]  /*77e0*/  EXIT ;  /* 0x000000000000794d */ /* 0x000fea0003800000 */
.L_x_1140:
[----:B------:R-:W-:-:S06]  /*77f0*/  HADD2.F32 R5, -RZ, R23.H0_H0 ;  /* 0x20000017ff057230 */ /* 0x000fcc0000004100 */
[----:B------:R-:W0:Y:S02]  /*7800*/  F2I.S64.TRUNC R4, R5 ;  /* 0x0000000500047311 */ /* 0x000e24000020d900 */
[----:B0-----:R-:W-:Y:S01]  /*7810*/  STG.E.U8 desc[UR36][R2.64], R4 ;  /* 0x0000000402007986 */ /* 0x001fe2000c101124 */
[----:B------:R-:W-:Y:S05]  /*7820*/  EXIT ;  /* 0x000000000000794d */ /* 0x000fea0003800000 */
.L_x_1139:
        /* <DEDUP_REMOVED lines=8> */
[----:B0-----:R-:W-:Y:S01]  /*78b0*/  STG.E.64 desc[UR36][R2.64], R4 ;  /* 0x0000000402007986 */ /* 0x001fe2000c101b24 */
[----:B------:R-:W-:Y:S05]  /*78c0*/  EXIT ;  /* 0x000000000000794d */ /* 0x000fea0003800000 */
.L_x_1143:
[----:B------:R-:W-:-:S06]  /*78d0*/  HADD2.F32 R23, -RZ, R23.H0_H0 ;  /* 0x20000017ff177230 */ /* 0x000fcc0000004100 */
[----:B------:R-:W0:Y:S02]  /*78e0*/  F2I.FTZ.TRUNC.NTZ R23, R23 ;  /* 0x0000001700177305 */ /* 0x000e24000021f100 */
[----:B0-----:R-:W-:Y:S01]  /*78f0*/  STG.E desc[UR36][R2.64], R23 ;  /* 0x0000001702007986 */ /* 0x001fe2000c101924 */
[----:B------:R-:W-:Y:S05]  /*7900*/  EXIT ;  /* 0x000000000000794d */ /* 0x000fea0003800000 */
.L_x_1142:
[----:B------:R-:W-:-:S06]  /*7910*/  HADD2.F32 R23, -RZ, R23.H0_H0 ;  /* 0x20000017ff177230 */ /* 0x000fcc0000004100 */
[----:B------:R-:W0:Y:S02]  /*7920*/  F2I.FTZ.TRUNC.NTZ R23, R23 ;  /* 0x0000001700177305 */ /* 0x000e24000021f100 */
[----:B0-----:R-:W-:Y:S01]  /*7930*/  STG.E.U16 desc[UR36][R2.64], R23 ;  /* 0x0000001702007986 */ /* 0x001fe2000c101524 */
[----:B------:R-:W-:Y:S05]  /*7940*/  EXIT ;  /* 0x000000000000794d */ /* 0x000fea0003800000 */
.L_x_1138:
[----:B------:R-:W-:-:S13]  /*7950*/  ISETP.GT.AND P0, PT, R0, 0x6, PT ;  /* 0x000000060000780c */ /* 0x000fda0003f04270 */
[----:B------:R-:W-:Y:S05]  /*7960*/  @P0 BRA `(.L_x_1144) ;  /* 0x0000000000240947 */ /* 0x000fea0003800000 */
[----:B------:R-:W-:-:S13]  /*7970*/  ISETP.NE.AND P0, PT, R0, 0x5, PT ;  /* 0x000000050000780c */ /* 0x000fda0003f05270 */
[----:B------:R-:W-:Y:S05]  /*7980*/  @!P0 BRA `(.L_x_1145) ;  /* 0x0000000000148947 */ /* 0x000fea0003800000 */
[----:B------:R-:W-:-:S13]  /*7990*/  ISETP.NE.AND P0, PT, R0, 0x6, PT ;  /* 0x000000060000780c */ /* 0x000fda0003f05270 */
[----:B------:R-:W-:Y:S05]  /*79a0*/  @P0 BRA `(.L_x_1141) ;  /* 0x0000000800280947 */ /* 0x000fea0003800000 */
[----:B------:R-:W-:-:S05]  /*79b0*/  HADD2.F32 R23, -RZ, R23.H0_H0 ;  /* 0x20000017ff177230 */ /* 0x000fca0000004100 */
[----:B------:R-:W-:Y:S01]  /*79c0*/  STG.E desc[UR36][R2.64], R23 ;  /* 0x0000001702007986 */ /* 0x000fe2000c101924 */
[----:B------:R-:W-:Y:S05]  /*79d0*/  EXIT ;  /* 0x000000000000794d */ /* 0x000fea0003800000 */
.L_x_1145:
[----:B------:R-:W-:Y:S01]  /*79e0*/  STG.E.U16 desc[UR36][R2.64], R23 ;  /* 0x0000001702007986 */ /* 0x000fe2000c101524 */
[----:B------:R-:W-:Y:S05]  /*79f0*/  EXIT ;  /* 0x000000000000794d */ /* 0x000fea0003800000 */
.L_x_1144:
        /* <DEDUP_REMOVED lines=8> */
[----:B------:R-:W-:Y:S01]  /*7a80*/  STG.E.64 desc[UR36][R2.64], R4 ;  /* 0x0000000402007986 */ /* 0x000fe2000c101b24 */
[----:B------:R-:W-:Y:S05]  /*7a90*/  EXIT ;  /* 0x000000000000794d */ /* 0x000fea0003800000 */
.L_x_1147:
[----:B------:R-:W-:-:S05]  /*7aa0*/  HADD2.F32 R0, -RZ, R23.H0_H0 ;  /* 0x20000017ff007230 */ /* 0x000fca0000004100 */
[----:B------:R-:W-:-:S04]  /*7ab0*/  F2FP.F16.F32.PACK_AB R0, RZ, R0 ;  /* 0x00000000ff00723e */ /* 0x000fc800000000ff */
[----:B------:R-:W-:-:S05]  /*7ac0*/  PRMT R0, R0, 0x5410, RZ ;  /* 0x0000541000007816 */ /* 0x000fca00000000ff */
[----:B------:R-:W-:Y:S01]  /*7ad0*/  STG.E desc[UR36][R2.64], R0 ;  /* 0x0000000002007986 */ /* 0x000fe2000c101924 */
[----:B------:R-:W-:Y:S05]  /*7ae0*/  EXIT ;  /* 0x000000000000794d */ /* 0x000fea0003800000 */
.L_x_1146:
[----:B------:R-:W-:-:S05]  /*7af0*/  HADD2.F32 R4, -RZ, R23.H0_H0 ;  /* 0x20000017ff047230 */ /* 0x000fca0000004100 */
[----:B------:R-:W-:-:S06]  /*7b00*/  FMUL.FTZ R4, R4, 1 ;  /* 0x3f80000004047820 */ /* 0x000fcc0000410000 */
[----:B------:R-:W0:Y:S02]  /*7b10*/  F2F.F64.F32 R4, R4 ;  /* 0x0000000400047310 */ /* 0x000e240000201800 */
[----:B0-----:R-:W-:Y:S01]  /*7b20*/  STG.E.64 desc[UR36][R2.64], R4 ;  /* 0x0000000402007986 */ /* 0x001fe2000c101b24 */
[----:B------:R-:W-:Y:S05]  /*7b30*/  EXIT ;  /* 0x000000000000794d */ /* 0x000fea0003800000 */
.L_x_1137:
        /* <DEDUP_REMOVED lines=12> */
[----:B0-----:R-:W-:Y:S01]  /*7c00*/  STG.E.U16 desc[UR36][R2.64], R5 ;  /* 0x0000000502007986 */ /* 0x001fe2000c101524 */
[----:B------:R-:W-:Y:S05]  /*7c10*/  EXIT ;  /* 0x000000000000794d */ /* 0x000fea0003800000 */
.L_x_1151:
        /* <DEDUP_REMOVED lines=18> */
.L_x_1154:
[----:B------:R-:W-:-:S04]  /*7d40*/  SHF.R.U32.HI R5, RZ, 0x18, R5 ;  /* 0x00000018ff057819 */ /* 0x000fc80000011605 */
[----:B------:R-:W-:-:S07]  /*7d50*/  LOP3.LUT R0, R0, 0x80, R5, 0xf8, !PT ;  /* 0x0000008000007812 */ /* 0x000fce00078ef805 */
.L_x_1153:
[----:B------:R-:W-:Y:S05]  /*7d60*/  BSYNC.RECONVERGENT B0 ;  /* 0x0000000000007941 */ /* 0x000fea0003800200 */
.L_x_1152:
[----:B------:R-:W-:Y:S01]  /*7d70*/  STG.E.U8 desc[UR36][R2.64], R0 ;  /* 0x0000000002007986 */ /* 0x000fe2000c101124 */
[----:B------:R-:W-:Y:S05]  /*7d80*/  EXIT ;  /* 0x000000000000794d */ /* 0x000fea0003800000 */
.L_x_1150:
        /* <DEDUP_REMOVED lines=18> */
.L_x_1157:
[----:B------:R-:W-:-:S04]  /*7eb0*/  SHF.R.U32.HI R5, RZ, 0x18, R5 ;  /* 0x00000018ff057819 */ /* 0x000fc80000011605 */
[----:B------:R-:W-:-:S07]  /*7ec0*/  LOP3.LUT R0, R0, 0x80, R5, 0xf8, !PT ;  /* 0x0000008000007812 */ /* 0x000fce00078ef805 */
.L_x_1156:
[----:B------:R-:W-:Y:S05]  /*7ed0*/  BSYNC.RECONVERGENT B0 ;  /* 0x0000000000007941 */ /* 0x000fea0003800200 */
.L_x_1155:
[----:B------:R-:W-:Y:S01]  /*7ee0*/  STG.E.U8 desc[UR36][R2.64], R0 ;  /* 0x0000000002007986 */ /* 0x000fe2000c101124 */
[----:B------:R-:W-:Y:S05]  /*7ef0*/  EXIT ;  /* 0x000000000000794d */ /* 0x000fea0003800000 */
.L_x_1149:
        /* <DEDUP_REMOVED lines=22> */
.L_x_1159:
[----:B------:R-:W-:-:S06]  /*8060*/  HADD2.F32 R4, -RZ, R23.H0_H0 ;  /* 0x20000017ff047230 */ /* 0x000fcc0000004100 */
[----:B------:R-:W0:Y:S02]  /*8070*/  F2I.U64.TRUNC R4, R4 ;  /* 0x0000000400047311 */ /* 0x000e24000020d800 */
[----:B0-----:R-:W-:Y:S01]  /*8080*/  STG.E.64 desc[UR36][R2.64], R4 ;  /* 0x0000000402007986 */ /* 0x001fe2000c101b24 */
[----:B------:R-:W-:Y:S05]  /*8090*/  EXIT ;  /* 0x000000000000794d */ /* 0x000fea0003800000 */
.L_x_1158:
[----:B------:R-:W-:-:S06]  /*80a0*/  HADD2.F32 R23, -RZ, R23.H0_H0 ;  /* 0x20000017ff177230 */ /* 0x000fcc0000004100 */
[----:B------:R-:W0:Y:S02]  /*80b0*/  F2I.FTZ.U32.TRUNC.NTZ R23, R23 ;  /* 0x0000001700177305 */ /* 0x000e24000021f000 */
[----:B0-----:R-:W-:Y:S01]  /*80c0*/  STG.E desc[UR36][R2.64], R23 ;  /* 0x0000001702007986 */ /* 0x001fe2000c101924 */
[----:B------:R-:W-:Y:S05]  /*80d0*/  EXIT ;  /* 0x000000000000794d */ /* 0x000fea0003800000 */
.L_x_1148:
        /* <DEDUP_REMOVED lines=9> */
[----:B------:R-:W-:Y:S01]  /*8170*/  STG.E.U8 desc[UR36][R2.64], R5 ;  /* 0x0000000502007986 */ /* 0x000fe2000c101124 */
[----:B------:R-:W-:Y:S05]  /*8180*/  EXIT ;  /* 0x000000000000794d */ /* 0x000fea0003800000 */
.L_x_1161:
[----:B------:R-:W-:Y:S01]  /*8190*/  HADD2.F32 R23, -RZ, R23.H0_H0 ;  /* 0x20000017ff177230 */ /* 0x000fe20000004100 */
[----:B------:R-:W-:-:S04]  /*81a0*/  CS2R R6, SRZ ;  /* 0x0000000000067805 */ /* 0x000fc8000001ff00 */
[----:B------:R-:W-:-:S06]  /*81b0*/  FMUL.FTZ R4, R23, 1 ;  /* 0x3f80000017047820 */ /* 0x000fcc0000410000 */
[----:B------:R-:W0:Y:S02]  /*81c0*/  F2F.F64.F32 R4, R4 ;  /* 0x0000000400047310 */ /* 0x000e240000201800 */
[----:B0-----:R-:W-:Y:S01]  /*81d0*/  STG.E.128 desc[UR36][R2.64], R4 ;  /* 0x0000000402007986 */ /* 0x001fe2000c101d24 */
[----:B------:R-:W-:Y:S05]  /*81e0*/  EXIT ;  /* 0x000000000000794d */ /* 0x000fea0003800000 */
.L_x_1160:
[----:B------:R-:W-:-:S13]  /*81f0*/  ISETP.NE.AND P0, PT, R0, 0xf, PT ;  /* 0x0000000f0000780c */ /* 0x000fda0003f05270 */
[----:B------:R-:W-:Y:S05]  /*8200*/  @!P0 BRA `(.L_x_1162) ;  /* 0x0000000000e88947 */ /* 0x000fea0003800000 */
[----:B------:R-:W-:-:S13]  /*8210*/  ISETP.NE.AND P0, PT, R0, 0x17, PT ;  /* 0x000000170000780c */ /* 0x000fda0003f05270 */
[----:B------:R-:W-:Y:S05]  /*8220*/  @!P0 BRA `(.L_x_1163) ;  /* 0x0000000000908947 */ /* 0x000fea0003800000 */
[----:B------:R-:W-:-:S13]  /*8230*/  ISETP.NE.AND P0, PT, R0, 0x18, PT ;  /* 0x000000180000780c */ /* 0x000fda0003f05270 */
[----:B------:R-:W-:Y:S05]  /*8240*/  @!P0 BRA `(.L_x_1164) ;  /* 0x0000000000448947 */ /* 0x000fea0003800000 */
.L_x_1141:
[----:B------:R-:W-:Y:S01]  /*8250*/  MOV R0, 0x0 ;  /* 0x0000000000007802 */ /* 0x000fe20000000f00 */
[----:B------:R-:W0:Y:S01]  /*8260*/  LDCU.64 UR4, c[0x4][0x128] ;  /* 0x01002500ff0477ac */ /* 0x000e220008000a00 */
[----:B------:R-:W-:Y:S02]  /*8270*/  IMAD.MOV.U32 R8, RZ, RZ, 0x65 ;  /* 0x00000065ff087424 */ /* 0x000fe400078e00ff */
[----:B------:R1:W2:Y:S01]  /*8280*/  LDC.64 R2, c[0x4][R0] ;  /* 0x0100000000027b82 */ /* 0x0002a20000000a00 */
[----:B------:R-:W3:Y:S01]  /*8290*/  LDCU.64 UR6, c[0x4][0x130] ;  /* 0x01002600ff0677ac */ /* 0x000ee20008000a00 */
[----:B------:R-:W-:Y:S02]  /*82a0*/  IMAD.MOV.U32 R12, RZ, RZ, 0x1 ;  /* 0x00000001ff0c7424 */ /* 0x000fe400078e00ff */
[----:B------:R-:W-:Y:S01]  /*82b0*/  IMAD.MOV.U32 R13, RZ, RZ, RZ ;  /* 0x000000ffff0d7224 */ /* 0x000fe200078e00ff */
[----:B------:R-:W4:Y:S01]  /*82c0*/  LDCU.64 UR8, c[0x4][0x30] ;  /* 0x01000600ff0877ac */ /* 0x000f220008000a00 */
[----:B0-----:R-:W-:-:S02]  /*82d0*/  IMAD.U32 R4, RZ, RZ, UR4 ;  /* 0x00000004ff047e24 */ /* 0x001fc4000f8e00ff */
[----:B------:R-:W-:Y:S02]  /*82e0*/  IMAD.U32 R5, RZ, RZ, UR5 ;  /* 0x00000005ff057e24 */ /* 0x000fe4000f8e00ff */
[----:B---3--:R-:W-:Y:S02]  /*82f0*/  IMAD.U32 R6, RZ, RZ, UR6 ;  /* 0x00000006ff067e24 */ /* 0x008fe4000f8e00ff */
[----:B------:R-:W-:Y:S02]  /*8300*/  IMAD.U32 R7, RZ, RZ, UR7 ;  /* 0x00000007ff077e24 */ /* 0x000fe4000f8e00ff */
[----:B----4-:R-:W-:Y:S02]  /*8310*/  IMAD.U32 R10, RZ, RZ, UR8 ;  /* 0x00000008ff0a7e24 */ /* 0x010fe4000f8e00ff */
[----:B-1----:R-:W-:-:S07]  /*8320*/  IMAD.U32 R11, RZ, RZ, UR9 ;  /* 0x00000009ff0b7e24 */ /* 0x002fce000f8e00ff */
[----:B------:R-:W-:-:S07]  /*8330*/  LEPC R20, `(.L_x_1165) ;  /* 0x000000001014794e */ /* 0x000fce0000000000 */
[----:B--2---:R-:W-:Y:S05]  /*8340*/  CALL.ABS.NOINC R2 ;  /* 0x0000000002007343 */ /* 0x004fea0003c00000 */
.L_x_1165:
[----:B------:R-:W-:Y:S05]  /*8350*/  EXIT ;  /* 0x000000000000794d */ /* 0x000fea0003800000 */
.L_x_1164:
        /* <DEDUP_REMOVED lines=13> */
.L_x_1167:
[----:B------:R-:W-:Y:S05]  /*8430*/  BSYNC.RECONVERGENT B0 ;  /* 0x0000000000007941 */ /* 0x000fea0003800200 */
.L_x_1166:
[----:B------:R-:W-:-:S05]  /*8440*/  LOP3.LUT R5, R0, 0x80, R5, 0xf8, !PT ;  /* 0x0000008000057812 */ /* 0x000fca00078ef805 */
[----:B------:R-:W-:Y:S01]  /*8450*/  STG.E.U8 desc[UR36][R2.64], R5 ;  /* 0x0000000502007986 */ /* 0x000fe2000c101124 */
[----:B------:R-:W-:Y:S05]  /*8460*/  EXIT ;  /* 0x000000000000794d */ /* 0x000fea0003800000 */
.L_x_1163:
        /* <DEDUP_REMOVED lines=12> */
.L_x_1169:
[----:B------:R-:W-:Y:S01]  /*8530*/  IMAD.MOV.U32 R0, RZ, RZ, 0x7f ;  /* 0x0000007fff007424 */ /* 0x000fe200078e00ff */
[----:B------:R-:W-:-:S04]  /*8540*/  ISETP.GT.U32.AND P0, PT, R4, 0x7f800000, PT ;  /* 0x7f8000000400780c */ /* 0x000fc80003f04070 */
[----:B------:R-:W-:-:S09]  /*8550*/  SEL R0, R0, 0x7c, P0 ;  /* 0x0000007c00007807 */ /* 0x000fd20000000000 */
.L_x_1170:
[----:B------:R-:W-:Y:S05]  /*8560*/  BSYNC.RECONVERGENT B0 ;  /* 0x0000000000007941 */ /* 0x000fea0003800200 */
.L_x_1168:
[----:B------:R-:W-:-:S04]  /*8570*/  SHF.R.U32.HI R5, RZ, 0x18, R5 ;  /* 0x00000018ff057819 */ /* 0x000fc80000011605 */
[----:B------:R-:W-:-:S05]  /*8580*/  LOP3.LUT R5, R0, 0x80, R5, 0xf8, !PT ;  /* 0x0000008000057812 */ /* 0x000fca00078ef805 */
[----:B------:R-:W-:Y:S01]  /*8590*/  STG.E.U8 desc[UR36][R2.64], R5 ;  /* 0x0000000502007986 */ /* 0x000fe2000c101124 */
[----:B------:R-:W-:Y:S05]  /*85a0*/  EXIT ;  /* 0x000000000000794d */ /* 0x000fea0003800000 */
.L_x_1162:
[----:B------:R-:W-:-:S05]  /*85b0*/  HADD2.F32 R0, -RZ, R23.H0_H0 ;  /* 0x20000017ff007230 */ /* 0x000fca0000004100 */
[----:B------:R-:W-:-:S05]  /*85c0*/  F2FP.BF16.F32.PACK_AB R0, RZ, R0 ;  /* 0x00000000ff00723e */ /* 0x000fca00000010ff */
[----:B------:R-:W-:Y:S01]  /*85d0*/  STG.E.U16 desc[UR36][R2.64], R0 ;  /* 0x0000000002007986 */ /* 0x000fe2000c101524 */
[----:B------:R-:W-:Y:S05]  /*85e0*/  EXIT ;  /* 0x000000000000794d */ /* 0x000fea0003800000 */
.L_x_1171:
        /* <DEDUP_REMOVED lines=9> */
.L_x_2567:


//--------------------- .text._ZN2at6native18elementwise_kernelILi128ELi4EZNS0_22gpu_kernel_impl_nocastIZZZNS0_15sin_kernel_cudaERNS_18TensorIteratorBaseEENKUlvE0_clEvENKUlvE1_clEvEUlN3c104HalfEE_EEvS4_RKT_EUliE_EEviT1_ --------------------------
	.section	.text._ZN2at6native18elementwise_kernelILi128ELi4EZNS0_22gpu_kernel_impl_nocastIZZZNS0_15sin_kernel_cudaERNS_18TensorIteratorBaseEENKUlvE0_clEvENKUlvE1_clEvEUlN3c104HalfEE_EEvS4_RKT_EUliE_EEviT1_,"ax",@progbits
	.align	128
        .global         _ZN2at6native18elementwise_kernelILi128ELi4EZNS0_22gpu_kernel_impl_nocastIZZZNS0_15sin_kernel_cudaERNS_18TensorIteratorBaseEENKUlvE0_clEvENKUlvE1_clEvEUlN3c104HalfEE_EEvS4_RKT_EUliE_EEviT1_
        .type           _ZN2at6native18elementwise_kernelILi128ELi4EZNS0_22gpu_kernel_impl_nocastIZZZNS0_15sin_kernel_cudaERNS_18TensorIteratorBaseEENKUlvE0_clEvENKUlvE1_clEvEUlN3c104HalfEE_EEvS4_RKT_EUliE_EEviT1_,@function
        .size           _ZN2at6native18elementwise_kernelILi128ELi4EZNS0_22gpu_kernel_impl_nocastIZZZNS0_15sin_kernel_cudaERNS_18TensorIteratorBaseEENKUlvE0_clEvENKUlvE1_clEvEUlN3c104HalfEE_EEvS4_RKT_EUliE_EEviT1_,(.L_x_2568 - _ZN2at6native18elementwise_kernelILi128ELi4EZNS0_22gpu_kernel_impl_nocastIZZZNS0_15sin_kernel_cudaERNS_18TensorIteratorBaseEENKUlvE0_clEvENKUlvE1_clEvEUlN3c104HalfEE_EEvS4_RKT_EUliE_EEviT1_)
        .other          _ZN2at6native18elementwise_kernelILi128ELi4EZNS0_22gpu_kernel_impl_nocastIZZZNS0_15sin_kernel_cudaERNS_18TensorIteratorBaseEENKUlvE0_clEvENKUlvE1_clEvEUlN3c104HalfEE_EEvS4_RKT_EUliE_EEviT1_,@"STO_CUDA_ENTRY STV_DEFAULT"
_ZN2at6native18elementwise_kernelILi128ELi4EZNS0_22gpu_kernel_impl_nocastIZZZNS0_15sin_kernel_cudaERNS_18TensorIteratorBaseEENKUlvE0_clEvENKUlvE1_clEvEUlN3c104HalfEE_EEvS4_RKT_EUliE_EEviT1_:
.text._ZN2at6native18elementwise_kernelILi128ELi4EZNS0_22gpu_kernel_impl_nocastIZZZNS0_15sin_kernel_cudaERNS_18TensorIteratorBaseEENKUlvE0_clEvENKUlvE1_clEvEUlN3c104HalfEE_EEvS4_RKT_EUliE_EEviT1_:
        /* <DEDUP_REMOVED lines=20> */
[----:B--2---:R-:W-:-:S05]  /*0140*/  HADD2.F32 R0, -RZ, R4.H0_H0 ;  /* 0x20000004ff007230 */ /* 0x004fca0000004100 */
[----:B------:R-:W-:-:S04]  /*0150*/  FMUL.RZ R2, R0, 0.15915493667125701904 ;  /* 0x3e22f98300027820 */ /* 0x000fc8000040c000 */
[----:B------:R-:W1:Y:S02]  /*0160*/  MUFU.SIN R0, R2 ;  /* 0x0000000200007308 */ /* 0x000e640000000400 */
[----:B-1----:R-:W-:-:S05]  /*0170*/  F2FP.F16.F32.PACK_AB R0, RZ, R0 ;  /* 0x00000000ff00723e */ /* 0x002fca00000000ff */
[----:B0-----:R0:W-:Y:S01]  /*0180*/  STG.E.U16 desc[UR6][R6.64], R0 ;  /* 0x0000000006007986 */ /* 0x0011e2000c101506 */
[----:B------:R-:W-:Y:S05]  /*0190*/  @P0 BRA `(.L_x_1176) ;  /* 0x0000000000580947 */ /* 0x000fea0003800000 */
[----:B------:R-:W1:Y:S02]  /*01a0*/  LDC.64 R4, c[0x0][0x588] ;  /* 0x00016200ff047b82 */ /* 0x000e640000000a00 */
[----:B-1----:R-:W2:Y:S06]  /*01b0*/  LDG.E.U16 R4, desc[UR6][R4.64] ;  /* 0x0000000604047981 */ /* 0x002eac000c1e1500 */
[----:B0-----:R-:W0:Y:S01]  /*01c0*/  LDC.64 R6, c[0x0][0x580] ;  /* 0x00016000ff067b82 */ /* 0x001e220000000a00 */
[----:B------:R-:W-:Y:S01]  /*01d0*/  IADD3 R3, PT, PT, R3, 0x80, RZ ;  /* 0x0000008003037810 */ /* 0x000fe20007ffe0ff */
[----:B--2---:R-:W-:-:S05]  /*01e0*/  HADD2.F32 R0, -RZ, R4.H0_H0 ;  /* 0x20000004ff007230 */ /* 0x004fca0000004100 */
[----:B------:R-:W-:-:S04]  /*01f0*/  FMUL.RZ R2, R0, 0.15915493667125701904 ;  /* 0x3e22f98300027820 */ /* 0x000fc8000040c000 */
[----:B------:R-:W1:Y:S02]  /*0200*/  MUFU.SIN R0, R2 ;  /* 0x0000000200007308 */ /* 0x000e640000000400 */
[----:B-1----:R-:W-:-:S05]  /*0210*/  F2FP.F16.F32.PACK_AB R0, RZ, R0 ;  /* 0x00000000ff00723e */ /* 0x002fca00000000ff */
[----:B0-----:R0:W-:Y:S02]  /*0220*/  STG.E.U16 desc[UR6][R6.64], R0 ;  /* 0x0000000006007986 */ /* 0x0011e4000c101506 */
.L_x_1175:
[----:B------:R-:W-:-:S13]  /*0230*/  ISETP.GE.AND P0, PT, R3, UR4, PT ;  /* 0x0000000403007c0c */ /* 0x000fda000bf06270 */
[----:B------:R-:W-:Y:S05]  /*0240*/  @P0 BREAK.RELIABLE B1 ;  /* 0x0000000000010942 */ /* 0x000fea0003800100 */
[----:B------:R-:W-:Y:S05]  /*0250*/  @P0 BRA `(.L_x_1176) ;  /* 0x0000000000280947 */ /* 0x000fea0003800000 */
[----:B------:R-:W-:Y:S05]  /*0260*/  BSYNC.RELIABLE B1 ;  /* 0x0000000000017941 */ /* 0x000fea0003800100 */
.L_x_1174:
        /* <DEDUP_REMOVED lines=9> */
.L_x_1176:
[----:B------:R-:W-:Y:S05]  /*0300*/  BSYNC.RECONVERGENT B0 ;  /* 0x0000000000007941 */ /* 0x000fea0003800200 */
.L_x_1173:
[----:B------:R-:W-:Y:S05]  /*0310*/  WARPSYNC.ALL ;  /* 0x0000000000007948 */ /* 0x000fea0003800000 */
[----:B------:R-:W-:-:S13]  /*0320*/  ISETP.GE.AND P0, PT, R3, UR4, PT ;  /* 0x0000000403007c0c */ /* 0x000fda000bf06270 */
[----:B------:R-:W-:Y:S05]  /*0330*/  @P0 EXIT ;  /* 0x000000000000094d */ /* 0x000fea0003800000 */
[----:B------:R-:W2:Y:S02]  /*0340*/  LDC.64 R2, c[0x0][0x588] ;  /* 0x00016200ff027b82 */ /* 0x000ea40000000a00 */
[----:B--2---:R-:W0:Y:S06]  /*0350*/  LDG.E.U16 R2, desc[UR6][R2.64] ;  /* 0x0000000602027981 */ /* 0x004e2c000c1e1500 */
[----:B------:R-:W2:Y:S01]  /*0360*/  LDC.64 R4, c[0x0][0x580] ;  /* 0x00016000ff047b82 */ /* 0x000ea20000000a00 */
[----:B01----:R-:W-:-:S05]  /*0370*/  HADD2.F32 R0, -RZ, R2.H0_H0 ;  /* 0x20000002ff007230 */ /* 0x003fca0000004100 */
[----:B------:R-:W-:-:S04]  /*0380*/  FMUL.RZ R6, R0, 0.15915493667125701904 ;  /* 0x3e22f98300067820 */ /* 0x000fc8000040c000 */
[----:B------:R-:W0:Y:S02]  /*0390*/  MUFU.SIN R0, R6 ;  /* 0x0000000600007308 */ /* 0x000e240000000400 */
[----:B0-----:R-:W-:-:S05]  /*03a0*/  F2FP.F16.F32.PACK_AB R0, RZ, R0 ;  /* 0x00000000ff00723e */ /* 0x001fca00000000ff */
[----:B--2---:R-:W-:Y:S01]  /*03b0*/  STG.E.U16 desc[UR6][R4.64], R0 ;  /* 0x0000000004007986 */ /* 0x004fe2000c101506 */
[----:B------:R-:W-:Y:S05]  /*03c0*/  EXIT ;  /* 0x000000000000794d */ /* 0x000fea0003800000 */
.L_x_1172:
        /* <DEDUP_REMOVED lines=9> */
[----:B------:R-:W-:Y:S01]  /*0460*/  HFMA2 R4, -RZ, RZ, 0, 0 ;  /* 0x00000000ff047431 */ /* 0x000fe200000001ff */
[----:B------:R-:W-:Y:S01]  /*0470*/  MOV R5, R3 ;  /* 0x0000000300057202 */ /* 0x000fe20000000f00 */
[----:B------:R-:W1:Y:S01]  /*0480*/  LDCU UR5, c[0x0][0x38c] ;  /* 0x00007180ff0577ac */ /* 0x000e620008000800 */
[----:B------:R-:W-:Y:S01]  /*0490*/  ISETP.NE.AND P0, PT, R2, RZ, PT ;  /* 0x000000ff0200720c */ /* 0x000fe20003f05270 */
        /* <DEDUP_REMOVED lines=293> */
.L_x_1180:
[----:B------:R-:W0:Y:S02]  /*16f0*/  LDCU.128 UR8, c[0x0][0x580] ;  /* 0x0000b000ff0877ac */ /* 0x000e240008000c00 */
[----:B0-----:R-:W-:-:S04]  /*1700*/  IADD3 R6, P0, PT, R4, UR10, RZ ;  /* 0x0000000a04067c10 */ /* 0x001fc8000ff1e0ff */
[----:B------:R-:W-:-:S05]  /*1710*/  IADD3.X R7, PT, PT, RZ, UR11, RZ, P0, !PT ;  /* 0x0000000bff077c10 */ /* 0x000fca00087fe4ff */
[----:B------:R-:W2:Y:S01]  /*1720*/  LDG.E.U16 R6, desc[UR6][R6.64] ;  /* 0x0000000606067981 */ /* 0x000ea2000c1e1500 */
[----:B------:R-:W-:Y:S01]  /*1730*/  IADD3 R3, PT, PT, R3, 0x80, RZ ;  /* 0x0000008003037810 */ /* 0x000fe20007ffe0ff */
[----:B--2---:R-:W-:-:S05]  /*1740*/  HADD2.F32 R4, -RZ, R6.H0_H0 ;  /* 0x20000006ff047230 */ /* 0x004fca0000004100 */
[----:B------:R-:W-:Y:S01]  /*1750*/  FMUL.RZ R9, R4, 0.15915493667125701904 ;  /* 0x3e22f98304097820 */ /* 0x000fe2000040c000 */
[----:B------:R-:W-:-:S03]  /*1760*/  IADD3 R4, P0, PT, R5, UR8, RZ ;  /* 0x0000000805047c10 */ /* 0x000fc6000ff1e0ff */
[----:B------:R-:W0:Y:S01]  /*1770*/  MUFU.SIN R8, R9 ;  /* 0x0000000900087308 */ /* 0x000e220000000400 */
[----:B------:R-:W-:Y:S02]  /*1780*/  IADD3.X R5, PT, PT, RZ, UR9, RZ, P0, !PT ;  /* 0x00000009ff057c10 */ /* 0x000fe400087fe4ff */
[----:B------:R-:W-:-:S13]  /*1790*/  ISETP.GE.AND P0, PT, R3, UR4, PT ;  /* 0x0000000403007c0c */ /* 0x000fda000bf06270 */
[----:B------:R-:W-:Y:S05]  /*17a0*/  @P0 BREAK.RELIABLE B1 ;  /* 0x0000000000010942 */ /* 0x000fea0003800100 */
[----:B0-----:R-:W-:-:S05]  /*17b0*/  F2FP.F16.F32.PACK_AB R8, RZ, R8 ;  /* 0x00000008ff08723e */ /* 0x001fca00000000ff */
[----:B------:R0:W-:Y:S01]  /*17c0*/  STG.E.U16 desc[UR6][R4.64], R8 ;  /* 0x0000000804007986 */ /* 0x0001e2000c101506 */
[----:B------:R-:W-:Y:S05]  /*17d0*/  @P0 BRA `(.L_x_1181) ;  /* 0x0000002400c00947 */ /* 0x000fea0003800000 */
[----:B------:R-:W1:Y:S01]  /*17e0*/  LDCU.64 UR8, c[0x0][0x390] ;  /* 0x00007200ff0877ac */ /* 0x000e620008000a00 */
[----:B0-----:R-:W-:Y:S02]  /*17f0*/  HFMA2 R4, -RZ, RZ, 0, 0 ;  /* 0x00000000ff047431 */ /* 0x001fe400000001ff */
[----:B------:R-:W-:Y:S01]  /*1800*/  IMAD.MOV.U32 R5, RZ, RZ, R3 ;  /* 0x000000ffff057224 */ /* 0x000fe200078e0003 */
        /* <DEDUP_REMOVED lines=283> */
[----:B------:R-:W-:-:S05]  /*29c0*/  @P0 MOV R10, RZ ;  /* 0x000000ff000a0202 */ /* 0x000fca0000000f00 */
[----:B------:R-:W1:Y:S01]  /*29d0*/  @P0 LDC.64 R8, c[0x0][0x578] ;  /* 0x00015e00ff080b82 */ /* 0x000e620000000a00 */
[--C-:B------:R-:W-:Y:S02]  /*29e0*/  IMAD.MOV R13, RZ, RZ, -R11.reuse ;  /* 0x000000ffff0d7224 */ /* 0x100fe400078e0a0b */
        /* <DEDUP_REMOVED lines=9> */
.L_x_1182:
        /* <DEDUP_REMOVED lines=10> */
[----:B0-----:R-:W-:-:S05]  /*2b20*/  F2FP.F16.F32.PACK_AB R8, RZ, R8 ;  /* 0x00000008ff08723e */ /* 0x001fca00000000ff */
[----:B------:R0:W-:Y:S02]  /*2b30*/  STG.E.U16 desc[UR6][R4.64], R8 ;  /* 0x0000000804007986 */ /* 0x0001e4000c101506 */
.L_x_1179:
[----:B------:R-:W-:-:S13]  /*2b40*/  ISETP.GE.AND P0, PT, R3, UR4, PT ;  /* 0x0000000403007c0c */ /* 0x000fda000bf06270 */
[----:B------:R-:W-:Y:S05]  /*2b50*/  @P0 BREAK.RELIABLE B1 ;  /* 0x0000000000010942 */ /* 0x000fea0003800100 */
[----:B------:R-:W-:Y:S05]  /*2b60*/  @P0 BRA `(.L_x_1181) ;  /* 0x0000001000dc0947 */ /* 0x000fea0003800000 */
[----:B------:R-:W-:Y:S05]  /*2b70*/  BSYNC.RELIABLE B1 ;  /* 0x0000000000017941 */ /* 0x000fea0003800100 */
.L_x_1178:
[----:B------:R-:W1:Y:S01]  /*2b80*/  LDCU.64 UR8, c[0x0][0x390] ;  /* 0x00007200ff0877ac */ /* 0x000e620008000a00 */
[----:B0-----:R-:W-:Y:S01]  /*2b90*/  HFMA2 R4, -RZ, RZ, 0, 0 ;  /* 0x00000000ff047431 */ /* 0x001fe200000001ff */
        /* <DEDUP_REMOVED lines=296> */
.L_x_1183:
        /* <DEDUP_REMOVED lines=12> */
.L_x_1181:
[----:B------:R-:W-:Y:S05]  /*3ee0*/  BSYNC.RECONVERGENT B0 ;  /* 0x0000000000007941 */ /* 0x000fea0003800200 */
.L_x_1177:
[----:B------:R-:W-:Y:S05]  /*3ef0*/  WARPSYNC.ALL ;  /* 0x0000000000007948 */ /* 0x000fea0003800000 */
[----:B------:R-:W-:-:S13]  /*3f00*/  ISETP.GE.AND P0, PT, R3, UR4, PT ;  /* 0x0000000403007c0c */ /* 0x000fda000bf06270 */
[----:B------:R-:W-:Y:S05]  /*3f10*/  @P0 EXIT ;  /* 0x000000000000094d */ /* 0x000fea0003800000 */
[----:B------:R-:W2:Y:S01]  /*3f20*/  LDCU.64 UR4, c[0x0][0x390] ;  /* 0x00007200ff0477ac */ /* 0x000ea20008000a00 */
[----:B01----:R-:W-:Y:S02]  /*3f30*/  MOV R4, RZ ;  /* 0x000000ff00047202 */ /* 0x003fe40000000f00 */
        /* <DEDUP_REMOVED lines=296> */
.L_x_1184:
[----:B------:R-:W0:Y:S02]  /*51c0*/  LDCU.128 UR8, c[0x0][0x580] ;  /* 0x0000b000ff0877ac */ /* 0x000e240008000c00 */
[----:B0-----:R-:W-:-:S04]  /*51d0*/  IADD3 R4, P0, PT, R2, UR10, RZ ;  /* 0x0000000a02047c10 */ /* 0x001fc8000ff1e0ff */
[----:B------:R-:W-:-:S05]  /*51e0*/  IADD3.X R5, PT, PT, RZ, UR11, RZ, P0, !PT ;  /* 0x0000000bff057c10 */ /* 0x000fca00087fe4ff */
[----:B------:R-:W2:Y:S01]  /*51f0*/  LDG.E.U16 R4, desc[UR6][R4.64] ;  /* 0x0000000604047981 */ /* 0x000ea2000c1e1500 */
[----:B------:R-:W-:-:S04]  /*5200*/  IADD3 R2, P0, PT, R3, UR8, RZ ;  /* 0x0000000803027c10 */ /* 0x000fc8000ff1e0ff */
[----:B------:R-:W-:Y:S01]  /*5210*/  IADD3.X R3, PT, PT, RZ, UR9, RZ, P0, !PT ;  /* 0x00000009ff037c10 */ /* 0x000fe200087fe4ff */
[----:B--2---:R-:W-:-:S05]  /*5220*/  HADD2.F32 R0, -RZ, R4.H0_H0 ;  /* 0x20000004ff007230 */ /* 0x004fca0000004100 */
[----:B------:R-:W-:-:S04]  /*5230*/  FMUL.RZ R6, R0, 0.15915493667125701904 ;  /* 0x3e22f98300067820 */ /* 0x000fc8000040c000 */
[----:B------:R-:W0:Y:S02]  /*5240*/  MUFU.SIN R0, R6 ;  /* 0x0000000600007308 */ /* 0x000e240000000400 */
[----:B0-----:R-:W-:-:S05]  /*5250*/  F2FP.F16.F32.PACK_AB R0, RZ, R0 ;  /* 0x00000000ff00723e */ /* 0x001fca00000000ff */
[----:B------:R-:W-:Y:S01]  /*5260*/  STG.E.U16 desc[UR6][R2.64], R0 ;  /* 0x0000000002007986 */ /* 0x000fe2000c101506 */
[----:B------:R-:W-:Y:S05]  /*5270*/  EXIT ;  /* 0x000000000000794d */ /* 0x000fea0003800000 */
.L_x_1185:
        /* <DEDUP_REMOVED lines=16> */
.L_x_2568:


//--------------------- .text._ZN2at6native27unrolled_elementwise_kernelIZZZNS0_15sin_kernel_cudaERNS_18TensorIteratorBaseEENKUlvE0_clEvENKUlvE1_clEvEUlN3c104HalfEE_St5arrayIPcLm2EELi4E23TrivialOffsetCalculatorILi1EjESD_NS0_6memory15LoadWithoutCastENSE_16StoreWithoutCastEEEviT_T0_T2_T3_T4_T5_ --------------------------
	.section	.text._ZN2at6native27unrolled_elementwise_kernelIZZZNS0_15sin_kernel_cudaERNS_18TensorIteratorBaseEENKUlvE0_clEvENKUlvE1_clEvEUlN3c104HalfEE_St5arrayIPcLm2EELi4E23TrivialOffsetCalculatorILi1EjESD_NS0_6memory15LoadWithoutCastENSE_16StoreWithoutCastEEEviT_T0_T2_T3_T4_T5_,"ax",@progbits
	.align	128
        .global         _ZN2at6native27unrolled_elementwise_kernelIZZZNS0_15sin_kernel_cudaERNS_18TensorIteratorBaseEENKUlvE0_clEvENKUlvE1_clEvEUlN3c104HalfEE_St5arrayIPcLm2EELi4E23TrivialOffsetCalculatorILi1EjESD_NS0_6memory15LoadWithoutCastENSE_16StoreWithoutCastEEEviT_T0_T2_T3_T4_T5_
        .type           _ZN2at6native27unrolled_elementwise_kernelIZZZNS0_15sin_kernel_cudaERNS_18TensorIteratorBaseEENKUlvE0_clEvENKUlvE1_clEvEUlN3c104HalfEE_St5arrayIPcLm2EELi4E23TrivialOffsetCalculatorILi1EjESD_NS0_6memory15LoadWithoutCastENSE_16StoreWithoutCastEEEviT_T0_T2_T3_T4_T5_,@function
        .size           _ZN2at6native27unrolled_elementwise_kernelIZZZNS0_15sin_kernel_cudaERNS_18TensorIteratorBaseEENKUlvE0_clEvENKUlvE1_clEvEUlN3c104HalfEE_St5arrayIPcLm2EELi4E23TrivialOffsetCalculatorILi1EjESD_NS0_6memory15LoadWithoutCastENSE_16StoreWithoutCastEEEviT_T0_T2_T3_T4_T5_,(.L_x_2569 - _ZN2at6native27unrolled_elementwise_kernelIZZZNS0_15sin_kernel_cudaERNS_18TensorIteratorBaseEENKUlvE0_clEvENKUlvE1_clEvEUlN3c104HalfEE_St5arrayIPcLm2EELi4E23TrivialOffsetCalculatorILi1EjESD_NS0_6memory15LoadWithoutCastENSE_16StoreWithoutCastEEEviT_T0_T2_T3_T4_T5_)
        .other          _ZN2at6native27unrolled_elementwise_kernelIZZZNS0_15sin_kernel_cudaERNS_18TensorIteratorBaseEENKUlvE0_clEvENKUlvE1_clEvEUlN3c104HalfEE_St5arrayIPcLm2EELi4E23TrivialOffsetCalculatorILi1EjESD_NS0_6memory15LoadWithoutCastENSE_16StoreWithoutCastEEEviT_T0_T2_T3_T4_T5_,@"STO_CUDA_ENTRY STV_DEFAULT"
_ZN2at6native27unrolled_elementwise_kernelIZZZNS0_15sin_kernel_cudaERNS_18TensorIteratorBaseEENKUlvE0_clEvENKUlvE1_clEvEUlN3c104HalfEE_St5arrayIPcLm2EELi4E23TrivialOffsetCalculatorILi1EjESD_NS0_6memory15LoadWithoutCastENSE_16StoreWithoutCastEEEviT_T0_T2_T3_T4_T5_:
.text._ZN2at6native27unrolled_elementwise_kernelIZZZNS0_15sin_kernel_cudaERNS_18TensorIteratorBaseEENKUlvE0_clEvENKUlvE1_clEvEUlN3c104HalfEE_St5arrayIPcLm2EELi4E23TrivialOffsetCalculatorILi1EjESD_NS0_6memory15LoadWithoutCastENSE_16StoreWithoutCastEEEviT_T0_T2_T3_T4_T5_:
        /* <DEDUP_REMOVED lines=10> */
[----:B------:R-:W-:-:S03]  /*00a0*/  @!P0 LEA R7, R3, R0, 0x9 ;  /* 0x0000000003078211 */ /* 0x000fc600078e48ff */
        /* <DEDUP_REMOVED lines=9> */
[----:B------:R-:W-:Y:S01]  /*0140*/  @!P3 IMAD R17, R3, 0x200, R18 ;  /* 0x000002000311b824 */ /* 0x000fe200078e0212 */
[----:B------:R-:W-:-:S04]  /*0150*/  @!P3 IADD3 R18, PT, PT, R18, 0x80, RZ ;  /* 0x000000801212b810 */ /* 0x000fc80007ffe0ff */
        /* <DEDUP_REMOVED lines=25> */
[----:B---3--:R-:W-:-:S05]  /*02f0*/  @!P1 HADD2.F32 R7, -RZ, R7.H0_H0 ;  /* 0x20000007ff079230 */ /* 0x008fca0000004100 */
[----:B------:R-:W-:-:S06]  /*0300*/  @!P1 FMUL.RZ R7, R7, 0.15915493667125701904 ;  /* 0x3e22f98307079820 */ /* 0x000fcc000040c000 */
[----:B------:R-:W0:Y:S01]  /*0310*/  @!P1 MUFU.SIN R7, R7 ;  /* 0x0000000700079308 */ /* 0x000e220000000400 */
[----:B--2---:R-:W-:-:S05]  /*0320*/  @!P2 HADD2.F32 R11, -RZ, R11.H0_H0 ;  /* 0x2000000bff0ba230 */ /* 0x004fca0000004100 */
[----:B------:R-:W-:Y:S01]  /*0330*/  @!P2 FMUL.RZ R11, R11, 0.15915493667125701904 ;  /* 0x3e22f9830b0ba820 */ /* 0x000fe2000040c000 */
[----:B0-----:R-:W-:Y:S01]  /*0340*/  @!P1 F2FP.F16.F32.PACK_AB R6, RZ, R7 ;  /* 0x00000007ff06923e */ /* 0x001fe200000000ff */
[----:B-----5:R-:W-:-:S04]  /*0350*/  @!P3 HADD2.F32 R19, -RZ, R19.H0_H0 ;  /* 0x20000013ff13b230 */ /* 0x020fc80000004100 */
[----:B------:R0:W-:Y:S01]  /*0360*/  @!P1 STG.E.U16 desc[UR4][R8.64], R6 ;  /* 0x0000000608009986 */ /* 0x0001e2000c101504 */
[----:B------:R-:W-:Y:S01]  /*0370*/  @!P3 FMUL.RZ R12, R19, 0.15915493667125701904 ;  /* 0x3e22f983130cb820 */ /* 0x000fe2000040c000 */
[----:B------:R-:W1:Y:S08]  /*0380*/  @!P2 MUFU.SIN R11, R11 ;  /* 0x0000000b000ba308 */ /* 0x000e700000000400 */
[----:B------:R-:W2:Y:S01]  /*0390*/  @!P3 MUFU.SIN R12, R12 ;  /* 0x0000000c000cb308 */ /* 0x000ea20000000400 */
[----:B-1----:R-:W-:Y:S01]  /*03a0*/  @!P2 F2FP.F16.F32.PACK_AB R2, RZ, R11 ;  /* 0x0000000bff02a23e */ /* 0x002fe200000000ff */
[----:B------:R-:W-:Y:S01]  /*03b0*/  @!P0 HADD2.F32 R10, -RZ, R10.H0_H0 ;  /* 0x2000000aff0a8230 */ /* 0x000fe20000004100 */
[----:B--2---:R-:W-:Y:S01]  /*03c0*/  @!P3 F2FP.F16.F32.PACK_AB R4, RZ, R12 ;  /* 0x0000000cff04b23e */ /* 0x004fe200000000ff */
[----:B0-----:R-:W-:Y:S06]  /*03d0*/  @P4 BRA `(.L_x_1187) ;  /* 0x0000000000284947 */ /* 0x001fec0003800000 */
[----:B------:R-:W0:Y:S01]  /*03e0*/  LDC.64 R6, c[0x0][0x388] ;  /* 0x0000e200ff067b82 */ /* 0x000e220000000a00 */
[----:B------:R-:W-:Y:S01]  /*03f0*/  IMAD R9, R3, 0x200, R0 ;  /* 0x0000020003097824 */ /* 0x000fe200078e0200 */
[----:B------:R-:W-:-:S04]  /*0400*/  IADD3 R0, PT, PT, R0, 0x80, RZ ;  /* 0x0000008000007810 */ /* 0x000fc80007ffe0ff */
[----:B------:R-:W-:-:S13]  /*0410*/  ISETP.GE.AND P1, PT, R0, R5, PT ;  /* 0x000000050000720c */ /* 0x000fda0003f26270 */
[----:B------:R-:W-:Y:S01]  /*0420*/  @!P1 IMAD R11, R3, 0x200, R0 ;  /* 0x00000200030b9824 */ /* 0x000fe200078e0200 */
[----:B------:R-:W-:Y:S01]  /*0430*/  @!P1 IADD3 R0, PT, PT, R0, 0x80, RZ ;  /* 0x0000008000009810 */ /* 0x000fe20007ffe0ff */
[----:B0-----:R-:W-:-:S04]  /*0440*/  IMAD.WIDE.U32 R8, R9, 0x2, R6 ;  /* 0x0000000209087825 */ /* 0x001fc800078e0006 */
[----:B------:R-:W-:Y:S01]  /*0450*/  @!P1 IMAD.WIDE.U32 R6, R11, 0x2, R6 ;  /* 0x000000020b069825 */ /* 0x000fe200078e0006 */
[----:B------:R0:W-:Y:S04]  /*0460*/  STG.E.U16 desc[UR4][R8.64], R2 ;  /* 0x0000000208007986 */ /* 0x0001e8000c101504 */
[----:B------:R0:W-:Y:S02]  /*0470*/  @!P1 STG.E.U16 desc[UR4][R6.64], R4 ;  /* 0x0000000406009986 */ /* 0x0001e4000c101504 */
.L_x_1187:
[----:B------:R-:W-:Y:S05]  /*0480*/  BSYNC.RECONVERGENT B0 ;  /* 0x0000000000007941 */ /* 0x000fea0003800200 */
.L_x_1186:
[----:B0-----:R-:W-:Y:S01]  /*0490*/  @!P0 FMUL.RZ R2, R10, 0.15915493667125701904 ;  /* 0x3e22f9830a028820 */ /* 0x001fe2000040c000 */
[----:B------:R-:W-:-:S05]  /*04a0*/  ISETP.GE.AND P1, PT, R0, R5, PT ;  /* 0x000000050000720c */ /* 0x000fca0003f26270 */
[----:B------:R-:W0:Y:S08]  /*04b0*/  @!P0 MUFU.SIN R2, R2 ;  /* 0x0000000200028308 */ /* 0x000e300000000400 */
[----:B------:R-:W-:Y:S05]  /*04c0*/  @P1 EXIT ;  /* 0x000000000000194d */ /* 0x000fea0003800000 */
[----:B------:R-:W1:Y:S01]  /*04d0*/  LDC.64 R4, c[0x0][0x388] ;  /* 0x0000e200ff047b82 */ /* 0x000e620000000a00 */
[----:B0-----:R-:W-:Y:S01]  /*04e0*/  @!P0 F2FP.F16.F32.PACK_AB R2, RZ, R2 ;  /* 0x00000002ff02823e */ /* 0x001fe200000000ff */
[----:B------:R-:W-:-:S03]  /*04f0*/  IMAD R3, R3, 0x200, R0 ;  /* 0x0000020003037824 */ /* 0x000fc600078e0200 */
[----:B------:R-:W-:Y:S01]  /*0500*/  PRMT R0, R2, 0x7610, R0 ;  /* 0x0000761002007816 */ /* 0x000fe20000000000 */
[----:B-1----:R-:W-:-:S05]  /*0510*/  IMAD.WIDE.U32 R2, R3, 0x2, R4 ;  /* 0x0000000203027825 */ /* 0x002fca00078e0004 */
[----:B------:R-:W-:Y:S01]  /*0520*/  STG.E.U16 desc[UR4][R2.64], R0 ;  /* 0x0000000002007986 */ /* 0x000fe2000c101504 */
[----:B------:R-:W-:Y:S05]  /*0530*/  EXIT ;  /* 0x000000000000794d */ /* 0x000fea0003800000 */
.L_x_1188:
        /* <DEDUP_REMOVED lines=12> */
.L_x_2569:


//--------------------- .text._ZN2at6native29vectorized_elementwise_kernelILi2EZZZNS0_15sin_kernel_cudaERNS_18TensorIteratorBaseEENKUlvE0_clEvENKUlvE1_clEvEUlN3c104HalfEE_St5arrayIPcLm2EEEEviT0_T1_ --------------------------
	.section	.text._ZN2at6native29vectorized_elementwise_kernelILi2EZZZNS0_15sin_kernel_cudaERNS_18TensorIteratorBaseEENKUlvE0_clEvENKUlvE1_clEvEUlN3c104HalfEE_St5arrayIPcLm2EEEEviT0_T1_,"ax",@progbits
	.align	128
        .global         _ZN2at6native29vectorized_elementwise_kernelILi2EZZZNS0_15sin_kernel_cudaERNS_18TensorIteratorBaseEENKUlvE0_clEvENKUlvE1_clEvEUlN3c104HalfEE_St5arrayIPcLm2EEEEviT0_T1_
        .type           _ZN2at6native29vectorized_elementwise_kernelILi2EZZZNS0_15sin_kernel_cudaERNS_18TensorIteratorBaseEENKUlvE0_clEvENKUlvE1_clEvEUlN3c104HalfEE_St5arrayIPcLm2EEEEviT0_T1_,@function
        .size           _ZN2at6native29vectorized_elementwise_kernelILi2EZZZNS0_15sin_kernel_cudaERNS_18TensorIteratorBaseEENKUlvE0_clEvENKUlvE1_clEvEUlN3c104HalfEE_St5arrayIPcLm2EEEEviT0_T1_,(.L_x_2570 - _ZN2at6native29vectorized_elementwise_kernelILi2EZZZNS0_15sin_kernel_cudaERNS_18TensorIteratorBaseEENKUlvE0_clEvENKUlvE1_clEvEUlN3c104HalfEE_St5arrayIPcLm2EEEEviT0_T1_)
        .other          _ZN2at6native29vectorized_elementwise_kernelILi2EZZZNS0_15sin_kernel_cudaERNS_18TensorIteratorBaseEENKUlvE0_clEvENKUlvE1_clEvEUlN3c104HalfEE_St5arrayIPcLm2EEEEviT0_T1_,@"STO_CUDA_ENTRY STV_DEFAULT"
_ZN2at6native29vectorized_elementwise_kernelILi2EZZZNS0_15sin_kernel_cudaERNS_18TensorIteratorBaseEENKUlvE0_clEvENKUlvE1_clEvEUlN3c104HalfEE_St5arrayIPcLm2EEEEviT0_T1_:
.text._ZN2at6native29vectorized_elementwise_kernelILi2EZZZNS0_15sin_kernel_cudaERNS_18TensorIteratorBaseEENKUlvE0_clEvENKUlvE1_clEvEUlN3c104HalfEE_St5arrayIPcLm2EEEEviT0_T1_:
[----:B------:R-:W-:Y:S01]  /*0000*/  LDC R1, c[0x0][0x37c] ;  /* 0x0000df00ff017b82 */ /* 0x000fe20000000800 */
[----:B------:R-:W0:Y:S01]  /*0010*/  S2R R3, SR_CTAID.X ;  /* 0x0000000000037919 */ /* 0x000e220000002500 */
[----:B------:R-:W1:Y:S01]  /*0020*/  LDCU UR6, c[0x0][0x380] ;  /* 0x00007000ff0677ac */ /* 0x000e620008000800 */
[----:B------:R-:W2:Y:S01]  /*0030*/  LDCU.64 UR4, c[0x0][0x358] ;  /* 0x00006b00ff0477ac */ /* 0x000ea20008000a00 */
[----:B0-----:R-:W-:-:S04]  /*0040*/  SHF.L.U32 R3, R3, 0xa, RZ ;  /* 0x0000000a03037819 */ /* 0x001fc800000006ff */
        /* <DEDUP_REMOVED lines=12> */
[----:B------:R-:W-:Y:S01]  /*0110*/  @!P0 IADD3 R0, PT, PT, R0, 0x80, RZ ;  /* 0x0000008000008810 */ /* 0x000fe20007ffe0ff */
[----:B------:R-:W1:Y:S03]  /*0120*/  @!P0 LDC.64 R18, c[0x0][0x390] ;  /* 0x0000e400ff128b82 */ /* 0x000e660000000a00 */
[----:B------:R-:W-:-:S13]  /*0130*/  ISETP.GE.U32.AND P6, PT, R0, R5, PT ;  /* 0x000000050000720c */ /* 0x000fda0003fc6070 */
[----:B------:R-:W-:Y:S01]  /*0140*/  @!P6 IMAD.IADD R17, R3, 0x1, R0 ;  /* 0x000000010311e824 */ /* 0x000fe200078e0200 */
[----:B------:R-:W-:Y:S01]  /*0150*/  @!P6 IADD3 R0, PT, PT, R0, 0x80, RZ ;  /* 0x000000800000e810 */ /* 0x000fe20007ffe0ff */
[----:B------:R-:W2:Y:S03]  /*0160*/  @!P6 LDC.64 R10, c[0x0][0x390] ;  /* 0x0000e400ff0aeb82 */ /* 0x000ea60000000a00 */
        /* <DEDUP_REMOVED lines=11> */
[----:B------:R-:W-:Y:S01]  /*0220*/  @!P2 IMAD.IADD R27, R3, 0x1, R0 ;  /* 0x00000001031ba824 */ /* 0x000fe200078e0200 */
[----:B------:R-:W-:-:S04]  /*0230*/  @!P2 IADD3 R0, PT, PT, R0, 0x80, RZ ;  /* 0x000000800000a810 */ /* 0x000fc80007ffe0ff */
[CC--:B------:R-:W-:Y:S01]  /*0240*/  ISETP.GE.U32.AND P3, PT, R0.reuse, R5.reuse, PT ;  /* 0x000000050000720c */ /* 0x0c0fe20003f66070 */
[----:B-1----:R-:W-:Y:S01]  /*0250*/  @!P0 IMAD.WIDE.U32 R18, R15, 0x2, R18 ;  /* 0x000000020f128825 */ /* 0x002fe200078e0012 */
[----:B---3--:R-:W1:Y:S04]  /*0260*/  @!P2 LDC.64 R10, c[0x0][0x390] ;  /* 0x0000e400ff0aab82 */ /* 0x008e680000000a00 */
[----:B------:R3:W5:Y:S07]  /*0270*/  @!P0 LDG.E.U16 R26, desc[UR4][R18.64] ;  /* 0x00000004121a8981 */ /* 0x00076e000c1e1500 */
[----:B------:R-:W-:Y:S01]  /*0280*/  @!P3 IMAD.IADD R25, R3, 0x1, R0 ;  /* 0x000000010319b824 */ /* 0x000fe200078e0200 */
[----:B------:R-:W-:Y:S01]  /*0290*/  @!P3 IADD3 R0, PT, PT, R0, 0x80, RZ ;  /* 0x000000800000b810 */ /* 0x000fe20007ffe0ff */
[----:B------:R-:W1:Y:S03]  /*02a0*/  @!P3 LDC.64 R12, c[0x0][0x390] ;  /* 0x0000e400ff0cbb82 */ /* 0x000e660000000a00 */
[----:B------:R-:W-:-:S13]  /*02b0*/  ISETP.GE.U32.AND P4, PT, R0, R5, PT ;  /* 0x000000050000720c */ /* 0x000fda0003f86070 */
[----:B------:R-:W-:Y:S01]  /*02c0*/  @!P4 IADD3 R29, PT, PT, R3, R0, RZ ;  /* 0x00000000031dc210 */ /* 0x000fe20007ffe0ff */
[----:B------:R-:W-:Y:S01]  /*02d0*/  @!P4 VIADD R0, R0, 0x80 ;  /* 0x000000800000c836 */ /* 0x000fe20000000000 */
[----:B------:R-:W1:Y:S04]  /*02e0*/  @!P4 LDC.64 R14, c[0x0][0x390] ;  /* 0x0000e400ff0ecb82 */ /* 0x000e680000000a00 */
[----:B------:R-:W-:-:S13]  /*02f0*/  ISETP.GE.U32.AND P5, PT, R0, R5, PT ;  /* 0x000000050000720c */ /* 0x000fda0003fa6070 */
[----:B---3--:R-:W3:Y:S01]  /*0300*/  @!P5 LDC.64 R18, c[0x0][0x390] ;  /* 0x0000e400ff12db82 */ /* 0x008ee20000000a00 */
[----:B------:R-:W-:Y:S01]  /*0310*/  @!P5 IADD3 R0, PT, PT, R3, R0, RZ ;  /* 0x000000000300d210 */ /* 0x000fe20007ffe0ff */
[----:B0-----:R-:W-:Y:S01]  /*0320*/  @!P1 IMAD.WIDE.U32 R16, R28, 0x2, R16 ;  /* 0x000000021c109825 */ /* 0x001fe200078e0010 */
[----:B------:R-:W-:-:S03]  /*0330*/  PRMT R28, RZ, 0x7610, R28 ;  /* 0x00007610ff1c7816 */ /* 0x000fc6000000001c */
[----:B-1----:R-:W-:Y:S01]  /*0340*/  @!P2 IMAD.WIDE.U32 R10, R27, 0x2, R10 ;  /* 0x000000021b0aa825 */ /* 0x002fe200078e000a */
[----:B------:R-:W-:Y:S02]  /*0350*/  PRMT R27, RZ, 0x7610, R27 ;  /* 0x00007610ff1b7816 */ /* 0x000fe4000000001b */
[----:B------:R-:W5:Y:S01]  /*0360*/  @!P1 LDG.E.U16 R28, desc[UR4][R16.64] ;  /* 0x00000004101c9981 */ /* 0x000f62000c1e1500 */
[----:B------:R-:W-:Y:S01]  /*0370*/  @!P3 IMAD.WIDE.U32 R12, R25, 0x2, R12 ;  /* 0x00000002190cb825 */ /* 0x000fe200078e000c */
[----:B------:R-:W-:Y:S02]  /*0380*/  PRMT R25, RZ, 0x7610, R25 ;  /* 0x00007610ff197816 */ /* 0x000fe40000000019 */
[----:B------:R0:W5:Y:S01]  /*0390*/  @!P2 LDG.E.U16 R27, desc[UR4][R10.64] ;  /* 0x000000040a1ba981 */ /* 0x000162000c1e1500 */
[----:B------:R-:W-:Y:S01]  /*03a0*/  @!P4 IMAD.WIDE.U32 R14, R29, 0x2, R14 ;  /* 0x000000021d0ec825 */ /* 0x000fe200078e000e */
[----:B------:R-:W-:Y:S02]  /*03b0*/  PRMT R29, RZ, 0x7610, R29 ;  /* 0x00007610ff1d7816 */ /* 0x000fe4000000001d */
[----:B------:R1:W5:Y:S04]  /*03c0*/  @!P3 LDG.E.U16 R25, desc[UR4][R12.64] ;  /* 0x000000040c19b981 */ /* 0x000368000c1e1500 */
[----:B------:R1:W5:Y:S01]  /*03d0*/  @!P4 LDG.E.U16 R29, desc[UR4][R14.64] ;  /* 0x000000040e1dc981 */ /* 0x000362000c1e1500 */
[----:B---3--:R-:W-:Y:S01]  /*03e0*/  @!P5 IMAD.WIDE.U32 R18, R0, 0x2, R18 ;  /* 0x000000020012d825 */ /* 0x008fe200078e0012 */
[----:B------:R-:W-:-:S06]  /*03f0*/  PRMT R0, RZ, 0x7610, R0 ;  /* 0x00007610ff007816 */ /* 0x000fcc0000000000 */
[----:B------:R-:W3:Y:S01]  /*0400*/  @!P5 LDG.E.U16 R0, desc[UR4][R18.64] ;  /* 0x000000041200d981 */ /* 0x000ee2000c1e1500 */
[----:B0-----:R-:W-:-:S05]  /*0410*/  VIADD R10, R4, 0x100 ;  /* 0x00000100040a7836 */ /* 0x001fca0000000000 */
[-C--:B------:R-:W-:Y:S02]  /*0420*/  ISETP.GE.U32.AND P5, PT, R10, R5.reuse, PT ;  /* 0x000000050a00720c */ /* 0x080fe40003fa6070 */
[C---:B------:R-:W-:Y:S01]  /*0430*/  ISETP.GE.U32.AND P0, PT, R4.reuse, R5, PT ;  /* 0x000000050400720c */ /* 0x040fe20003f06070 */
[----:B-1----:R-:W-:-:S05]  /*0440*/  VIADD R12, R4, 0x180 ;  /* 0x00000180040c7836 */ /* 0x002fca0000000000 */
[----:B------:R-:W-:Y:S02]  /*0450*/  ISETP.GE.U32.AND P2, PT, R12, R5, PT ;  /* 0x000000050c00720c */ /* 0x000fe40003f46070 */
[C---:B------:R-:W-:Y:S01]  /*0460*/  IADD3 R12, PT, PT, R4.reuse, 0x200, RZ ;  /* 0x00000200040c7810 */ /* 0x040fe20007ffe0ff */
[----:B------:R-:W-:-:S03]  /*0470*/  VIADD R14, R4, 0x280 ;  /* 0x00000280040e7836 */ /* 0x000fc60000000000 */
[-C--:B------:R-:W-:Y:S02]  /*0480*/  ISETP.GE.U32.AND P3, PT, R12, R5.reuse, PT ;  /* 0x000000050c00720c */ /* 0x080fe40003f66070 */
[----:B------:R-:W-:Y:S02]  /*0490*/  IADD3 R16, PT, PT, R4, 0x380, RZ ;  /* 0x0000038004107810 */ /* 0x000fe40007ffe0ff */
[----:B------:R-:W-:Y:S02]  /*04a0*/  ISETP.GE.U32.AND P4, PT, R14, R5, PT ;  /* 0x000000050e00720c */ /* 0x000fe40003f86070 */
[----:B------:R-:W-:-:S04]  /*04b0*/  IADD3 R14, PT, PT, R4, 0x300, RZ ;  /* 0x00000300040e7810 */ /* 0x000fc80007ffe0ff */
[----:B------:R-:W-:Y:S01]  /*04c0*/  ISETP.GE.U32.AND P6, PT, R14, R5, PT ;  /* 0x000000050e00720c */ /* 0x000fe20003fc6070 */
[----:B------:R-:W-:Y:S01]  /*04d0*/  @!P0 IMAD.IADD R17, R3, 0x1, R4 ;  /* 0x0000000103118824 */ /* 0x000fe200078e0204 */
[----:B------:R-:W-:Y:S04]  /*04e0*/  BSSY.RECONVERGENT B0, `(.L_x_1190) ;  /* 0x0000054000007945 */ /* 0x000fe80003800200 */
[----:B------:R-:W-:Y:S01]  /*04f0*/  BSSY.RELIABLE B1, `(.L_x_1191) ;  /* 0x000004c000017945 */ /* 0x000fe20003800100 */
[----:B----4-:R-:W-:-:S05]  /*0500*/  @!P5 HADD2.F32 R10, -RZ, R2.H0_H0 ;  /* 0x20000002ff0ad230 */ /* 0x010fca0000004100 */
[----:B------:R-:W-:-:S06]  /*0510*/  @!P5 FMUL.RZ R10, R10, 0.15915493667125701904 ;  /* 0x3e22f9830a0ad820 */ /* 0x000fcc000040c000 */
[----:B------:R-:W0:Y:S01]  /*0520*/  @!P5 MUFU.SIN R10, R10 ;  /* 0x0000000a000ad308 */ /* 0x000e220000000400 */
[----:B--2---:R-:W-:-:S05]  /*0530*/  @!P0 HADD2.F32 R24, -RZ, R24.H0_H0 ;  /* 0x20000018ff188230 */ /* 0x004fca0000004100 */
[----:B------:R-:W-:Y:S01]  /*0540*/  @!P0 FMUL.RZ R24, R24, 0.15915493667125701904 ;  /* 0x3e22f98318188820 */ /* 0x000fe2000040c000 */
[----:B------:R-:W-:-:S03]  /*0550*/  IADD3 R2, PT, PT, R4, 0x80, RZ ;  /* 0x0000008004027810 */ /* 0x000fc60007ffe0ff */
[----:B------:R-:W1:Y:S01]  /*0560*/  @!P0 MUFU.SIN R12, R24 ;  /* 0x00000018000c8308 */ /* 0x000e620000000400 */
[-C--:B------:R-:W-:Y:S02]  /*0570*/  ISETP.GE.U32.AND P1, PT, R2, R5.reuse, PT ;  /* 0x000000050200720c */ /* 0x080fe40003f26070 */
[----:B0-----:R-:W-:Y:S02]  /*0580*/  @!P5 F2FP.F16.F32.PACK_AB R6, RZ, R10 ;  /* 0x0000000aff06d23e */ /* 0x001fe400000000ff */
[----:B------:R-:W0:Y:S01]  /*0590*/  @!P0 LDC.64 R10, c[0x0][0x388] ;  /* 0x0000e200ff0a8b82 */ /* 0x000e220000000a00 */
[----:B------:R-:W-:-:S08]  /*05a0*/  ISETP.GE.U32.AND P5, PT, R16, R5, PT ;  /* 0x000000051000720c */ /* 0x000fd00003fa6070 */
[----:B-----5:R-:W-:Y:S01]  /*05b0*/  @!P1 HADD2.F32 R26, -RZ, R26.H0_H0 ;  /* 0x2000001aff1a9230 */ /* 0x020fe20000004100 */
[----:B-1----:R-:W-:-:S04]  /*05c0*/  @!P0 F2FP.F16.F32.PACK_AB R23, RZ, R12 ;  /* 0x0000000cff17823e */ /* 0x002fc800000000ff */
[----:B------:R-:W-:Y:S01]  /*05d0*/  @!P1 FMUL.RZ R13, R26, 0.15915493667125701904 ;  /* 0x3e22f9831a0d9820 */ /* 0x000fe2000040c000 */
[----:B------:R-:W-:-:S05]  /*05e0*/  @!P0 MOV R4, R2 ;  /* 0x0000000200048202 */ /* 0x000fca0000000f00 */
[----:B------:R-:W1:Y:S01]  /*05f0*/  @!P1 MUFU.SIN R13, R13 ;  /* 0x0000000d000d9308 */ /* 0x000e620000000400 */
[----:B0-----:R-:W-:-:S04]  /*0600*/  @!P0 IMAD.WIDE.U32 R10, R17, 0x2, R10 ;  /* 0x00000002110a8825 */ /* 0x001fc800078e000a */
[----:B------:R-:W-:Y:S02]  /*0610*/  @!P2 HADD2.F32 R28, -RZ, R28.H0_H0 ;  /* 0x2000001cff1ca230 */ /* 0x000fe40000004100 */
[----:B------:R-:W-:Y:S02]  /*0620*/  @!P3 HADD2.F32 R27, -RZ, R27.H0_H0 ;  /* 0x2000001bff1bb230 */ /* 0x000fe40000004100 */
[----:B------:R-:W-:Y:S02]  /*0630*/  @!P4 HADD2.F32 R25, -RZ, R25.H0_H0 ;  /* 0x20000019ff19c230 */ /* 0x000fe40000004100 */
[----:B------:R-:W-:Y:S01]  /*0640*/  @!P2 FMUL.RZ R14, R28, 0.15915493667125701904 ;  /* 0x3e22f9831c0ea820 */ /* 0x000fe2000040c000 */
[----:B------:R-:W-:Y:S02]  /*0650*/  @!P6 HADD2.F32 R29, -RZ, R29.H0_H0 ;  /* 0x2000001dff1de230 */ /* 0x000fe40000004100 */
[----:B------:R-:W-:Y:S01]  /*0660*/  @!P3 FMUL.RZ R15, R27, 0.15915493667125701904 ;  /* 0x3e22f9831b0fb820 */ /* 0x000fe2000040c000 */
[----:B------:R-:W-:Y:S01]  /*0670*/  @!P4 FMUL.RZ R16, R25, 0.15915493667125701904 ;  /* 0x3e22f9831910c820 */ /* 0x000fe2000040c000 */
[----:B---3--:R-:W-:-:S02]  /*0680*/  @!P5 HADD2.F32 R12, -RZ, R0.H0_H0 ;  /* 0x20000000ff0cd230 */ /* 0x008fc40000004100 */
[----:B------:R-:W-:-:S03]  /*0690*/  @!P6 FMUL.RZ R29, R29, 0.15915493667125701904 ;  /* 0x3e22f9831d1de820 */ /* 0x000fc6000040c000 */
        /* <DEDUP_REMOVED lines=8> */
[----:B-1----:R-:W-:-:S02]  /*0720*/  @!P1 F2FP.F16.F32.PACK_AB R7, RZ, R13 ;  /* 0x0000000dff07923e */ /* 0x002fc400000000ff */
[----:B0-----:R-:W-:Y:S02]  /*0730*/  @!P2 F2FP.F16.F32.PACK_AB R8, RZ, R14 ;  /* 0x0000000eff08a23e */ /* 0x001fe400000000ff */
[----:B---3--:R-:W-:Y:S02]  /*0740*/  @!P3 F2FP.F16.F32.PACK_AB R9, RZ, R15 ;  /* 0x0000000fff09b23e */ /* 0x008fe400000000ff */
[----:B----4-:R-:W-:Y:S02]  /*0750*/  @!P4 F2FP.F16.F32.PACK_AB R20, RZ, R16 ;  /* 0x00000010ff14c23e */ /* 0x010fe400000000ff */
[----:B-----5:R-:W-:Y:S02]  /*0760*/  @!P6 F2FP.F16.F32.PACK_AB R21, RZ, R0 ;  /* 0x00000000ff15e23e */ /* 0x020fe400000000ff */
[----:B--2---:R-:W-:Y:S01]  /*0770*/  @!P5 F2FP.F16.F32.PACK_AB R22, RZ, R12 ;  /* 0x0000000cff16d23e */ /* 0x004fe200000000ff */
        /* <DEDUP_REMOVED lines=9> */
[----:B------:R-:W-:Y:S02]  /*0810*/  IADD3 R7, PT, PT, R3, R4, RZ ;  /* 0x0000000403077210 */ /* 0x000fe40007ffe0ff */
[----:B------:R-:W-:-:S03]  /*0820*/  IADD3 R4, PT, PT, R4, 0x80, RZ ;  /* 0x0000008004047810 */ /* 0x000fc60007ffe0ff */
[----:B0-----:R-:W-:-:S05]  /*0830*/  IMAD.WIDE.U32 R10, R7, 0x2, R10 ;  /* 0x00000002070a7825 */ /* 0x001fca00078e000a */
[----:B------:R0:W-:Y:S02]  /*0840*/  STG.E.U16 desc[UR4][R10.64], R6 ;  /* 0x000000060a007986 */ /* 0x0001e4000c101504 */
.L_x_1192:
[----:B------:R-:W-:-:S13]  /*0850*/  ISETP.GE.U32.AND P0, PT, R4, R5, PT ;  /* 0x000000050400720c */ /* 0x000fda0003f06070 */
[----:B------:R-:W-:Y:S05]  /*0860*/  @P0 BRA `(.L_x_1194) ;  /* 0x0000000000300947 */ /* 0x000fea0003800000 */
[----:B0-----:R-:W0:Y:S01]  /*0870*/  LDC.64 R6, c[0x0][0x388] ;  /* 0x0000e200ff067b82 */ /* 0x001e220000000a00 */
[----:B------:R-:W-:Y:S01]  /*0880*/  IMAD.IADD R11, R3, 0x1, R4 ;  /* 0x00000001030b7824 */ /* 0x000fe200078e0204 */
[----:B------:R-:W-:-:S03]  /*0890*/  IADD3 R4, PT, PT, R4, 0x80, RZ ;  /* 0x0000008004047810 */ /* 0x000fc60007ffe0ff */
[----:B0-----:R-:W-:-:S05]  /*08a0*/  IMAD.WIDE.U32 R6, R11, 0x2, R6 ;  /* 0x000000020b067825 */ /* 0x001fca00078e0006 */
[----:B------:R1:W-:Y:S02]  /*08b0*/  STG.E.U16 desc[UR4][R6.64], R8 ;  /* 0x0000000806007986 */ /* 0x0003e4000c101504 */
.L_x_1193:
[----:B------:R-:W-:-:S13]  /*08c0*/  ISETP.GE.U32.AND P0, PT, R4, R5, PT ;  /* 0x000000050400720c */ /* 0x000fda0003f06070 */
[----:B------:R-:W-:Y:S05]  /*08d0*/  @P0 BRA `(.L_x_1195) ;  /* 0x0000000000340947 */ /* 0x000fea0003800000 */
[----:B01----:R-:W0:Y:S01]  /*08e0*/  LDC.64 R6, c[0x0][0x388] ;  /* 0x0000e200ff067b82 */ /* 0x003e220000000a00 */
[----:B------:R-:W-:Y:S01]  /*08f0*/  IADD3 R11, PT, PT, R3, R4, RZ ;  /* 0x00000004030b7210 */ /* 0x000fe20007ffe0ff */
[----:B------:R-:W-:-:S04]  /*0900*/  VIADD R4, R4, 0x80 ;  /* 0x0000008004047836 */ /* 0x000fc80000000000 */
[----:B0-----:R-:W-:-:S05]  /*0910*/  IMAD.WIDE.U32 R6, R11, 0x2, R6 ;  /* 0x000000020b067825 */ /* 0x001fca00078e0006 */
[----:B------:R1:W-:Y:S02]  /*0920*/  STG.E.U16 desc[UR4][R6.64], R9 ;  /* 0x0000000906007986 */ /* 0x0003e4000c101504 */
.L_x_1194:
[----:B------:R-:W-:-:S13]  /*0930*/  ISETP.GE.U32.AND P0, PT, R4, R5, PT ;  /* 0x000000050400720c */ /* 0x000fda0003f06070 */
[----:B------:R-:W-:Y:S05]  /*0940*/  @P0 BREAK.RELIABLE B1 ;  /* 0x0000000000010942 */ /* 0x000fea0003800100 */
[----:B------:R-:W-:Y:S05]  /*0950*/  @P0 BRA `(.L_x_1196) ;  /* 0x0000000000300947 */ /* 0x000fea0003800000 */
[----:B01----:R-:W0:Y:S01]  /*0960*/  LDC.64 R6, c[0x0][0x388] ;  /* 0x0000e200ff067b82 */ /* 0x003e220000000a00 */
[----:B------:R-:W-:Y:S02]  /*0970*/  IADD3 R9, PT, PT, R3, R4, RZ ;  /* 0x0000000403097210 */ /* 0x000fe40007ffe0ff */
[----:B------:R-:W-:-:S03]  /*0980*/  IADD3 R4, PT, PT, R4, 0x80, RZ ;  /* 0x0000008004047810 */ /* 0x000fc60007ffe0ff */
[----:B0-----:R-:W-:-:S05]  /*0990*/  IMAD.WIDE.U32 R6, R9, 0x2, R6 ;  /* 0x0000000209067825 */ /* 0x001fca00078e0006 */
[----:B------:R2:W-:Y:S02]  /*09a0*/  STG.E.U16 desc[UR4][R6.64], R20 ;  /* 0x0000001406007986 */ /* 0x0005e4000c101504 */
.L_x_1195:
[----:B------:R-:W-:Y:S05]  /*09b0*/  BSYNC.RELIABLE B1 ;  /* 0x0000000000017941 */ /* 0x000fea0003800100 */
.L_x_1191:
[----:B------:R-:W-:-:S13]  /*09c0*/  ISETP.GE.U32.AND P0, PT, R4, R5, PT ;  /* 0x000000050400720c */ /* 0x000fda0003f06070 */
[----:B012---:R-:W0:Y:S01]  /*09d0*/  @!P0 LDC.64 R6, c[0x0][0x388] ;  /* 0x0000e200ff068b82 */ /* 0x007e220000000a00 */
[----:B------:R-:W-:Y:S01]  /*09e0*/  @!P0 IMAD.IADD R9, R3, 0x1, R4 ;  /* 0x0000000103098824 */ /* 0x000fe200078e0204 */
[----:B------:R-:W-:-:S03]  /*09f0*/  @!P0 IADD3 R4, PT, PT, R4, 0x80, RZ ;  /* 0x0000008004048810 */ /* 0x000fc60007ffe0ff */
[----:B0-----:R-:W-:-:S05]  /*0a00*/  @!P0 IMAD.WIDE.U32 R6, R9, 0x2, R6 ;  /* 0x0000000209068825 */ /* 0x001fca00078e0006 */
[----:B------:R2:W-:Y:S02]  /*0a10*/  @!P0 STG.E.U16 desc[UR4][R6.64], R21 ;  /* 0x0000001506008986 */ /* 0x0005e4000c101504 */
.L_x_1196:
[----:B------:R-:W-:Y:S05]  /*0a20*/  BSYNC.RECONVERGENT B0 ;  /* 0x0000000000007941 */ /* 0x000fea0003800200 */
.L_x_1190:
        /* <DEDUP_REMOVED lines=8> */
.L_x_1189:
        /* <DEDUP_REMOVED lines=8> */
[----:B--2---:R-:W-:-:S05]  /*0b30*/  HADD2.F32 R10, -RZ, R6.H0_H0 ;  /* 0x20000006ff0a7230 */ /* 0x004fca0000004100 */
[----:B------:R-:W-:Y:S01]  /*0b40*/  FMUL.RZ R14, R10, 0.15915493667125701904 ;  /* 0x3e22f9830a0e7820 */ /* 0x000fe2000040c000 */
[----:B------:R-:W-:Y:S02]  /*0b50*/  HADD2.F32 R10, -RZ, R6.H1_H1 ;  /* 0x30000006ff0a7230 */ /* 0x000fe40000004100 */
[----:B---3--:R-:W-:Y:S02]  /*0b60*/  HADD2.F32 R7, -RZ, R2.H0_H0 ;  /* 0x20000002ff077230 */ /* 0x008fe40000004100 */
[--C-:B----4-:R-:W-:Y:S02]  /*0b70*/  HADD2.F32 R4, -RZ, R8.reuse.H0_H0 ;  /* 0x20000008ff047230 */ /* 0x110fe40000004100 */
[----:B------:R-:W-:Y:S01]  /*0b80*/  FMUL.RZ R11, R10, 0.15915493667125701904 ;  /* 0x3e22f9830a0b7820 */ /* 0x000fe2000040c000 */
[----:B------:R-:W-:Y:S02]  /*0b90*/  HADD2.F32 R10, -RZ, R8.H1_H1 ;  /* 0x30000008ff0a7230 */ /* 0x000fe40000004100 */
[----:B------:R-:W-:Y:S01]  /*0ba0*/  FMUL.RZ R12, R7, 0.15915493667125701904 ;  /* 0x3e22f983070c7820 */ /* 0x000fe2000040c000 */
[----:B------:R-:W-:-:S02]  /*0bb0*/  HADD2.F32 R7, -RZ, R2.H1_H1 ;  /* 0x30000002ff077230 */ /* 0x000fc40000004100 */
[----:B------:R-:W-:Y:S01]  /*0bc0*/  FMUL.RZ R15, R4, 0.15915493667125701904 ;  /* 0x3e22f983040f7820 */ /* 0x000fe2000040c000 */
[----:B------:R-:W-:Y:S01]  /*0bd0*/  FMUL.RZ R16, R10, 0.15915493667125701904 ;  /* 0x3e22f9830a107820 */ /* 0x000fe2000040c000 */
[----:B------:R0:W-:Y:S01]  /*0be0*/  MUFU.SIN R2, R12 ;  /* 0x0000000c00027308 */ /* 0x0001e20000000400 */
[----:B------:R-:W1:Y:S01]  /*0bf0*/  LDC.64 R4, c[0x0][0x388] ;  /* 0x0000e200ff047b82 */ /* 0x000e620000000a00 */
[--C-:B-----5:R-:W-:Y:S02]  /*0c00*/  HADD2.F32 R10, -RZ, R9.reuse.H0_H0 ;  /* 0x20000009ff0a7230 */ /* 0x120fe40000004100 */
[----:B------:R-:W-:Y:S01]  /*0c10*/  FMUL.RZ R7, R7, 0.15915493667125701904 ;  /* 0x3e22f98307077820 */ /* 0x000fe2000040c000 */
[----:B0-----:R-:W-:-:S03]  /*0c20*/  HADD2.F32 R12, -RZ, R9.H1_H1 ;  /* 0x30000009ff0c7230 */ /* 0x001fc60000004100 */
[----:B------:R0:W-:Y:S02]  /*0c30*/  MUFU.SIN R6, R14 ;  /* 0x0000000e00067308 */ /* 0x0001e40000000400 */
[----:B0-----:R-:W-:Y:S01]  /*0c40*/  FMUL.RZ R14, R10, 0.15915493667125701904 ;  /* 0x3e22f9830a0e7820 */ /* 0x001fe2000040c000 */
[----:B------:R-:W-:-:S05]  /*0c50*/  FMUL.RZ R10, R12, 0.15915493667125701904 ;  /* 0x3e22f9830c0a7820 */ /* 0x000fca000040c000 */
[----:B------:R-:W0:Y:S08]  /*0c60*/  MUFU.SIN R7, R7 ;  /* 0x0000000700077308 */ /* 0x000e300000000400 */
[----:B------:R-:W2:Y:S08]  /*0c70*/  MUFU.SIN R11, R11 ;  /* 0x0000000b000b7308 */ /* 0x000eb00000000400 */
[----:B------:R-:W-:Y:S08]  /*0c80*/  MUFU.SIN R8, R15 ;  /* 0x0000000f00087308 */ /* 0x000ff00000000400 */
[----:B------:R-:W3:Y:S08]  /*0c90*/  MUFU.SIN R13, R16 ;  /* 0x00000010000d7308 */ /* 0x000ef00000000400 */
[----:B------:R-:W-:Y:S08]  /*0ca0*/  MUFU.SIN R9, R14 ;  /* 0x0000000e00097308 */ /* 0x000ff00000000400 */
[----:B------:R-:W4:Y:S01]  /*0cb0*/  MUFU.SIN R10, R10 ;  /* 0x0000000a000a7308 */ /* 0x000f220000000400 */
[----:B-1----:R-:W-:Y:S01]  /*0cc0*/  IMAD.WIDE.U32 R4, R3, 0x2, R4 ;  /* 0x0000000203047825 */ /* 0x002fe200078e0004 */
[----:B0-----:R-:W-:-:S02]  /*0cd0*/  F2FP.F16.F32.PACK_AB R7, R7, R2 ;  /* 0x000000020707723e */ /* 0x001fc400000000ff */
[----:B--2---:R-:W-:Y:S02]  /*0ce0*/  F2FP.F16.F32.PACK_AB R11, R11, R6 ;  /* 0x000000060b0b723e */ /* 0x004fe400000000ff */
[----:B---3--:R-:W-:Y:S01]  /*0cf0*/  F2FP.F16.F32.PACK_AB R13, R13, R8 ;  /* 0x000000080d0d723e */ /* 0x008fe200000000ff */
[----:B------:R-:W-:-:S05]  /*0d00*/  IMAD.WIDE.U32 R4, R0, 0x4, R4 ;  /* 0x0000000400047825 */ /* 0x000fca00078e0004 */
[----:B------:R-:W-:Y:S01]  /*0d10*/  STG.E desc[UR4][R4.64], R7 ;  /* 0x0000000704007986 */ /* 0x000fe2000c101904 */
[----:B----4-:R-:W-:-:S03]  /*0d20*/  F2FP.F16.F32.PACK_AB R9, R10, R9 ;  /* 0x000000090a09723e */ /* 0x010fc600000000ff */
[----:B------:R-:W-:Y:S04]  /*0d30*/  STG.E desc[UR4][R4.64+0x200], R11 ;  /* 0x0002000b04007986 */ /* 0x000fe8000c101904 */
[----:B------:R-:W-:Y:S04]  /*0d40*/  STG.E desc[UR4][R4.64+0x400], R13 ;  /* 0x0004000d04007986 */ /* 0x000fe8000c101904 */
[----:B------:R-:W-:Y:S01]  /*0d50*/  STG.E desc[UR4][R4.64+0x600], R9 ;  /* 0x0006000904007986 */ /* 0x000fe2000c101904 */
[----:B------:R-:W-:Y:S05]  /*0d60*/  EXIT ;  /* 0x000000000000794d */ /* 0x000fea0003800000 */
.L_x_1197:
        /* <DEDUP_REMOVED lines=9> */
.L_x_2570:


//--------------------- .text._ZN2at6native29vectorized_elementwise_kernelILi4EZZZNS0_15sin_kernel_cudaERNS_18TensorIteratorBaseEENKUlvE0_clEvENKUlvE1_clEvEUlN3c104HalfEE_St5arrayIPcLm2EEEEviT0_T1_ --------------------------
	.section	.text._ZN2at6native29vectorized_elementwise_kernelILi4EZZZNS0_15sin_kernel_cudaERNS_18TensorIteratorBaseEENKUlvE0_clEvENKUlvE1_clEvEUlN3c104HalfEE_St5arrayIPcLm2EEEEviT0_T1_,"ax",@progbits
	.align	128
        .global         _ZN2at6native29vectorized_elementwise_kernelILi4EZZZNS0_15sin_kernel_cudaERNS_18TensorIteratorBaseEENKUlvE0_clEvENKUlvE1_clEvEUlN3c104HalfEE_St5arrayIPcLm2EEEEviT0_T1_
        .type           _ZN2at6native29vectorized_elementwise_kernelILi4EZZZNS0_15sin_kernel_cudaERNS_18TensorIteratorBaseEENKUlvE0_clEvENKUlvE1_clEvEUlN3c104HalfEE_St5arrayIPcLm2EEEEviT0_T1_,@function
        .size           _ZN2at6native29vectorized_elementwise_kernelILi4EZZZNS0_15sin_kernel_cudaERNS_18TensorIteratorBaseEENKUlvE0_clEvENKUlvE1_clEvEUlN3c104HalfEE_St5arrayIPcLm2EEEEviT0_T1_,(.L_x_2571 - _ZN2at6native29vectorized_elementwise_kernelILi4EZZZNS0_15sin_kernel_cudaERNS_18TensorIteratorBaseEENKUlvE0_clEvENKUlvE1_clEvEUlN3c104HalfEE_St5arrayIPcLm2EEEEviT0_T1_)
        .other          _ZN2at6native29vectorized_elementwise_kernelILi4EZZZNS0_15sin_kernel_cudaERNS_18TensorIteratorBaseEENKUlvE0_clEvENKUlvE1_clEvEUlN3c104HalfEE_St5arrayIPcLm2EEEEviT0_T1_,@"STO_CUDA_ENTRY STV_DEFAULT"
_ZN2at6native29vectorized_elementwise_kernelILi4EZZZNS0_15sin_kernel_cudaERNS_18TensorIteratorBaseEENKUlvE0_clEvENKUlvE1_clEvEUlN3c104HalfEE_St5arrayIPcLm2EEEEviT0_T1_:
.text._ZN2at6native29vectorized_elementwise_kernelILi4EZZZNS0_15sin_kernel_cudaERNS_18TensorIteratorBaseEENKUlvE0_clEvENKUlvE1_clEvEUlN3c104HalfEE_St5arrayIPcLm2EEEEviT0_T1_:
        /* <DEDUP_REMOVED lines=133> */
.L_x_1201:
[----:B------:R-:W-:-:S13]  /*0850*/  ISETP.GE.U32.AND P0, PT, R4, R5, PT ;  /* 0x000000050400720c */ /* 0x000fda0003f06070 */
[----:B------:R-:W-:Y:S05]  /*0860*/  @P0 BRA `(.L_x_1203) ;  /* 0x0000000000300947 */ /* 0x000fea0003800000 */
[----:B0-----:R-:W0:Y:S01]  /*0870*/  LDC.64 R6, c[0x0][0x388] ;  /* 0x0000e200ff067b82 */ /* 0x001e220000000a00 */
[----:B------:R-:W-:Y:S01]  /*0880*/  IMAD.IADD R11, R3, 0x1, R4 ;  /* 0x00000001030b7824 */ /* 0x000fe200078e0204 */
[----:B------:R-:W-:-:S03]  /*0890*/  IADD3 R4, PT, PT, R4, 0x80, RZ ;  /* 0x0000008004047810 */ /* 0x000fc60007ffe0ff */
[----:B0-----:R-:W-:-:S05]  /*08a0*/  IMAD.WIDE.U32 R6, R11, 0x2, R6 ;  /* 0x000000020b067825 */ /* 0x001fca00078e0006 */
[----:B------:R1:W-:Y:S02]  /*08b0*/  STG.E.U16 desc[UR4][R6.64], R8 ;  /* 0x0000000806007986 */ /* 0x0003e4000c101504 */
.L_x_1202:
[----:B------:R-:W-:-:S13]  /*08c0*/  ISETP.GE.U32.AND P0, PT, R4, R5, PT ;  /* 0x000000050400720c */ /* 0x000fda0003f06070 */
[----:B------:R-:W-:Y:S05]  /*08d0*/  @P0 BRA `(.L_x_1204) ;  /* 0x0000000000340947 */ /* 0x000fea0003800000 */
[----:B01----:R-:W0:Y:S01]  /*08e0*/  LDC.64 R6, c[0x0][0x388] ;  /* 0x0000e200ff067b82 */ /* 0x003e220000000a00 */
[----:B------:R-:W-:Y:S01]  /*08f0*/  IADD3 R11, PT, PT, R3, R4, RZ ;  /* 0x00000004030b7210 */ /* 0x000fe20007ffe0ff */
[----:B------:R-:W-:-:S04]  /*0900*/  VIADD R4, R4, 0x80 ;  /* 0x0000008004047836 */ /* 0x000fc80000000000 */
[----:B0-----:R-:W-:-:S05]  /*0910*/  IMAD.WIDE.U32 R6, R11, 0x2, R6 ;  /* 0x000000020b067825 */ /* 0x001fca00078e0006 */
[----:B------:R1:W-:Y:S02]  /*0920*/  STG.E.U16 desc[UR4][R6.64], R9 ;  /* 0x0000000906007986 */ /* 0x0003e4000c101504 */
.L_x_1203:
        /* <DEDUP_REMOVED lines=8> */
.L_x_1204:
[----:B------:R-:W-:Y:S05]  /*09b0*/  BSYNC.RELIABLE B1 ;  /* 0x0000000000017941 */ /* 0x000fea0003800100 */
.L_x_1200:
[----:B------:R-:W-:-:S13]  /*09c0*/  ISETP.GE.U32.AND P0, PT, R4, R5, PT ;  /* 0x000000050400720c */ /* 0x000fda0003f06070 */
[----:B012---:R-:W0:Y:S01]  /*09d0*/  @!P0 LDC.64 R6, c[0x0][0x388] ;  /* 0x0000e200ff068b82 */ /* 0x007e220000000a00 */
[----:B------:R-:W-:Y:S01]  /*09e0*/  @!P0 IMAD.IADD R9, R3, 0x1, R4 ;  /* 0x0000000103098824 */ /* 0x000fe200078e0204 */
[----:B------:R-:W-:-:S03]  /*09f0*/  @!P0 IADD3 R4, PT, PT, R4, 0x80, RZ ;  /* 0x0000008004048810 */ /* 0x000fc60007ffe0ff */
[----:B0-----:R-:W-:-:S05]  /*0a00*/  @!P0 IMAD.WIDE.U32 R6, R9, 0x2, R6 ;  /* 0x0000000209068825 */ /* 0x001fca00078e0006 */
[----:B------:R2:W-:Y:S02]  /*0a10*/  @!P0 STG.E.U16 desc[UR4][R6.64], R21 ;  /* 0x0000001506008986 */ /* 0x0005e4000c101504 */
.L_x_1205:
[----:B------:R-:W-:Y:S05]  /*0a20*/  BSYNC.RECONVERGENT B0 ;  /* 0x0000000000007941 */ /* 0x000fea0003800200 */
.L_x_1199:
        /* <DEDUP_REMOVED lines=8> */
.L_x_1198:
[----:B------:R-:W0:Y:S01]  /*0ab0*/  S2R R0, SR_TID.X ;  /* 0x0000000000007919 */ /* 0x000e220000002100 */
[----:B------:R-:W1:Y:S02]  /*0ac0*/  LDC.64 R4, c[0x0][0x390] ;  /* 0x0000e400ff047b82 */ /* 0x000e640000000a00 */
[----:B-1----:R-:W-:-:S04]  /*0ad0*/  IMAD.WIDE.U32 R4, R3, 0x2, R4 ;  /* 0x0000000203047825 */ /* 0x002fc800078e0004 */
[----:B0-----:R-:W-:-:S05]  /*0ae0*/  IMAD.WIDE.U32 R6, R0, 0x8, R4 ;  /* 0x0000000800067825 */ /* 0x001fca00078e0004 */
[----:B------:R-:W2:Y:S04]  /*0af0*/  LDG.E.64 R10, desc[UR4][R6.64] ;  /* 0x00000004060a7981 */ /* 0x000ea8000c1e1b00 */
[----:B------:R-:W3:Y:S01]  /*0b00*/  LDG.E.64 R4, desc[UR4][R6.64+0x400] ;  /* 0x0004000406047981 */ /* 0x000ee2000c1e1b00 */
[--C-:B--2---:R-:W-:Y:S02]  /*0b10*/  HADD2.F32 R2, -RZ, R10.reuse.H0_H0 ;  /* 0x2000000aff027230 */ /* 0x104fe40000004100 */
[----:B------:R-:W-:Y:S02]  /*0b20*/  HADD2.F32 R8, -RZ, R10.H1_H1 ;  /* 0x3000000aff087230 */ /* 0x000fe40000004100 */
[----:B------:R-:W-:Y:S02]  /*0b30*/  HADD2.F32 R10, -RZ, R11.H0_H0 ;  /* 0x2000000bff0a7230 */ /* 0x000fe40000004100 */
[----:B------:R-:W-:Y:S01]  /*0b40*/  FMUL.RZ R2, R2, 0.15915493667125701904 ;  /* 0x3e22f98302027820 */ /* 0x000fe2000040c000 */
[----:B---3--:R-:W-:-:S02]  /*0b50*/  HADD2.F32 R6, -RZ, R4.H0_H0 ;  /* 0x20000004ff067230 */ /* 0x008fc40000004100 */
[----:B------:R-:W-:Y:S01]  /*0b60*/  FMUL.RZ R9, R8, 0.15915493667125701904 ;  /* 0x3e22f98308097820 */ /* 0x000fe2000040c000 */
[----:B------:R-:W-:Y:S02]  /*0b70*/  HADD2.F32 R12, -RZ, R5.H1_H1 ;  /* 0x30000005ff0c7230 */ /* 0x000fe40000004100 */
[----:B------:R-:W-:Y:S01]  /*0b80*/  FMUL.RZ R8, R10, 0.15915493667125701904 ;  /* 0x3e22f9830a087820 */ /* 0x000fe2000040c000 */
[----:B------:R-:W-:Y:S02]  /*0b90*/  HADD2.F32 R10, -RZ, R11.H1_H1 ;  /* 0x3000000bff0a7230 */ /* 0x000fe40000004100 */
[----:B------:R-:W-:Y:S01]  /*0ba0*/  FMUL.RZ R14, R6, 0.15915493667125701904 ;  /* 0x3e22f983060e7820 */ /* 0x000fe2000040c000 */
[----:B------:R-:W-:Y:S01]  /*0bb0*/  MUFU.SIN R2, R2 ;  /* 0x0000000200027308 */ /* 0x000fe20000000400 */
[----:B------:R-:W0:Y:S01]  /*0bc0*/  LDC.64 R6, c[0x0][0x388] ;  /* 0x0000e200ff067b82 */ /* 0x000e220000000a00 */
[----:B------:R-:W-:Y:S01]  /*0bd0*/  FMUL.RZ R11, R10, 0.15915493667125701904 ;  /* 0x3e22f9830a0b7820 */ /* 0x000fe2000040c000 */
[----:B------:R-:W-:-:S05]  /*0be0*/  HADD2.F32 R10, -RZ, R4.H1_H1 ;  /* 0x30000004ff0a7230 */ /* 0x000fca0000004100 */
[----:B------:R-:W1:Y:S01]  /*0bf0*/  MUFU.SIN R9, R9 ;  /* 0x0000000900097308 */ /* 0x000e620000000400 */
[----:B------:R-:W-:Y:S01]  /*0c00*/  FMUL.RZ R13, R10, 0.15915493667125701904 ;  /* 0x3e22f9830a0d7820 */ /* 0x000fe2000040c000 */
[----:B------:R-:W-:-:S05]  /*0c10*/  HADD2.F32 R10, -RZ, R5.H0_H0 ;  /* 0x20000005ff0a7230 */ /* 0x000fca0000004100 */
[----:B------:R-:W-:Y:S01]  /*0c20*/  FMUL.RZ R15, R10, 0.15915493667125701904 ;  /* 0x3e22f9830a0f7820 */ /* 0x000fe2000040c000 */
[----:B------:R-:W-:Y:S01]  /*0c30*/  FMUL.RZ R10, R12, 0.15915493667125701904 ;  /* 0x3e22f9830c0a7820 */ /* 0x000fe2000040c000 */
[----:B------:R-:W-:Y:S08]  /*0c40*/  MUFU.SIN R8, R8 ;  /* 0x0000000800087308 */ /* 0x000ff00000000400 */
[----:B------:R-:W2:Y:S01]  /*0c50*/  MUFU.SIN R11, R11 ;  /* 0x0000000b000b7308 */ /* 0x000ea20000000400 */
[----:B0-----:R-:W-:Y:S01]  /*0c60*/  IMAD.WIDE.U32 R6, R3, 0x2, R6 ;  /* 0x0000000203067825 */ /* 0x001fe200078e0006 */
[----:B-1----:R-:W-:-:S03]  /*0c70*/  F2FP.F16.F32.PACK_AB R2, R9, R2 ;  /* 0x000000020902723e */ /* 0x002fc600000000ff */
[----:B------:R-:W-:-:S03]  /*0c80*/  IMAD.WIDE.U32 R6, R0, 0x8, R6 ;  /* 0x0000000800067825 */ /* 0x000fc600078e0006 */
[----:B------:R-:W-:Y:S08]  /*0c90*/  MUFU.SIN R4, R14 ;  /* 0x0000000e00047308 */ /* 0x000ff00000000400 */
[----:B------:R-:W0:Y:S01]  /*0ca0*/  MUFU.SIN R13, R13 ;  /* 0x0000000d000d7308 */ /* 0x000e220000000400 */
[----:B--2---:R-:W-:-:S05]  /*0cb0*/  F2FP.F16.F32.PACK_AB R3, R11, R8 ;  /* 0x000000080b03723e */ /* 0x004fca00000000ff */
[----:B------:R-:W-:Y:S02]  /*0cc0*/  STG.E.64 desc[UR4][R6.64], R2 ;  /* 0x0000000206007986 */ /* 0x000fe4000c101b04 */
[----:B------:R-:W-:Y:S08]  /*0cd0*/  MUFU.SIN R5, R15 ;  /* 0x0000000f00057308 */ /* 0x000ff00000000400 */
[----:B------:R-:W1:Y:S01]  /*0ce0*/  MUFU.SIN R10, R10 ;  /* 0x0000000a000a7308 */ /* 0x000e620000000400 */
[----:B0-----:R-:W-:-:S02]  /*0cf0*/  F2FP.F16.F32.PACK_AB R4, R13, R4 ;  /* 0x000000040d04723e */ /* 0x001fc400000000ff */
[----:B-1----:R-:W-:-:S05]  /*0d00*/  F2FP.F16.F32.PACK_AB R5, R10, R5 ;  /* 0x000000050a05723e */ /* 0x002fca00000000ff */
[----:B------:R-:W-:Y:S01]  /*0d10*/  STG.E.64 desc[UR4][R6.64+0x400], R4 ;  /* 0x0004000406007986 */ /* 0x000fe2000c101b04 */
[----:B------:R-:W-:Y:S05]  /*0d20*/  EXIT ;  /* 0x000000000000794d */ /* 0x000fea0003800000 */
.L_x_1206:
        /* <DEDUP_REMOVED lines=13> */
.L_x_2571:


//--------------------- .text._ZN2at6native29vectorized_elementwise_kernelILi8EZZZNS0_15sin_kernel_cudaERNS_18TensorIteratorBaseEENKUlvE0_clEvENKUlvE1_clEvEUlN3c104HalfEE_St5arrayIPcLm2EEEEviT0_T1_ --------------------------
	.section	.text._ZN2at6native29vectorized_elementwise_kernelILi8EZZZNS0_15sin_kernel_cudaERNS_18TensorIteratorBaseEENKUlvE0_clEvENKUlvE1_clEvEUlN3c104HalfEE_St5arrayIPcLm2EEEEviT0_T1_,"ax",@progbits
	.align	128
        .global         _ZN2at6native29vectorized_elementwise_kernelILi8EZZZNS0_15sin_kernel_cudaERNS_18TensorIteratorBaseEENKUlvE0_clEvENKUlvE1_clEvEUlN3c104HalfEE_St5arrayIPcLm2EEEEviT0_T1_
        .type           _ZN2at6native29vectorized_elementwise_kernelILi8EZZZNS0_15sin_kernel_cudaERNS_18TensorIteratorBaseEENKUlvE0_clEvENKUlvE1_clEvEUlN3c104HalfEE_St5arrayIPcLm2EEEEviT0_T1_,@function
        .size           _ZN2at6native29vectorized_elementwise_kernelILi8EZZZNS0_15sin_kernel_cudaERNS_18TensorIteratorBaseEENKUlvE0_clEvENKUlvE1_clEvEUlN3c104HalfEE_St5arrayIPcLm2EEEEviT0_T1_,(.L_x_2572 - _ZN2at6native29vectorized_elementwise_kernelILi8EZZZNS0_15sin_kernel_cudaERNS_18TensorIteratorBaseEENKUlvE0_clEvENKUlvE1_clEvEUlN3c104HalfEE_St5arrayIPcLm2EEEEviT0_T1_)
        .other          _ZN2at6native29vectorized_elementwise_kernelILi8EZZZNS0_15sin_kernel_cudaERNS_18TensorIteratorBaseEENKUlvE0_clEvENKUlvE1_clEvEUlN3c104HalfEE_St5arrayIPcLm2EEEEviT0_T1_,@"STO_CUDA_ENTRY STV_DEFAULT"
_ZN2at6native29vectorized_elementwise_kernelILi8EZZZNS0_15sin_kernel_cudaERNS_18TensorIteratorBaseEENKUlvE0_clEvENKUlvE1_clEvEUlN3c104HalfEE_St5arrayIPcLm2EEEEviT0_T1_:
.text._ZN2at6native29vectorized_elementwise_kernelILi8EZZZNS0_15sin_kernel_cudaERNS_18TensorIteratorBaseEENKUlvE0_clEvENKUlvE1_clEvEUlN3c104HalfEE_St5arrayIPcLm2EEEEviT0_T1_:
[----:B------:R-:W-:Y:S01]  /*0000*/  LDC R1, c[0x0][0x37c] ;  /* 0x0000df00ff017b82 */ /* 0x000fe20000000800 */
[----:B------:R-:W-:Y:S05]  /*0010*/  EXIT ;  /* 0x000000000000794d */ /* 0x000fea0003800000 */
.L_x_1207:
        /* <DEDUP_REMOVED lines=14> */
.L_x_2572:


//--------------------- .text._ZN2at6native18elementwise_kernelILi128ELi4EZNS0_15gpu_kernel_implIZZZNS0_15sin_kernel_cudaERNS_18TensorIteratorBaseEENKUlvE0_clEvENKUlvE0_clEvEUlfE_EEvS4_RKT_EUliE_EEviT1_ --------------------------
	.section	.text._ZN2at6native18elementwise_kernelILi128ELi4EZNS0_15gpu_kernel_implIZZZNS0_15sin_kernel_cudaERNS_18TensorIteratorBaseEENKUlvE0_clEvENKUlvE0_clEvEUlfE_EEvS4_RKT_EUliE_EEviT1_,"ax",@progbits
	.align	128
        .global         _ZN2at6native18elementwise_kernelILi128ELi4EZNS0_15gpu_kernel_implIZZZNS0_15sin_kernel_cudaERNS_18TensorIteratorBaseEENKUlvE0_clEvENKUlvE0_clEvEUlfE_EEvS4_RKT_EUliE_EEviT1_
        .type           _ZN2at6native18elementwise_kernelILi128ELi4EZNS0_15gpu_kernel_implIZZZNS0_15sin_kernel_cudaERNS_18TensorIteratorBaseEENKUlvE0_clEvENKUlvE0_clEvEUlfE_EEvS4_RKT_EUliE_EEviT1_,@function
        .size           _ZN2at6native18elementwise_kernelILi128ELi4EZNS0_15gpu_kernel_implIZZZNS0_15sin_kernel_cudaERNS_18TensorIteratorBaseEENKUlvE0_clEvENKUlvE0_clEvEUlfE_EEvS4_RKT_EUliE_EEviT1_,(.L_x_2573 - _ZN2at6native18elementwise_kernelILi128ELi4EZNS0_15gpu_kernel_implIZZZNS0_15sin_kernel_cudaERNS_18TensorIteratorBaseEENKUlvE0_clEvENKUlvE0_clEvEUlfE_EEvS4_RKT_EUliE_EEviT1_)
        .other          _ZN2at6native18elementwise_kernelILi128ELi4EZNS0_15gpu_kernel_implIZZZNS0_15sin_kernel_cudaERNS_18TensorIteratorBaseEENKUlvE0_clEvENKUlvE0_clEvEUlfE_EEvS4_RKT_EUliE_EEviT1_,@"STO_CUDA_ENTRY STV_DEFAULT"
_ZN2at6native18elementwise_kernelILi128ELi4EZNS0_15gpu_kernel_implIZZZNS0_15sin_kernel_cudaERNS_18TensorIteratorBaseEENKUlvE0_clEvENKUlvE0_clEvEUlfE_EEvS4_RKT_EUliE_EEviT1_:
.text._ZN2at6native18elementwise_kernelILi128ELi4EZNS0_15gpu_kernel_implIZZZNS0_15sin_kernel_cudaERNS_18TensorIteratorBaseEENKUlvE0_clEvENKUlvE0_clEvEUlfE_EEvS4_RKT_EUliE_EEviT1_:
        /* <DEDUP_REMOVED lines=319> */
.L_x_1210:
[----:B------:R-:W0:Y:S01]  /*13f0*/  LDCU.64 UR6, c[0x0][0x588] ;  /* 0x0000b100ff0677ac */ /* 0x000e220008000a00 */
[----:B------:R-:W-:Y:S01]  /*1400*/  BSSY.RECONVERGENT B6, `(.L_x_1211) ;  /* 0x00000e5000067945 */ /* 0x000fe20003800200 */
        /* <DEDUP_REMOVED lines=14> */
[----:B--2---:R3:W4:Y:S01]  /*14f0*/  I2F.S16 R0, R2 ;  /* 0x0000000200007306 */ /* 0x0047220000101400 */
[----:B------:R-:W-:Y:S05]  /*1500*/  BRA `(.L_x_1217) ;  /* 0x0000000c00507947 */ /* 0x000fea0003800000 */
.L_x_1215:
[----:B------:R-:W2:Y:S02]  /*1510*/  LDG.E.U8 R0, desc[UR36][R2.64] ;  /* 0x0000002402007981 */ /* 0x000ea4000c1e1100 */
[----:B--2---:R-:W-:Y:S01]  /*1520*/  I2FP.F32.U32 R0, R0 ;  /* 0x0000000000007245 */ /* 0x004fe20000201000 */
[----:B------:R-:W-:Y:S06]  /*1530*/  BRA `(.L_x_1217) ;  /* 0x0000000c00447947 */ /* 0x000fec0003800000 */
.L_x_1214:
[----:B------:R-:W-:-:S09]  /*1540*/  UISETP.NE.AND UP0, UPT, UR4, 0x2, UPT ;  /* 0x000000020400788c */ /* 0x000fd2000bf05270 */
[----:B------:R-:W-:Y:S05]  /*1550*/  BRA.U !UP0, `(.L_x_1218) ;  /* 0x0000000108287547 */ /* 0x000fea000b800000 */
[----:B------:R-:W-:-:S09]  /*1560*/  UISETP.NE.AND UP0, UPT, UR4, 0x3, UPT ;  /* 0x000000030400788c */ /* 0x000fd2000bf05270 */
[----:B------:R-:W-:Y:S05]  /*1570*/  BRA.U !UP0, `(.L_x_1219) ;  /* 0x0000000108147547 */ /* 0x000fea000b800000 */
[----:B------:R-:W-:-:S09]  /*1580*/  UISETP.NE.AND UP0, UPT, UR4, 0x4, UPT ;  /* 0x000000040400788c */ /* 0x000fd2000bf05270 */
[----:B------:R-:W-:Y:S05]  /*1590*/  BRA.U UP0, `(.L_x_1216) ;  /* 0x0000000900b07547 */ /* 0x000fea000b800000 */
[----:B------:R-:W2:Y:S02]  /*15a0*/  LDG.E.64 R2, desc[UR36][R2.64] ;  /* 0x0000002402027981 */ /* 0x000ea4000c1e1b00 */
[----:B--2---:R2:W3:Y:S02]  /*15b0*/  I2F.S64 R0, R2 ;  /* 0x0000000200007312 */ /* 0x0044e40000301400 */
[----:B--23--:R-:W-:Y:S05]  /*15c0*/  BRA `(.L_x_1217) ;  /* 0x0000000c00207947 */ /* 0x00cfea0003800000 */
.L_x_1219:
[----:B------:R-:W2:Y:S02]  /*15d0*/  LDG.E R0, desc[UR36][R2.64] ;  /* 0x0000002402007981 */ /* 0x000ea4000c1e1900 */
[----:B--2---:R-:W-:Y:S01]  /*15e0*/  I2FP.F32.S32 R0, R0 ;  /* 0x0000000000007245 */ /* 0x004fe20000201400 */
[----:B------:R-:W-:Y:S06]  /*15f0*/  BRA `(.L_x_1217) ;  /* 0x0000000c00147947 */ /* 0x000fec0003800000 */
.L_x_1218:
[----:B------:R-:W2:Y:S02]  /*1600*/  LDG.E.U16 R0, desc[UR36][R2.64] ;  /* 0x0000002402007981 */ /* 0x000ea4000c1e1500 */
[----:B--2---:R-:W2:Y:S01]  /*1610*/  I2F.S16 R0, R0 ;  /* 0x0000000000007306 */ /* 0x004ea20000101400 */
[----:B------:R-:W-:Y:S05]  /*1620*/  BRA `(.L_x_1217) ;  /* 0x0000000c00087947 */ /* 0x000fea0003800000 */
.L_x_1213:
[----:B------:R-:W-:-:S09]  /*1630*/  UISETP.GT.AND UP0, UPT, UR4, 0x6, UPT ;  /* 0x000000060400788c */ /* 0x000fd2000bf04270 */
[----:B------:R-:W-:Y:S05]  /*1640*/  BRA.U UP0, `(.L_x_1220) ;  /* 0x0000000100247547 */ /* 0x000fea000b800000 */
[----:B------:R-:W-:-:S09]  /*1650*/  UISETP.NE.AND UP0, UPT, UR4, 0x5, UPT ;  /* 0x000000050400788c */ /* 0x000fd2000bf05270 */
[----:B------:R-:W-:Y:S05]  /*1660*/  BRA.U !UP0, `(.L_x_1221) ;  /* 0x0000000108107547 */ /* 0x000fea000b800000 */
[----:B------:R-:W-:-:S09]  /*1670*/  UISETP.NE.AND UP0, UPT, UR4, 0x6, UPT ;  /* 0x000000060400788c */ /* 0x000fd2000bf05270 */
[----:B------:R-:W-:Y:S05]  /*1680*/  BRA.U UP0, `(.L_x_1216) ;  /* 0x0000000900747547 */ /* 0x000fea000b800000 */
[----:B------:R0:W5:Y:S01]  /*1690*/  LDG.E R0, desc[UR36][R2.64] ;  /* 0x0000002402007981 */ /* 0x000162000c1e1900 */
[----:B------:R-:W-:Y:S05]  /*16a0*/  BRA `(.L_x_1217) ;  /* 0x0000000800e87947 */ /* 0x000fea0003800000 */
.L_x_1221:
[----:B------:R-:W2:Y:S02]  /*16b0*/  LDG.E.U16 R0, desc[UR36][R2.64] ;  /* 0x0000002402007981 */ /* 0x000ea4000c1e1500 */
[----:B--2---:R-:W-:Y:S01]  /*16c0*/  HADD2.F32 R0, -RZ, R0.H0_H0 ;  /* 0x20000000ff007230 */ /* 0x004fe20000004100 */
[----:B------:R-:W-:Y:S06]  /*16d0*/  BRA `(.L_x_1217) ;  /* 0x0000000800dc7947 */ /* 0x000fec0003800000 */
.L_x_1220:
[----:B------:R-:W-:-:S09]  /*16e0*/  UISETP.NE.AND UP0, UPT, UR4, 0x7, UPT ;  /* 0x000000070400788c */ /* 0x000fd2000bf05270 */
[----:B------:R-:W-:Y:S05]  /*16f0*/  BRA.U !UP0, `(.L_x_1222) ;  /* 0x0000000108247547 */ /* 0x000fea000b800000 */
[----:B------:R-:W-:-:S09]  /*1700*/  UISETP.NE.AND UP0, UPT, UR4, 0x8, UPT ;  /* 0x000000080400788c */ /* 0x000fd2000bf05270 */
[----:B------:R-:W-:Y:S05]  /*1710*/  BRA.U !UP0, `(.L_x_1223) ;  /* 0x0000000108107547 */ /* 0x000fea000b800000 */
[----:B------:R-:W-:-:S09]  /*1720*/  UISETP.NE.AND UP0, UPT, UR4, 0x9, UPT ;  /* 0x000000090400788c */ /* 0x000fd2000bf05270 */
[----:B------:R-:W-:Y:S05]  /*1730*/  BRA.U UP0, `(.L_x_1216) ;  /* 0x0000000900487547 */ /* 0x000fea000b800000 */
[----:B------:R1:W5:Y:S01]  /*1740*/  LDG.E R0, desc[UR36][R2.64] ;  /* 0x0000002402007981 */ /* 0x000362000c1e1900 */
[----:B------:R-:W-:Y:S05]  /*1750*/  BRA `(.L_x_1217) ;  /* 0x0000000800bc7947 */ /* 0x000fea0003800000 */
.L_x_1223:
[----:B------:R-:W2:Y:S02]  /*1760*/  LDG.E.U16 R0, desc[UR36][R2.64] ;  /* 0x0000002402007981 */ /* 0x000ea4000c1e1500 */
[----:B--2---:R-:W-:Y:S01]  /*1770*/  HADD2.F32 R0, -RZ, R0.H0_H0 ;  /* 0x20000000ff007230 */ /* 0x004fe20000004100 */
[----:B------:R-:W-:Y:S06]  /*1780*/  BRA `(.L_x_1217) ;  /* 0x0000000800b07947 */ /* 0x000fec0003800000 */
.L_x_1222:
        /* <DEDUP_REMOVED lines=9> */
[----:B0-----:R-:W-:Y:S01]  /*1820*/  @!P0 FMUL R0, R0, 1.175494350822287508e-38 ;  /* 0x0080000000008820 */ /* 0x001fe20000400000 */
[----:B------:R-:W-:Y:S06]  /*1830*/  BRA `(.L_x_1217) ;  /* 0x0000000800847947 */ /* 0x000fec0003800000 */
.L_x_1212:
        /* <DEDUP_REMOVED lines=10> */
[----:B------:R-:W-:Y:S01]  /*18e0*/  FSEL R0, RZ, 1, !P0 ;  /* 0x3f800000ff007808 */ /* 0x000fe20004000000 */
[----:B------:R-:W-:Y:S08]  /*18f0*/  BRA `(.L_x_1217) ;  /* 0x0000000800547947 */ /* 0x000ff00003800000 */
.L_x_1226:
        /* <DEDUP_REMOVED lines=11> */
.L_x_1225:
        /* <DEDUP_REMOVED lines=23> */
[----:B------:R-:W-:Y:S01]  /*1b20*/  LOP3.LUT R0, R5, 0x80000000, R0, 0xf8, !PT ;  /* 0x8000000005007812 */ /* 0x000fe200078ef800 */
[----:B------:R-:W-:Y:S06]  /*1b30*/  BRA `(.L_x_1217) ;  /* 0x0000000400c47947 */ /* 0x000fec0003800000 */
.L_x_1228:
        /* <DEDUP_REMOVED lines=10> */
[----:B------:R-:W-:Y:S01]  /*1be0*/  LOP3.LUT R0, R0, 0x80000000, R5, 0xf8, !PT ;  /* 0x8000000000007812 */ /* 0x000fe200078ef805 */
[----:B------:R-:W-:Y:S06]  /*1bf0*/  BRA `(.L_x_1217) ;  /* 0x0000000400947947 */ /* 0x000fec0003800000 */
.L_x_1227:
[----:B------:R-:W2:Y:S02]  /*1c00*/  LDG.E.U16 R0, desc[UR36][R2.64] ;  /* 0x0000002402007981 */ /* 0x000ea4000c1e1500 */
[----:B--2---:R-:W-:Y:S01]  /*1c10*/  SHF.L.U32 R0, R0, 0x10, RZ ;  /* 0x0000001000007819 */ /* 0x004fe200000006ff */
[----:B------:R-:W-:Y:S06]  /*1c20*/  BRA `(.L_x_1217) ;  /* 0x0000000400887947 */ /* 0x000fec0003800000 */
.L_x_1224:
        /* <DEDUP_REMOVED lines=9> */
[----:B--2---:R-:W-:Y:S01]  /*1cc0*/  I2FP.F32.U32 R0, R0 ;  /* 0x0000000000007245 */ /* 0x004fe20000201000 */
[----:B------:R-:W-:Y:S06]  /*1cd0*/  BRA `(.L_x_1217) ;  /* 0x00000004005c7947 */ /* 0x000fec0003800000 */
.L_x_1231:
[----:B------:R-:W2:Y:S01]  /*1ce0*/  LDG.E.U8 R3, desc[UR36][R2.64] ;  /* 0x0000002402037981 */ /* 0x000ea2000c1e1100 */
        /* <DEDUP_REMOVED lines=19> */
.L_x_1233:
[----:B------:R-:W-:Y:S05]  /*1e20*/  BSYNC.RECONVERGENT B0 ;  /* 0x0000000000007941 */ /* 0x000fea0003800200 */
.L_x_1232:
[----:B------:R-:W-:Y:S01]  /*1e30*/  IMAD.SHL.U32 R0, R0, 0x100000, RZ ;  /* 0x0010000000007824 */ /* 0x000fe200078e00ff */
[----:B------:R-:W-:-:S04]  /*1e40*/  LEA R2, R2, 0x3b800000, 0x17 ;  /* 0x3b80000002027811 */ /* 0x000fc800078eb8ff */
[----:B------:R-:W-:Y:S01]  /*1e50*/  LOP3.LUT R0, R2, R0, R7, 0xfe, !PT ;  /* 0x0000000002007212 */ /* 0x000fe200078efe07 */
[----:B------:R-:W-:Y:S06]  /*1e60*/  BRA `(.L_x_1217) ;  /* 0x0000000000f87947 */ /* 0x000fec0003800000 */
.L_x_1230:
[----:B------:R-:W2:Y:S01]  /*1e70*/  LDG.E.U8 R3, desc[UR36][R2.64] ;  /* 0x0000002402037981 */ /* 0x000ea2000c1e1100 */
        /* <DEDUP_REMOVED lines=19> */
.L_x_1235:
[----:B------:R-:W-:Y:S05]  /*1fb0*/  BSYNC.RECONVERGENT B0 ;  /* 0x0000000000007941 */ /* 0x000fea0003800200 */
.L_x_1234:
[----:B------:R-:W-:Y:S01]  /*1fc0*/  IMAD.SHL.U32 R0, R0, 0x200000, RZ ;  /* 0x0020000000007824 */ /* 0x000fe200078e00ff */
[----:B------:R-:W-:-:S04]  /*1fd0*/  LEA R2, R2, 0x37800000, 0x17 ;  /* 0x3780000002027811 */ /* 0x000fc800078eb8ff */
[----:B------:R-:W-:Y:S01]  /*1fe0*/  LOP3.LUT R0, R2, R0, R7, 0xfe, !PT ;  /* 0x0000000002007212 */ /* 0x000fe200078efe07 */
[----:B------:R-:W-:Y:S06]  /*1ff0*/  BRA `(.L_x_1217) ;  /* 0x0000000000947947 */ /* 0x000fec0003800000 */
.L_x_1229:
[----:B------:R-:W-:-:S09]  /*2000*/  UISETP.NE.AND UP0, UPT, UR4, 0x1c, UPT ;  /* 0x0000001c0400788c */ /* 0x000fd2000bf05270 */
[----:B------:R-:W-:Y:S05]  /*2010*/  BRA.U !UP0, `(.L_x_1236) ;  /* 0x0000000108847547 */ /* 0x000fea000b800000 */
[----:B------:R-:W-:-:S09]  /*2020*/  UISETP.NE.AND UP0, UPT, UR4, 0x1d, UPT ;  /* 0x0000001d0400788c */ /* 0x000fd2000bf05270 */
[----:B------:R-:W-:Y:S05]  /*2030*/  BRA.U !UP0, `(.L_x_1237) ;  /* 0x0000000108707547 */ /* 0x000fea000b800000 */
[----:B------:R-:W-:-:S09]  /*2040*/  UISETP.NE.AND UP0, UPT, UR4, 0x2c, UPT ;  /* 0x0000002c0400788c */ /* 0x000fd2000bf05270 */
[----:B------:R-:W-:Y:S05]  /*2050*/  BRA.U !UP0, `(.L_x_1238) ;  /* 0x0000000108487547 */ /* 0x000fea000b800000 */
.L_x_1216:
        /* <DEDUP_REMOVED lines=16> */
.L_x_1239:
[----:B------:R-:W-:Y:S01]  /*2160*/  IMAD.MOV.U32 R0, RZ, RZ, RZ ;  /* 0x000000ffff007224 */ /* 0x000fe200078e00ff */
[----:B------:R-:W-:Y:S06]  /*2170*/  BRA `(.L_x_1217) ;  /* 0x0000000000347947 */ /* 0x000fec0003800000 */
.L_x_1238:
[----:B------:R-:W2:Y:S01]  /*2180*/  LDG.E.U8 R2, desc[UR36][R2.64] ;  /* 0x0000002402027981 */ /* 0x000ea2000c1e1100 */
[----:B------:R-:W-:Y:S02]  /*2190*/  MOV R0, 0x400000 ;  /* 0x0040000000007802 */ /* 0x000fe40000000f00 */
[----:B--2---:R-:W-:-:S13]  /*21a0*/  ISETP.NE.AND P0, PT, R2, RZ, PT ;  /* 0x000000ff0200720c */ /* 0x004fda0003f05270 */
[----:B------:R-:W-:Y:S05]  /*21b0*/  @!P0 BRA `(.L_x_1217) ;  /* 0x0000000000248947 */ /* 0x000fea0003800000 */
[----:B------:R-:W-:-:S13]  /*21c0*/  ISETP.NE.AND P0, PT, R2, 0xff, PT ;  /* 0x000000ff0200780c */ /* 0x000fda0003f05270 */
[----:B------:R-:W-:Y:S02]  /*21d0*/  @!P0 IMAD.MOV.U32 R0, RZ, RZ, 0x7f800001 ;  /* 0x7f800001ff008424 */ /* 0x000fe400078e00ff */
[----:B------:R-:W-:Y:S01]  /*21e0*/  @P0 IMAD.SHL.U32 R0, R2, 0x800000, RZ ;  /* 0x0080000002000824 */ /* 0x000fe200078e00ff */
[----:B------:R-:W-:Y:S06]  /*21f0*/  BRA `(.L_x_1217) ;  /* 0x0000000000147947 */ /* 0x000fec0003800000 */
.L_x_1237:
[----:B------:R-:W2:Y:S02]  /*2200*/  LDG.E.64 R2, desc[UR36][R2.64] ;  /* 0x0000002402027981 */ /* 0x000ea4000c1e1b00 */
[----:B--2---:R0:W1:Y:S02]  /*2210*/  I2F.U64 R0, R2 ;  /* 0x0000000200007312 */ /* 0x0040640000301000 */
[----:B01----:R-:W-:Y:S05]  /*2220*/  BRA `(.L_x_1217) ;  /* 0x0000000000087947 */ /* 0x003fea0003800000 */
.L_x_1236:
[----:B------:R-:W2:Y:S02]  /*2230*/  LDG.E R0, desc[UR36][R2.64] ;  /* 0x0000002402007981 */ /* 0x000ea4000c1e1900 */
[----:B--2---:R-:W-:-:S07]  /*2240*/  I2FP.F32.U32 R0, R0 ;  /* 0x0000000000007245 */ /* 0x004fce0000201000 */
.L_x_1217:
[----:B------:R-:W-:Y:S05]  /*2250*/  BSYNC.RECONVERGENT B6 ;  /* 0x0000000000067941 */ /* 0x000fea0003800200 */
.L_x_1211:
[----:B------:R-:W0:Y:S01]  /*2260*/  LDCU.64 UR6, c[0x0][0x580] ;  /* 0x0000b000ff0677ac */ /* 0x000e220008000a00 */
[----:B--2-45:R-:W-:Y:S01]  /*2270*/  FMUL.RZ R4, R0, 0.15915493667125701904 ;  /* 0x3e22f98300047820 */ /* 0x034fe2000040c000 */
[----:B------:R-:W-:-:S05]  /*2280*/  UPRMT UR4, UR42, 0x9910, URZ ;  /* 0x000099102a047896 */ /* 0x000fca00080000ff */
[----:B------:R-:W2:Y:S01]  /*2290*/  MUFU.SIN R4, R4 ;  /* 0x0000000400047308 */ /* 0x000ea20000000400 */
[----:B------:R-:W-:Y:S01]  /*22a0*/  UISETP.GT.AND UP0, UPT, UR4, 0x9, UPT ;  /* 0x000000090400788c */ /* 0x000fe2000bf04270 */
[----:B01-3--:R-:W-:-:S04]  /*22b0*/  IADD3 R2, P0, PT, R16, UR6, RZ ;  /* 0x0000000610027c10 */ /* 0x00bfc8000ff1e0ff */
        /* <DEDUP_REMOVED lines=10> */
[----:B--2---:R-:W0:Y:S02]  /*2360*/  F2I.FTZ.TRUNC.NTZ R5, R4 ;  /* 0x0000000400057305 */ /* 0x004e24000021f100 */
[----:B0-----:R0:W-:Y:S01]  /*2370*/  STG.E.U8 desc[UR36][R2.64], R5 ;  /* 0x0000000502007986 */ /* 0x0011e2000c101124 */
[----:B------:R-:W-:Y:S05]  /*2380*/  BRA `(.L_x_1245) ;  /* 0x0000000c003c7947 */ /* 0x000fea0003800000 */
.L_x_1243:
[----:B--2---:R-:W0:Y:S02]  /*2390*/  F2I.S64.TRUNC R4, R4 ;  /* 0x0000000400047311 */ /* 0x004e24000020d900 */
[----:B0-----:R-:W-:-:S05]  /*23a0*/  IMAD.MOV.U32 R7, RZ, RZ, R4 ;  /* 0x000000ffff077224 */ /* 0x001fca00078e0004 */
[----:B------:R0:W-:Y:S01]  /*23b0*/  STG.E.U8 desc[UR36][R2.64], R7 ;  /* 0x0000000702007986 */ /* 0x0001e2000c101124 */
[----:B------:R-:W-:Y:S05]  /*23c0*/  BRA `(.L_x_1245) ;  /* 0x0000000c002c7947 */ /* 0x000fea0003800000 */
.L_x_1242:
[----:B------:R-:W-:-:S09]  /*23d0*/  UISETP.NE.AND UP0, UPT, UR4, 0x2, UPT ;  /* 0x000000020400788c */ /* 0x000fd2000bf05270 */
[----:B------:R-:W-:Y:S05]  /*23e0*/  BRA.U !UP0, `(.L_x_1246) ;  /* 0x0000000108287547 */ /* 0x000fea000b800000 */
[----:B------:R-:W-:-:S09]  /*23f0*/  UISETP.NE.AND UP0, UPT, UR4, 0x3, UPT ;  /* 0x000000030400788c */ /* 0x000fd2000bf05270 */
[----:B------:R-:W-:Y:S05]  /*2400*/  BRA.U !UP0, `(.L_x_1247) ;  /* 0x0000000108147547 */ /* 0x000fea000b800000 */
[----:B------:R-:W-:-:S09]  /*2410*/  UISETP.NE.AND UP0, UPT, UR4, 0x4, UPT ;  /* 0x000000040400788c */ /* 0x000fd2000bf05270 */
[----:B------:R-:W-:Y:S05]  /*2420*/  BRA.U UP0, `(.L_x_1244) ;  /* 0x0000000900807547 */ /* 0x000fea000b800000 */
[----:B--2---:R-:W0:Y:S02]  /*2430*/  F2I.S64.TRUNC R4, R4 ;  /* 0x0000000400047311 */ /* 0x004e24000020d900 */
[----:B0-----:R0:W-:Y:S01]  /*2440*/  STG.E.64 desc[UR36][R2.64], R4 ;  /* 0x0000000402007986 */ /* 0x0011e2000c101b24 */
[----:B------:R-:W-:Y:S05]  /*2450*/  BRA `(.L_x_1245) ;  /* 0x0000000c00087947 */ /* 0x000fea0003800000 */
.L_x_1247:
[----:B--2---:R-:W0:Y:S02]  /*2460*/  F2I.FTZ.TRUNC.NTZ R5, R4 ;  /* 0x0000000400057305 */ /* 0x004e24000021f100 */
[----:B0-----:R0:W-:Y:S01]  /*2470*/  STG.E desc[UR36][R2.64], R5 ;  /* 0x0000000502007986 */ /* 0x0011e2000c101924 */
[----:B------:R-:W-:Y:S05]  /*2480*/  BRA `(.L_x_1245) ;  /* 0x0000000800fc7947 */ /* 0x000fea0003800000 */
.L_x_1246:
[----:B--2---:R-:W0:Y:S02]  /*2490*/  F2I.FTZ.TRUNC.NTZ R5, R4 ;  /* 0x0000000400057305 */ /* 0x004e24000021f100 */
[----:B0-----:R0:W-:Y:S01]  /*24a0*/  STG.E.U16 desc[UR36][R2.64], R5 ;  /* 0x0000000502007986 */ /* 0x0011e2000c101524 */
[----:B------:R-:W-:Y:S05]  /*24b0*/  BRA `(.L_x_1245) ;  /* 0x0000000800f07947 */ /* 0x000fea0003800000 */
.L_x_1241:
[----:B------:R-:W-:-:S09]  /*24c0*/  UISETP.GT.AND UP0, UPT, UR4, 0x6, UPT ;  /* 0x000000060400788c */ /* 0x000fd2000bf04270 */
[----:B------:R-:W-:Y:S05]  /*24d0*/  BRA.U UP0, `(.L_x_1248) ;  /* 0x0000000100247547 */ /* 0x000fea000b800000 */
[----:B------:R-:W-:-:S09]  /*24e0*/  UISETP.NE.AND UP0, UPT, UR4, 0x5, UPT ;  /* 0x000000050400788c */ /* 0x000fd2000bf05270 */
[----:B------:R-:W-:Y:S05]  /*24f0*/  BRA.U !UP0, `(.L_x_1249) ;  /* 0x0000000108107547 */ /* 0x000fea000b800000 */
[----:B------:R-:W-:-:S09]  /*2500*/  UISETP.NE.AND UP0, UPT, UR4, 0x6, UPT ;  /* 0x000000060400788c */ /* 0x000fd2000bf05270 */
[----:B------:R-:W-:Y:S05]  /*2510*/  BRA.U UP0, `(.L_x_1244) ;  /* 0x0000000900447547 */ /* 0x000fea000b800000 */
[----:B--2---:R0:W-:Y:S01]  /*2520*/  STG.E desc[UR36][R2.64], R4 ;  /* 0x0000000402007986 */ /* 0x0041e2000c101924 */
[----:B------:R-:W-:Y:S05]  /*2530*/  BRA `(.L_x_1245) ;  /* 0x0000000800d07947 */ /* 0x000fea0003800000 */
.L_x_1249:
[----:B--2---:R-:W-:-:S05]  /*2540*/  F2FP.F16.F32.PACK_AB R4, RZ, R4 ;  /* 0x00000004ff04723e */ /* 0x004fca00000000ff */
[----:B------:R0:W-:Y:S01]  /*2550*/  STG.E.U16 desc[UR36][R2.64], R4 ;  /* 0x0000000402007986 */ /* 0x0001e2000c101524 */
[----:B------:R-:W-:Y:S05]  /*2560*/  BRA `(.L_x_1245) ;  /* 0x0000000800c47947 */ /* 0x000fea0003800000 */
.L_x_1248:
[----:B------:R-:W-:-:S09]  /*2570*/  UISETP.NE.AND UP0, UPT, UR4, 0x7, UPT ;  /* 0x000000070400788c */ /* 0x000fd2000bf05270 */
[----:B------:R-:W-:Y:S05]  /*2580*/  BRA.U !UP0, `(.L_x_1250) ;  /* 0x00000001082c7547 */ /* 0x000fea000b800000 */
[----:B------:R-:W-:-:S09]  /*2590*/  UISETP.NE.AND UP0, UPT, UR4, 0x8, UPT ;  /* 0x000000080400788c */ /* 0x000fd2000bf05270 */
[----:B------:R-:W-:Y:S05]  /*25a0*/  BRA.U !UP0, `(.L_x_1251) ;  /* 0x0000000108147547 */ /* 0x000fea000b800000 */
[----:B------:R-:W-:-:S09]  /*25b0*/  UISETP.NE.AND UP0, UPT, UR4, 0x9, UPT ;  /* 0x000000090400788c */ /* 0x000fd2000bf05270 */
[----:B------:R-:W-:Y:S05]  /*25c0*/  BRA.U UP0, `(.L_x_1244) ;  /* 0x0000000900187547 */ /* 0x000fea000b800000 */
[----:B------:R-:W-:-:S05]  /*25d0*/  IMAD.MOV.U32 R5, RZ, RZ, RZ ;  /* 0x000000ffff057224 */ /* 0x000fca00078e00ff */
[----:B--2---:R0:W-:Y:S01]  /*25e0*/  STG.E.64 desc[UR36][R2.64], R4 ;  /* 0x0000000402007986 */ /* 0x0041e2000c101b24 */
[----:B------:R-:W-:Y:S05]  /*25f0*/  BRA `(.L_x_1245) ;  /* 0x0000000800a07947 */ /* 0x000fea0003800000 */
.L_x_1251:
[----:B--2---:R-:W-:-:S04]  /*2600*/  F2FP.F16.F32.PACK_AB R5, RZ, R4 ;  /* 0x00000004ff05723e */ /* 0x004fc800000000ff */
[----:B------:R-:W-:-:S05]  /*2610*/  PRMT R5, R5, 0x5410, RZ ;  /* 0x0000541005057816 */ /* 0x000fca00000000ff */
[----:B------:R0:W-:Y:S01]  /*2620*/  STG.E desc[UR36][R2.64], R5 ;  /* 0x0000000502007986 */ /* 0x0001e2000c101924 */
[----:B------:R-:W-:Y:S05]  /*2630*/  BRA `(.L_x_1245) ;  /* 0x0000000800907947 */ /* 0x000fea0003800000 */
.L_x_1250:
[----:B--2---:R-:W-:-:S06]  /*2640*/  FMUL.FTZ R4, R4, 1 ;  /* 0x3f80000004047820 */ /* 0x004fcc0000410000 */
[----:B------:R-:W0:Y:S02]  /*2650*/  F2F.F64.F32 R4, R4 ;  /* 0x0000000400047310 */ /* 0x000e240000201800 */
[----:B0-----:R0:W-:Y:S01]  /*2660*/  STG.E.64 desc[UR36][R2.64], R4 ;  /* 0x0000000402007986 */ /* 0x0011e2000c101b24 */
[----:B------:R-:W-:Y:S05]  /*2670*/  BRA `(.L_x_1245) ;  /* 0x0000000800807947 */ /* 0x000fea0003800000 */
.L_x_1240:
        /* <DEDUP_REMOVED lines=8> */
[----:B--2---:R-:W-:-:S04]  /*2700*/  FSETP.NEU.FTZ.AND P0, PT, R4, RZ, PT ;  /* 0x000000ff0400720b */ /* 0x004fc80003f1d000 */
[----:B------:R-:W-:-:S05]  /*2710*/  SEL R5, RZ, 0x1, !P0 ;  /* 0x00000001ff057807 */ /* 0x000fca0004000000 */
[----:B------:R0:W-:Y:S01]  /*2720*/  STG.E.U8 desc[UR36][R2.64], R5 ;  /* 0x0000000502007986 */ /* 0x0001e2000c101124 */
[----:B------:R-:W-:Y:S05]  /*2730*/  BRA `(.L_x_1245) ;  /* 0x0000000800507947 */ /* 0x000fea0003800000 */
.L_x_1254:
[----:B--2---:R-:W-:Y:S01]  /*2740*/  FMUL.FTZ R4, R4, 1 ;  /* 0x3f80000004047820 */ /* 0x004fe20000410000 */
[----:B------:R-:W-:-:S05]  /*2750*/  CS2R R6, SRZ ;  /* 0x0000000000067805 */ /* 0x000fca000001ff00 */
[----:B------:R-:W0:Y:S02]  /*2760*/  F2F.F64.F32 R4, R4 ;  /* 0x0000000400047310 */ /* 0x000e240000201800 */
[----:B0-----:R0:W-:Y:S01]  /*2770*/  STG.E.128 desc[UR36][R2.64], R4 ;  /* 0x0000000402007986 */ /* 0x0011e2000c101d24 */
[----:B------:R-:W-:Y:S05]  /*2780*/  BRA `(.L_x_1245) ;  /* 0x00000008003c7947 */ /* 0x000fea0003800000 */
.L_x_1253:
[----:B------:R-:W-:-:S09]  /*2790*/  UISETP.NE.AND UP0, UPT, UR4, 0xf, UPT ;  /* 0x0000000f0400788c */ /* 0x000fd2000bf05270 */
[----:B------:R-:W-:Y:S05]  /*27a0*/  BRA.U !UP0, `(.L_x_1255) ;  /* 0x0000000108987547 */ /* 0x000fea000b800000 */
[----:B------:R-:W-:-:S09]  /*27b0*/  UISETP.NE.AND UP0, UPT, UR4, 0x17, UPT ;  /* 0x000000170400788c */ /* 0x000fd2000bf05270 */
[----:B------:R-:W-:Y:S05]  /*27c0*/  BRA.U !UP0, `(.L_x_1256) ;  /* 0x0000000108487547 */ /* 0x000fea000b800000 */
[----:B------:R-:W-:-:S09]  /*27d0*/  UISETP.NE.AND UP0, UPT, UR4, 0x18, UPT ;  /* 0x000000180400788c */ /* 0x000fd2000bf05270 */
[----:B------:R-:W-:Y:S05]  /*27e0*/  BRA.U UP0, `(.L_x_1244) ;  /* 0x0000000500907547 */ /* 0x000fea000b800000 */
[----:B--2---:R-:W-:Y:S01]  /*27f0*/  LOP3.LUT R6, R4, 0x7fffffff, RZ, 0xc0, !PT ;  /* 0x7fffffff04067812 */ /* 0x004fe200078ec0ff */
[----:B------:R-:W-:Y:S01]  /*2800*/  BSSY.RECONVERGENT B0, `(.L_x_1257) ;  /* 0x000000b000007945 */ /* 0x000fe20003800200 */
[----:B------:R-:W-:Y:S01]  /*2810*/  HFMA2 R0, -RZ, RZ, 0, 7.569789886474609375e-06 ;  /* 0x0000007fff007431 */ /* 0x000fe200000001ff */
        /* <DEDUP_REMOVED lines=9> */
.L_x_1258:
[----:B------:R-:W-:Y:S05]  /*28b0*/  BSYNC.RECONVERGENT B0 ;  /* 0x0000000000007941 */ /* 0x000fea0003800200 */
.L_x_1257:
[----:B------:R-:W-:-:S05]  /*28c0*/  LOP3.LUT R7, R0, 0x80, R7, 0xf8, !PT ;  /* 0x0000008000077812 */ /* 0x000fca00078ef807 */
[----:B------:R0:W-:Y:S01]  /*28d0*/  STG.E.U8 desc[UR36][R2.64], R7 ;  /* 0x0000000702007986 */ /* 0x0001e2000c101124 */
[----:B------:R-:W-:Y:S05]  /*28e0*/  BRA `(.L_x_1245) ;  /* 0x0000000400e47947 */ /* 0x000fea0003800000 */
.L_x_1256:
[----:B--2---:R-:W-:Y:S01]  /*28f0*/  LOP3.LUT R6, R4, 0x7fffffff, RZ, 0xc0, !PT ;  /* 0x7fffffff04067812 */ /* 0x004fe200078ec0ff */
[----:B------:R-:W-:Y:S01]  /*2900*/  BSSY.RECONVERGENT B0, `(.L_x_1259) ;  /* 0x000000d000007945 */ /* 0x000fe20003800200 */
        /* <DEDUP_REMOVED lines=12> */
.L_x_1260:
[----:B------:R-:W-:Y:S05]  /*29d0*/  BSYNC.RECONVERGENT B0 ;  /* 0x0000000000007941 */ /* 0x000fea0003800200 */
.L_x_1259:
[----:B------:R-:W-:-:S05]  /*29e0*/  LOP3.LUT R5, R0, 0x80, R7, 0xf8, !PT ;  /* 0x0000008000057812 */ /* 0x000fca00078ef807 */
[----:B------:R0:W-:Y:S01]  /*29f0*/  STG.E.U8 desc[UR36][R2.64], R5 ;  /* 0x0000000502007986 */ /* 0x0001e2000c101124 */
[----:B------:R-:W-:Y:S05]  /*2a00*/  BRA `(.L_x_1245) ;  /* 0x00000004009c7947 */ /* 0x000fea0003800000 */
.L_x_1255:
[----:B--2---:R-:W-:-:S05]  /*2a10*/  F2FP.BF16.F32.PACK_AB R4, RZ, R4 ;  /* 0x00000004ff04723e */ /* 0x004fca00000010ff */
[----:B------:R0:W-:Y:S01]  /*2a20*/  STG.E.U16 desc[UR36][R2.64], R4 ;  /* 0x0000000402007986 */ /* 0x0001e2000c101524 */
[----:B------:R-:W-:Y:S05]  /*2a30*/  BRA `(.L_x_1245) ;  /* 0x0000000400907947 */ /* 0x000fea0003800000 */
.L_x_1252:
        /* <DEDUP_REMOVED lines=8> */
[----:B--2---:R-:W0:Y:S02]  /*2ac0*/  F2I.FTZ.U32.TRUNC.NTZ R5, R4 ;  /* 0x0000000400057305 */ /* 0x004e24000021f000 */
[----:B0-----:R0:W-:Y:S01]  /*2ad0*/  STG.E.U16 desc[UR36][R2.64], R5 ;  /* 0x0000000502007986 */ /* 0x0011e2000c101524 */
[----:B------:R-:W-:Y:S05]  /*2ae0*/  BRA `(.L_x_1245) ;  /* 0x0000000400647947 */ /* 0x000fea0003800000 */
.L_x_1263:
[----:B--2---:R-:W-:Y:S01]  /*2af0*/  LOP3.LUT R5, R4, 0x7fffffff, RZ, 0xc0, !PT ;  /* 0x7fffffff04057812 */ /* 0x004fe200078ec0ff */
[----:B------:R-:W-:Y:S01]  /*2b00*/  BSSY.RECONVERGENT B0, `(.L_x_1264) ;  /* 0x0000013000007945 */ /* 0x000fe20003800200 */
[----:B------:R-:W-:Y:S02]  /*2b10*/  IMAD.MOV.U32 R0, RZ, RZ, 0x80 ;  /* 0x00000080ff007424 */ /* 0x000fe400078e00ff */
        /* <DEDUP_REMOVED lines=9> */
.L_x_1266:
[----:B------:R-:W-:-:S04]  /*2bb0*/  SHF.R.U32.HI R0, RZ, 0x14, R4 ;  /* 0x00000014ff007819 */ /* 0x000fc80000011604 */
[----:B------:R-:W-:-:S04]  /*2bc0*/  LOP3.LUT R5, R0, 0x1, RZ, 0xc0, !PT ;  /* 0x0000000100057812 */ /* 0x000fc800078ec0ff */
[----:B------:R-:W-:-:S04]  /*2bd0*/  IADD3 R0, PT, PT, R4, 0x487ffff, R5 ;  /* 0x0487ffff04007810 */ /* 0x000fc80007ffe005 */
[----:B------:R-:W-:-:S04]  /*2be0*/  SHF.R.U32.HI R0, RZ, 0x14, R0 ;  /* 0x00000014ff007819 */ /* 0x000fc80000011600 */
[----:B------:R-:W-:-:S07]  /*2bf0*/  LOP3.LUT R5, R0, 0xff, RZ, 0xc0, !PT ;  /* 0x000000ff00057812 */ /* 0x000fce00078ec0ff */
.L_x_1267:
[----:B------:R-:W-:-:S04]  /*2c00*/  SHF.R.U32.HI R4, RZ, 0x18, R4 ;  /* 0x00000018ff047819 */ /* 0x000fc80000011604 */
[----:B------:R-:W-:-:S04]  /*2c10*/  LOP3.LUT R5, R5, 0x80, R4, 0xf8, !PT ;  /* 0x0000008005057812 */ /* 0x000fc800078ef804 */
[----:B------:R-:W-:-:S07]  /*2c20*/  PRMT R0, R5, 0x7610, R0 ;  /* 0x0000761005007816 */ /* 0x000fce0000000000 */
.L_x_1265:
[----:B------:R-:W-:Y:S05]  /*2c30*/  BSYNC.RECONVERGENT B0 ;  /* 0x0000000000007941 */ /* 0x000fea0003800200 */
.L_x_1264:
[----:B------:R4:W-:Y:S01]  /*2c40*/  STG.E.U8 desc[UR36][R2.64], R0 ;  /* 0x0000000002007986 */ /* 0x0009e2000c101124 */
[----:B------:R-:W-:Y:S05]  /*2c50*/  BRA `(.L_x_1245) ;  /* 0x0000000400087947 */ /* 0x000fea0003800000 */
.L_x_1262:
[----:B--2---:R-:W-:Y:S01]  /*2c60*/  LOP3.LUT R5, R4, 0x7fffffff, RZ, 0xc0, !PT ;  /* 0x7fffffff04057812 */ /* 0x004fe200078ec0ff */
[----:B------:R-:W-:Y:S01]  /*2c70*/  BSSY.RECONVERGENT B0, `(.L_x_1268) ;  /* 0x0000013000007945 */ /* 0x000fe20003800200 */
[----:B------:R-:W-:Y:S02]  /*2c80*/  MOV R0, 0x80 ;  /* 0x0000008000007802 */ /* 0x000fe40000000f00 */
        /* <DEDUP_REMOVED lines=9> */
.L_x_1270:
[----:B------:R-:W-:-:S04]  /*2d20*/  SHF.R.U32.HI R0, RZ, 0x15, R4 ;  /* 0x00000015ff007819 */ /* 0x000fc80000011604 */
[----:B------:R-:W-:-:S04]  /*2d30*/  LOP3.LUT R5, R0, 0x1, RZ, 0xc0, !PT ;  /* 0x0000000100057812 */ /* 0x000fc800078ec0ff */
[----:B------:R-:W-:-:S04]  /*2d40*/  IADD3 R0, PT, PT, R4, 0x88fffff, R5 ;  /* 0x088fffff04007810 */ /* 0x000fc80007ffe005 */
[----:B------:R-:W-:-:S04]  /*2d50*/  SHF.R.U32.HI R0, RZ, 0x15, R0 ;  /* 0x00000015ff007819 */ /* 0x000fc80000011600 */
[----:B------:R-:W-:-:S07]  /*2d60*/  LOP3.LUT R5, R0, 0xff, RZ, 0xc0, !PT ;  /* 0x000000ff00057812 */ /* 0x000fce00078ec0ff */
.L_x_1271:
[----:B------:R-:W-:-:S04]  /*2d70*/  SHF.R.U32.HI R4, RZ, 0x18, R4 ;  /* 0x00000018ff047819 */ /* 0x000fc80000011604 */
[----:B------:R-:W-:-:S04]  /*2d80*/  LOP3.LUT R5, R5, 0x80, R4, 0xf8, !PT ;  /* 0x0000008005057812 */ /* 0x000fc800078ef804 */
[----:B------:R-:W-:-:S07]  /*2d90*/  PRMT R0, R5, 0x7610, R0 ;  /* 0x0000761005007816 */ /* 0x000fce0000000000 */
.L_x_1269:
[----:B------:R-:W-:Y:S05]  /*2da0*/  BSYNC.RECONVERGENT B0 ;  /* 0x0000000000007941 */ /* 0x000fea0003800200 */
.L_x_1268:
[----:B------:R3:W-:Y:S01]  /*2db0*/  STG.E.U8 desc[UR36][R2.64], R0 ;  /* 0x0000000002007986 */ /* 0x0007e2000c101124 */
[----:B------:R-:W-:Y:S05]  /*2dc0*/  BRA `(.L_x_1245) ;  /* 0x0000000000ac7947 */ /* 0x000fea0003800000 */
.L_x_1261:
[----:B------:R-:W-:-:S09]  /*2dd0*/  UISETP.NE.AND UP0, UPT, UR4, 0x1c, UPT ;  /* 0x0000001c0400788c */ /* 0x000fd2000bf05270 */
[----:B------:R-:W-:Y:S05]  /*2de0*/  BRA.U !UP0, `(.L_x_1272) ;  /* 0x00000001089c7547 */ /* 0x000fea000b800000 */
[----:B------:R-:W-:-:S09]  /*2df0*/  UISETP.NE.AND UP0, UPT, UR4, 0x1d, UPT ;  /* 0x0000001d0400788c */ /* 0x000fd2000bf05270 */
[----:B------:R-:W-:Y:S05]  /*2e00*/  BRA.U !UP0, `(.L_x_1273) ;  /* 0x0000000108887547 */ /* 0x000fea000b800000 */
[----:B------:R-:W-:-:S09]  /*2e10*/  UISETP.NE.AND UP0, UPT, UR4, 0x2c, UPT ;  /* 0x0000002c0400788c */ /* 0x000fd2000bf05270 */
[----:B------:R-:W-:Y:S05]  /*2e20*/  BRA.U !UP0, `(.L_x_1274) ;  /* 0x0000000108447547 */ /* 0x000fea000b800000 */
.L_x_1244:
[----:B------:R-:W-:Y:S01]  /*2e30*/  MOV R0, 0x0 ;  /* 0x0000000000007802 */ /* 0x000fe20000000f00 */
[----:B------:R-:W2:Y:S01]  /*2e40*/  LDCU.64 UR6, c[0x4][0x128] ;  /* 0x01002500ff0677ac */ /* 0x000ea20008000a00 */
[----:B------:R-:W-:Y:S02]  /*2e50*/  HFMA2 R13, -RZ, RZ, 0, 0 ;  /* 0x00000000ff0d7431 */ /* 0x000fe400000001ff */
[----:B------:R-:W-:Y:S01]  /*2e60*/  IMAD.MOV.U32 R8, RZ, RZ, 0x65 ;  /* 0x00000065ff087424 */ /* 0x000fe200078e00ff */
[----:B------:R0:W1:Y:S01]  /*2e70*/  LDC.64 R2, c[0x4][R0] ;  /* 0x0100000000027b82 */ /* 0x0000620000000a00 */
[----:B------:R-:W3:Y:S01]  /*2e80*/  LDCU.64 UR8, c[0x4][0x130] ;  /* 0x01002600ff0877ac */ /* 0x000ee20008000a00 */
[----:B------:R-:W-:Y:S01]  /*2e90*/  IMAD.MOV.U32 R12, RZ, RZ, 0x1 ;  /* 0x00000001ff0c7424 */ /* 0x000fe200078e00ff */
[----:B------:R-:W4:Y:S01]  /*2ea0*/  LDCU.64 UR4, c[0x4][0x20] ;  /* 0x01000400ff0477ac */ /* 0x000f220008000a00 */
[----:B--2---:R-:W-:Y:S02]  /*2eb0*/  IMAD.U32 R4, RZ, RZ, UR6 ;  /* 0x00000006ff047e24 */ /* 0x004fe4000f8e00ff */
[----:B------:R-:W-:Y:S01]  /*2ec0*/  IMAD.U32 R5, RZ, RZ, UR7 ;  /* 0x00000007ff057e24 */ /* 0x000fe2000f8e00ff */
[----:B---3--:R-:W-:Y:S01]  /*2ed0*/  MOV R6, UR8 ;  /* 0x0000000800067c02 */ /* 0x008fe20008000f00 */
[----:B------:R-:W-:-:S02]  /*2ee0*/  IMAD.U32 R7, RZ, RZ, UR9 ;  /* 0x00000009ff077e24 */ /* 0x000fc4000f8e00ff */
[----:B----4-:R-:W-:Y:S01]  /*2ef0*/  IMAD.U32 R10, RZ, RZ, UR4 ;  /* 0x00000004ff0a7e24 */ /* 0x010fe2000f8e00ff */
[----:B0-----:R-:W-:-:S07]  /*2f00*/  MOV R11, UR5 ;  /* 0x00000005000b7c02 */ /* 0x001fce0008000f00 */
[----:B------:R-:W-:-:S07]  /*2f10*/  LEPC R20, `(.L_x_1275) ;  /* 0x000000001014794e */ /* 0x000fce0000000000 */
[----:B-1----:R-:W-:Y:S05]  /*2f20*/  CALL.ABS.NOINC R2 ;  /* 0x0000000002007343 */ /* 0x002fea0003c00000 */
.L_x_1275:
[----:B------:R-:W-:Y:S05]  /*2f30*/  BRA `(.L_x_1245) ;  /* 0x0000000000507947 */ /* 0x000fea0003800000 */
.L_x_1274:
[----:B--2---:R-:W-:-:S04]  /*2f40*/  SHF.R.U32.HI R6, RZ, 0x17, R4 ;  /* 0x00000017ff067819 */ /* 0x004fc80000011604 */
        /* <DEDUP_REMOVED lines=14> */
.L_x_1273:
[----:B--2---:R-:W0:Y:S02]  /*3030*/  F2I.U64.TRUNC R4, R4 ;  /* 0x0000000400047311 */ /* 0x004e24000020d800 */
[----:B0-----:R1:W-:Y:S01]  /*3040*/  STG.E.64 desc[UR36][R2.64], R4 ;  /* 0x0000000402007986 */ /* 0x0013e2000c101b24 */
[----:B------:R-:W-:Y:S05]  /*3050*/  BRA `(.L_x_1245) ;  /* 0x0000000000087947 */ /* 0x000fea0003800000 */
.L_x_1272:
[----:B--2---:R-:W0:Y:S02]  /*3060*/  F2I.FTZ.U32.TRUNC.NTZ R5, R4 ;  /* 0x0000000400057305 */ /* 0x004e24000021f000 */
[----:B0-----:R0:W-:Y:S02]  /*3070*/  STG.E desc[UR36][R2.64], R5 ;  /* 0x0000000502007986 */ /* 0x0011e4000c101924 */
.L_x_1245:
[----:B------:R-:W-:-:S07]  /*3080*/  VIADD R17, R17, 0x80 ;  /* 0x0000008011117836 */ /* 0x000fce0000000000 */
.L_x_1209:
[----:B------:R-:W-:Y:S05]  /*3090*/  BSYNC.RECONVERGENT B7 ;  /* 0x0000000000077941 */ /* 0x000fea0003800200 */
.L_x_1208:
[----:B------:R-:W5:Y:S01]  /*30a0*/  LDCU UR4, c[0x0][0x380] ;  /* 0x00007000ff0477ac */ /* 0x000f620008000800 */
[----:B------:R-:W-:Y:S01]  /*30b0*/  BSSY.RECONVERGENT B7, `(.L_x_1276) ;  /* 0x00002fb000077945 */ /* 0x000fe20003800200 */
[----:B-----5:R-:W-:-:S13]  /*30c0*/  ISETP.GE.AND P0, PT, R17, UR4, PT ;  /* 0x0000000411007c0c */ /* 0x020fda000bf06270 */
[----:B------:R-:W-:Y:S05]  /*30d0*/  @P0 BRA `(.L_x_1277) ;  /* 0x0000002c00e00947 */ /* 0x000fea0003800000 */
[----:B------:R-:W5:Y:S01]  /*30e0*/  LDCU UR4, c[0x0][0x388] ;  /* 0x00007100ff0477ac */ /* 0x000f620008000800 */
[----:B---34-:R-:W-:Y:S02]  /*30f0*/  HFMA2 R0, -RZ, RZ, 0, 0 ;  /* 0x00000000ff007431 */ /* 0x018fe400000001ff */
[----:B------:R-:W-:Y:S01]  /*3100*/  IMAD.MOV.U32 R16, RZ, RZ, RZ ;  /* 0x000000ffff107224 */ /* 0x000fe200078e00ff */
[----:B-----5:R-:W-:-:S09]  /*3110*/  UISETP.NE.AND UP0, UPT, UR4, URZ, UPT ;  /* 0x000000ff0400728c */ /* 0x020fd2000bf05270 */
[----:B------:R-:W-:Y:S05]  /*3120*/  BRA.U !UP0, `(.L_x_1278) ;  /* 0x0000001108a87547 */ /* 0x000fea000b800000 */
[----:B------:R-:W0:Y:S01]  /*3130*/  LDCU.64 UR4, c[0x0][0x390] ;  /* 0x00007200ff0477ac */ /* 0x000e220008000a00 */
[----:B------:R-:W-:Y:S01]  /*3140*/  IMAD.MOV.U32 R16, RZ, RZ, RZ ;  /* 0x000000ffff107224 */ /* 0x000fe200078e00ff */
[----:B------:R-:W3:Y:S01]  /*3150*/  LDCU UR6, c[0x0][0x38c] ;  /* 0x00007180ff0677ac */ /* 0x000ee20008000800 */
[----:B------:R-:W4:Y:S01]  /*3160*/  LDCU.64 UR8, c[0x0][0x4b8] ;  /* 0x00009700ff0877ac */ /* 0x000f220008000a00 */
[----:B------:R-:W-:Y:S01]  /*3170*/  UISETP.NE.AND UP0, UPT, UR40, URZ, UPT ;  /* 0x000000ff2800728c */ /* 0x000fe2000bf05270 */
[----:B012---:R-:W-:-:S05]  /*3180*/  IMAD.HI.U32 R2, R17, UR4, R16 ;  /* 0x0000000411027c27 */ /* 0x007fca000f8e0010 */
[----:B------:R-:W-:-:S04]  /*3190*/  SHF.R.U32.HI R3, RZ, UR5, R2 ;  /* 0x00000005ff037c19 */ /* 0x000fc80008011602 */
[----:B------:R-:W-:-:S05]  /*31a0*/  IADD3 R0, PT, PT, -R3, RZ, RZ ;  /* 0x000000ff03007210 */ /* 0x000fca0007ffe1ff */
[----:B---3--:R-:W-:-:S04]  /*31b0*/  IMAD R0, R0, UR6, R17 ;  /* 0x0000000600007c24 */ /* 0x008fc8000f8e0211 */
[C---:B----4-:R-:W-:Y:S02]  /*31c0*/  IMAD R16, R0.reuse, UR8, RZ ;  /* 0x0000000800107c24 */ /* 0x050fe4000f8e02ff */
        /* <DEDUP_REMOVED lines=288> */
.L_x_1278:
[----:B------:R-:W0:Y:S01]  /*43d0*/  LDCU.64 UR6, c[0x0][0x588] ;  /* 0x0000b100ff0677ac */ /* 0x000e220008000a00 */
[----:B------:R-:W-:Y:S01]  /*43e0*/  BSSY.RECONVERGENT B6, `(.L_x_1279) ;  /* 0x00000e5000067945 */ /* 0x000fe20003800200 */
[----:B------:R-:W-:-:S04]  /*43f0*/  UPRMT UR4, UR41, 0x9910, URZ ;  /* 0x0000991029047896 */ /* 0x000fc800080000ff */
[----:B------:R-:W-:Y:S01]  /*4400*/  UISETP.GT.AND UP0, UPT, UR4, 0x9, UPT ;  /* 0x000000090400788c */ /* 0x000fe2000bf04270 */
[----:B012---:R-:W-:-:S05]  /*4410*/  IADD3 R2, P0, PT, R0, UR6, RZ ;  /* 0x0000000600027c10 */ /* 0x007fca000ff1e0ff */
        /* <DEDUP_REMOVED lines=13> */
.L_x_1283:
[----:B------:R-:W2:Y:S02]  /*44f0*/  LDG.E.U8 R0, desc[UR36][R2.64] ;  /* 0x0000002402007981 */ /* 0x000ea4000c1e1100 */
[----:B--2---:R-:W-:Y:S01]  /*4500*/  I2FP.F32.U32 R0, R0 ;  /* 0x0000000000007245 */ /* 0x004fe20000201000 */
[----:B------:R-:W-:Y:S06]  /*4510*/  BRA `(.L_x_1285) ;  /* 0x0000000c00447947 */ /* 0x000fec0003800000 */
.L_x_1282:
        /* <DEDUP_REMOVED lines=9> */
.L_x_1287:
[----:B------:R-:W2:Y:S02]  /*45b0*/  LDG.E R0, desc[UR36][R2.64] ;  /* 0x0000002402007981 */ /* 0x000ea4000c1e1900 */
[----:B--2---:R-:W-:Y:S01]  /*45c0*/  I2FP.F32.S32 R0, R0 ;  /* 0x0000000000007245 */ /* 0x004fe20000201400 */
[----:B------:R-:W-:Y:S06]  /*45d0*/  BRA `(.L_x_1285) ;  /* 0x0000000c00147947 */ /* 0x000fec0003800000 */
.L_x_1286:
[----:B------:R-:W2:Y:S02]  /*45e0*/  LDG.E.U16 R0, desc[UR36][R2.64] ;  /* 0x0000002402007981 */ /* 0x000ea4000c1e1500 */
[----:B--2---:R-:W2:Y:S01]  /*45f0*/  I2F.S16 R0, R0 ;  /* 0x0000000000007306 */ /* 0x004ea20000101400 */
[----:B------:R-:W-:Y:S05]  /*4600*/  BRA `(.L_x_1285) ;  /* 0x0000000c00087947 */ /* 0x000fea0003800000 */
.L_x_1281:
        /* <DEDUP_REMOVED lines=8> */
.L_x_1289:
[----:B------:R-:W2:Y:S02]  /*4690*/  LDG.E.U16 R0, desc[UR36][R2.64] ;  /* 0x0000002402007981 */ /* 0x000ea4000c1e1500 */
[----:B--2---:R-:W-:Y:S01]  /*46a0*/  HADD2.F32 R0, -RZ, R0.H0_H0 ;  /* 0x20000000ff007230 */ /* 0x004fe20000004100 */
[----:B------:R-:W-:Y:S06]  /*46b0*/  BRA `(.L_x_1285) ;  /* 0x0000000800dc7947 */ /* 0x000fec0003800000 */
.L_x_1288:
        /* <DEDUP_REMOVED lines=8> */
.L_x_1291:
[----:B------:R-:W2:Y:S02]  /*4740*/  LDG.E.U16 R0, desc[UR36][R2.64] ;  /* 0x0000002402007981 */ /* 0x000ea4000c1e1500 */
[----:B--2---:R-:W-:Y:S01]  /*4750*/  HADD2.F32 R0, -RZ, R0.H0_H0 ;  /* 0x20000000ff007230 */ /* 0x004fe20000004100 */
[----:B------:R-:W-:Y:S06]  /*4760*/  BRA `(.L_x_1285) ;  /* 0x0000000800b07947 */ /* 0x000fec0003800000 */
.L_x_1290:
        /* <DEDUP_REMOVED lines=11> */
.L_x_1280:
        /* <DEDUP_REMOVED lines=12> */
.L_x_1294:
        /* <DEDUP_REMOVED lines=11> */
.L_x_1293:
        /* <DEDUP_REMOVED lines=23> */
[----:B------:R-:W-:Y:S01]  /*4b00*/  LOP3.LUT R0, R5, 0x80000000, R0, 0xf8, !PT ;  /* 0x8000000005007812 */ /* 0x000fe200078ef800 */
[----:B------:R-:W-:Y:S06]  /*4b10*/  BRA `(.L_x_1285) ;  /* 0x0000000400c47947 */ /* 0x000fec0003800000 */
.L_x_1296:
        /* <DEDUP_REMOVED lines=10> */
[----:B------:R-:W-:Y:S01]  /*4bc0*/  LOP3.LUT R0, R0, 0x80000000, R5, 0xf8, !PT ;  /* 0x8000000000007812 */ /* 0x000fe200078ef805 */
[----:B------:R-:W-:Y:S06]  /*4bd0*/  BRA `(.L_x_1285) ;  /* 0x0000000400947947 */ /* 0x000fec0003800000 */
.L_x_1295:
[----:B------:R-:W2:Y:S02]  /*4be0*/  LDG.E.U16 R0, desc[UR36][R2.64] ;  /* 0x0000002402007981 */ /* 0x000ea4000c1e1500 */
[----:B--2---:R-:W-:Y:S01]  /*4bf0*/  IMAD.U32 R0, R0, 0x10000, RZ ;  /* 0x0001000000007824 */ /* 0x004fe200078e00ff */
[----:B------:R-:W-:Y:S06]  /*4c00*/  BRA `(.L_x_1285) ;  /* 0x0000000400887947 */ /* 0x000fec0003800000 */
.L_x_1292:
        /* <DEDUP_REMOVED lines=11> */
.L_x_1299:
[----:B------:R-:W2:Y:S01]  /*4cc0*/  LDG.E.U8 R3, desc[UR36][R2.64] ;  /* 0x0000002402037981 */ /* 0x000ea2000c1e1100 */
        /* <DEDUP_REMOVED lines=19> */
.L_x_1301:
[----:B------:R-:W-:Y:S05]  /*4e00*/  BSYNC.RECONVERGENT B0 ;  /* 0x0000000000007941 */ /* 0x000fea0003800200 */
.L_x_1300:
[----:B------:R-:W-:Y:S01]  /*4e10*/  IMAD.SHL.U32 R0, R0, 0x100000, RZ ;  /* 0x0010000000007824 */ /* 0x000fe200078e00ff */
[----:B------:R-:W-:-:S04]  /*4e20*/  LEA R2, R2, 0x3b800000, 0x17 ;  /* 0x3b80000002027811 */ /* 0x000fc800078eb8ff */
[----:B------:R-:W-:Y:S01]  /*4e30*/  LOP3.LUT R0, R2, R0, R7, 0xfe, !PT ;  /* 0x0000000002007212 */ /* 0x000fe200078efe07 */
[----:B------:R-:W-:Y:S06]  /*4e40*/  BRA `(.L_x_1285) ;  /* 0x0000000000f87947 */ /* 0x000fec0003800000 */
.L_x_1298:
[----:B------:R-:W2:Y:S01]  /*4e50*/  LDG.E.U8 R3, desc[UR36][R2.64] ;  /* 0x0000002402037981 */ /* 0x000ea2000c1e1100 */
        /* <DEDUP_REMOVED lines=19> */
.L_x_1303:
[----:B------:R-:W-:Y:S05]  /*4f90*/  BSYNC.RECONVERGENT B0 ;  /* 0x0000000000007941 */ /* 0x000fea0003800200 */
.L_x_1302:
[----:B------:R-:W-:Y:S02]  /*4fa0*/  SHF.L.U32 R0, R0, 0x15, RZ ;  /* 0x0000001500007819 */ /* 0x000fe400000006ff */
[----:B------:R-:W-:-:S04]  /*4fb0*/  LEA R2, R2, 0x37800000, 0x17 ;  /* 0x3780000002027811 */ /* 0x000fc800078eb8ff */
[----:B------:R-:W-:Y:S01]  /*4fc0*/  LOP3.LUT R0, R2, R0, R7, 0xfe, !PT ;  /* 0x0000000002007212 */ /* 0x000fe200078efe07 */
[----:B------:R-:W-:Y:S06]  /*4fd0*/  BRA `(.L_x_1285) ;  /* 0x0000000000947947 */ /* 0x000fec0003800000 */
.L_x_1297:
        /* <DEDUP_REMOVED lines=8> */
[----:B--2---:R-:W-:-:S13]  /*5060*/  ISETP.NE.AND P0, PT, R2, RZ, PT ;  /* 0x000000ff0200720c */ /* 0x004fda0003f05270 */
[----:B------:R-:W-:Y:S05]  /*5070*/  @!P0 BRA `(.L_x_1285) ;  /* 0x00000000006c8947 */ /* 0x000fea0003800000 */
[----:B------:R-:W-:-:S13]  /*5080*/  ISETP.NE.AND P0, PT, R2, 0xff, PT ;  /* 0x000000ff0200780c */ /* 0x000fda0003f05270 */
[----:B------:R-:W-:Y:S01]  /*5090*/  @!P0 IMAD.MOV.U32 R0, RZ, RZ, 0x7f800001 ;  /* 0x7f800001ff008424 */ /* 0x000fe200078e00ff */
[----:B------:R-:W-:Y:S01]  /*50a0*/  @P0 SHF.L.U32 R0, R2, 0x17, RZ ;  /* 0x0000001702000819 */ /* 0x000fe200000006ff */
[----:B------:R-:W-:Y:S06]  /*50b0*/  BRA `(.L_x_1285) ;  /* 0x00000000005c7947 */ /* 0x000fec0003800000 */
.L_x_1284:
        /* <DEDUP_REMOVED lines=16> */
.L_x_1306:
[----:B------:R-:W-:Y:S01]  /*51c0*/  IMAD.MOV.U32 R0, RZ, RZ, RZ ;  /* 0x000000ffff007224 */ /* 0x000fe200078e00ff */
[----:B------:R-:W-:Y:S06]  /*51d0*/  BRA `(.L_x_1285) ;  /* 0x0000000000147947 */ /* 0x000fec0003800000 */
.L_x_1305:
[----:B------:R-:W2:Y:S02]  /*51e0*/  LDG.E.64 R2, desc[UR36][R2.64] ;  /* 0x0000002402027981 */ /* 0x000ea4000c1e1b00 */
[----:B--2---:R0:W1:Y:S02]  /*51f0*/  I2F.U64 R0, R2 ;  /* 0x0000000200007312 */ /* 0x0040640000301000 */
[----:B01----:R-:W-:Y:S05]  /*5200*/  BRA `(.L_x_1285) ;  /* 0x0000000000087947 */ /* 0x003fea0003800000 */
.L_x_1304:
[----:B------:R-:W2:Y:S02]  /*5210*/  LDG.E R0, desc[UR36][R2.64] ;  /* 0x0000002402007981 */ /* 0x000ea4000c1e1900 */
[----:B--2---:R-:W-:-:S07]  /*5220*/  I2FP.F32.U32 R0, R0 ;  /* 0x0000000000007245 */ /* 0x004fce0000201000 */
.L_x_1285:
[----:B------:R-:W-:Y:S05]  /*5230*/  BSYNC.RECONVERGENT B6 ;  /* 0x0000000000067941 */ /* 0x000fea0003800200 */
.L_x_1279:
[----:B------:R-:W0:Y:S01]  /*5240*/  LDCU.64 UR6, c[0x0][0x580] ;  /* 0x0000b000ff0677ac */ /* 0x000e220008000a00 */
[----:B--2-45:R-:W-:Y:S01]  /*5250*/  FMUL.RZ R4, R0, 0.15915493667125701904 ;  /* 0x3e22f98300047820 */ /* 0x034fe2000040c000 */
[----:B------:R-:W-:-:S05]  /*5260*/  UPRMT UR4, UR42, 0x9910, URZ ;  /* 0x000099102a047896 */ /* 0x000fca00080000ff */
[----:B------:R-:W2:Y:S01]  /*5270*/  MUFU.SIN R4, R4 ;  /* 0x0000000400047308 */ /* 0x000ea20000000400 */
[----:B------:R-:W-:Y:S01]  /*5280*/  UISETP.GT.AND UP0, UPT, UR4, 0x9, UPT ;  /* 0x000000090400788c */ /* 0x000fe2000bf04270 */
[----:B01-3--:R-:W-:-:S05]  /*5290*/  IADD3 R2, P0, PT, R16, UR6, RZ ;  /* 0x0000000610027c10 */ /* 0x00bfca000ff1e0ff */
        /* <DEDUP_REMOVED lines=13> */
.L_x_1310:
[----:B--2---:R-:W0:Y:S02]  /*5370*/  F2I.S64.TRUNC R4, R4 ;  /* 0x0000000400047311 */ /* 0x004e24000020d900 */
[----:B0-----:R-:W-:-:S05]  /*5380*/  MOV R7, R4 ;  /* 0x0000000400077202 */ /* 0x001fca0000000f00 */
[----:B------:R3:W-:Y:S01]  /*5390*/  STG.E.U8 desc[UR36][R2.64], R7 ;  /* 0x0000000702007986 */ /* 0x0007e2000c101124 */
[----:B------:R-:W-:Y:S05]  /*53a0*/  BRA `(.L_x_1312) ;  /* 0x0000000c00287947 */ /* 0x000fea0003800000 */
.L_x_1309:
        /* <DEDUP_REMOVED lines=9> */
.L_x_1314:
[----:B--2---:R-:W0:Y:S02]  /*5440*/  F2I.FTZ.TRUNC.NTZ R5, R4 ;  /* 0x0000000400057305 */ /* 0x004e24000021f100 */
[----:B0-----:R2:W-:Y:S01]  /*5450*/  STG.E desc[UR36][R2.64], R5 ;  /* 0x0000000502007986 */ /* 0x0015e2000c101924 */
[----:B------:R-:W-:Y:S05]  /*5460*/  BRA `(.L_x_1312) ;  /* 0x0000000800f87947 */ /* 0x000fea0003800000 */
.L_x_1313:
[----:B--2---:R-:W0:Y:S02]  /*5470*/  F2I.FTZ.TRUNC.NTZ R5, R4 ;  /* 0x0000000400057305 */ /* 0x004e24000021f100 */
[----:B0-----:R0:W-:Y:S01]  /*5480*/  STG.E.U16 desc[UR36][R2.64], R5 ;  /* 0x0000000502007986 */ /* 0x0011e2000c101524 */
[----:B------:R-:W-:Y:S05]  /*5490*/  BRA `(.L_x_1312) ;  /* 0x0000000800ec7947 */ /* 0x000fea0003800000 */
.L_x_1308:
        /* <DEDUP_REMOVED lines=8> */
.L_x_1316:
[----:B--2---:R-:W-:-:S05]  /*5520*/  F2FP.F16.F32.PACK_AB R4, RZ, R4 ;  /* 0x00000004ff04723e */ /* 0x004fca00000000ff */
[----:B------:R0:W-:Y:S01]  /*5530*/  STG.E.U16 desc[UR36][R2.64], R4 ;  /* 0x0000000402007986 */ /* 0x0001e2000c101524 */
[----:B------:R-:W-:Y:S05]  /*5540*/  BRA `(.L_x_1312) ;  /* 0x0000000800c07947 */ /* 0x000fea0003800000 */
.L_x_1315:
        /* <DEDUP_REMOVED lines=9> */
.L_x_1318:
[----:B--2---:R-:W-:-:S04]  /*55e0*/  F2FP.F16.F32.PACK_AB R5, RZ, R4 ;  /* 0x00000004ff05723e */ /* 0x004fc800000000ff */
[----:B------:R-:W-:-:S05]  /*55f0*/  PRMT R5, R5, 0x5410, RZ ;  /* 0x0000541005057816 */ /* 0x000fca00000000ff */
[----:B------:R0:W-:Y:S01]  /*5600*/  STG.E desc[UR36][R2.64], R5 ;  /* 0x0000000502007986 */ /* 0x0001e2000c101924 */
[----:B------:R-:W-:Y:S05]  /*5610*/  BRA `(.L_x_1312) ;  /* 0x00000008008c7947 */ /* 0x000fea0003800000 */
.L_x_1317:
[----:B--2---:R-:W-:-:S06]  /*5620*/  FMUL.FTZ R4, R4, 1 ;  /* 0x3f80000004047820 */ /* 0x004fcc0000410000 */
[----:B------:R-:W0:Y:S02]  /*5630*/  F2F.F64.F32 R4, R4 ;  /* 0x0000000400047310 */ /* 0x000e240000201800 */
[----:B0-----:R0:W-:Y:S01]  /*5640*/  STG.E.64 desc[UR36][R2.64], R4 ;  /* 0x0000000402007986 */ /* 0x0011e2000c101b24 */
[----:B------:R-:W-:Y:S05]  /*5650*/  BRA `(.L_x_1312) ;  /* 0x00000008007c7947 */ /* 0x000fea0003800000 */
.L_x_1307:
        /* <DEDUP_REMOVED lines=13> */
.L_x_1322:
[----:B--2---:R-:W-:Y:S01]  /*5730*/  LOP3.LUT R6, R4, 0x7fffffff, RZ, 0xc0, !PT ;  /* 0x7fffffff04067812 */ /* 0x004fe200078ec0ff */
[----:B------:R-:W-:Y:S01]  /*5740*/  BSSY.RECONVERGENT B0, `(.L_x_1323) ;  /* 0x0000012000007945 */ /* 0x000fe20003800200 */
[----:B------:R-:W-:Y:S02]  /*5750*/  IMAD.MOV.U32 R0, RZ, RZ, 0x80 ;  /* 0x00000080ff007424 */ /* 0x000fe400078e00ff */
        /* <DEDUP_REMOVED lines=13> */
.L_x_1325:
[----:B------:R-:W-:-:S04]  /*5830*/  SHF.R.U32.HI R4, RZ, 0x18, R4 ;  /* 0x00000018ff047819 */ /* 0x000fc80000011604 */
[----:B------:R-:W-:-:S04]  /*5840*/  LOP3.LUT R4, R5, 0x80, R4, 0xf8, !PT ;  /* 0x0000008005047812 */ /* 0x000fc800078ef804 */
[----:B------:R-:W-:-:S07]  /*5850*/  PRMT R0, R4, 0x7610, R0 ;  /* 0x0000761004007816 */ /* 0x000fce0000000000 */
.L_x_1324:
[----:B------:R-:W-:Y:S05]  /*5860*/  BSYNC.RECONVERGENT B0 ;  /* 0x0000000000007941 */ /* 0x000fea0003800200 */
.L_x_1323:
[----:B------:R0:W-:Y:S01]  /*5870*/  STG.E.U8 desc[UR36][R2.64], R0 ;  /* 0x0000000002007986 */ /* 0x0001e2000c101124 */
[----:B------:R-:W-:Y:S05]  /*5880*/  BRA `(.L_x_1312) ;  /* 0x0000000400f07947 */ /* 0x000fea0003800000 */
.L_x_1321:
[----:B--2---:R-:W-:Y:S01]  /*5890*/  LOP3.LUT R6, R4, 0x7fffffff, RZ, 0xc0, !PT ;  /* 0x7fffffff04067812 */ /* 0x004fe200078ec0ff */
[----:B------:R-:W-:Y:S01]  /*58a0*/  BSSY.RECONVERGENT B0, `(.L_x_1326) ;  /* 0x0000012000007945 */ /* 0x000fe20003800200 */
[----:B------:R-:W-:Y:S02]  /*58b0*/  HFMA2 R0, -RZ, RZ, 0, 7.62939453125e-06 ;  /* 0x00000080ff007431 */ /* 0x000fe400000001ff */
        /* <DEDUP_REMOVED lines=13> */
.L_x_1328:
[----:B------:R-:W-:-:S04]  /*5990*/  SHF.R.U32.HI R4, RZ, 0x18, R4 ;  /* 0x00000018ff047819 */ /* 0x000fc80000011604 */
[----:B------:R-:W-:-:S04]  /*59a0*/  LOP3.LUT R5, R5, 0x80, R4, 0xf8, !PT ;  /* 0x0000008005057812 */ /* 0x000fc800078ef804 */
[----:B------:R-:W-:-:S07]  /*59b0*/  PRMT R0, R5, 0x7610, R0 ;  /* 0x0000761005007816 */ /* 0x000fce0000000000 */
.L_x_1327:
[----:B------:R-:W-:Y:S05]  /*59c0*/  BSYNC.RECONVERGENT B0 ;  /* 0x0000000000007941 */ /* 0x000fea0003800200 */
.L_x_1326:
[----:B------:R0:W-:Y:S01]  /*59d0*/  STG.E.U8 desc[UR36][R2.64], R0 ;  /* 0x0000000002007986 */ /* 0x0001e2000c101124 */
[----:B------:R-:W-:Y:S05]  /*59e0*/  BRA `(.L_x_1312) ;  /* 0x0000000400987947 */ /* 0x000fea0003800000 */
.L_x_1320:
[----:B------:R-:W-:-:S09]  /*59f0*/  UISETP.NE.AND UP0, UPT, UR4, 0x1c, UPT ;  /* 0x0000001c0400788c */ /* 0x000fd2000bf05270 */
[----:B------:R-:W-:Y:S05]  /*5a00*/  BRA.U !UP0, `(.L_x_1329) ;  /* 0x0000000108587547 */ /* 0x000fea000b800000 */
[----:B------:R-:W-:-:S09]  /*5a10*/  UISETP.NE.AND UP0, UPT, UR4, 0x1d, UPT ;  /* 0x0000001d0400788c */ /* 0x000fd2000bf05270 */
[----:B------:R-:W-:Y:S05]  /*5a20*/  BRA.U !UP0, `(.L_x_1330) ;  /* 0x0000000108447547 */ /* 0x000fea000b800000 */
[----:B------:R-:W-:-:S09]  /*5a30*/  UISETP.NE.AND UP0, UPT, UR4, 0x2c, UPT ;  /* 0x0000002c0400788c */ /* 0x000fd2000bf05270 */
[----:B------:R-:W-:Y:S05]  /*5a40*/  BRA.U UP0, `(.L_x_1311) ;  /* 0x0000000100a87547 */ /* 0x000fea000b800000 */
        /* <DEDUP_REMOVED lines=15> */
.L_x_1330:
[----:B--2---:R-:W0:Y:S02]  /*5b40*/  F2I.U64.TRUNC R4, R4 ;  /* 0x0000000400047311 */ /* 0x004e24000020d800 */
[----:B0-----:R0:W-:Y:S01]  /*5b50*/  STG.E.64 desc[UR36][R2.64], R4 ;  /* 0x0000000402007986 */ /* 0x0011e2000c101b24 */
[----:B------:R-:W-:Y:S05]  /*5b60*/  BRA `(.L_x_1312) ;  /* 0x0000000400387947 */ /* 0x000fea0003800000 */
.L_x_1329:
[----:B--2---:R-:W0:Y:S02]  /*5b70*/  F2I.FTZ.U32.TRUNC.NTZ R5, R4 ;  /* 0x0000000400057305 */ /* 0x004e24000021f000 */
[----:B0-----:R0:W-:Y:S01]  /*5b80*/  STG.E desc[UR36][R2.64], R5 ;  /* 0x0000000502007986 */ /* 0x0011e2000c101924 */
[----:B------:R-:W-:Y:S05]  /*5b90*/  BRA `(.L_x_1312) ;  /* 0x00000004002c7947 */ /* 0x000fea0003800000 */
.L_x_1319:
        /* <DEDUP_REMOVED lines=10> */
.L_x_1332:
[----:B--2---:R-:W-:Y:S01]  /*5c40*/  FMUL.FTZ R4, R4, 1 ;  /* 0x3f80000004047820 */ /* 0x004fe20000410000 */
[----:B------:R-:W-:-:S05]  /*5c50*/  CS2R R6, SRZ ;  /* 0x0000000000067805 */ /* 0x000fca000001ff00 */
[----:B------:R-:W0:Y:S02]  /*5c60*/  F2F.F64.F32 R4, R4 ;  /* 0x0000000400047310 */ /* 0x000e240000201800 */
[----:B0-----:R0:W-:Y:S01]  /*5c70*/  STG.E.128 desc[UR36][R2.64], R4 ;  /* 0x0000000402007986 */ /* 0x0011e2000c101d24 */
[----:B------:R-:W-:Y:S05]  /*5c80*/  BRA `(.L_x_1312) ;  /* 0x0000000000f07947 */ /* 0x000fea0003800000 */
.L_x_1331:
[----:B------:R-:W-:-:S09]  /*5c90*/  UISETP.NE.AND UP0, UPT, UR4, 0xf, UPT ;  /* 0x0000000f0400788c */ /* 0x000fd2000bf05270 */
[----:B------:R-:W-:Y:S05]  /*5ca0*/  BRA.U !UP0, `(.L_x_1333) ;  /* 0x0000000108e07547 */ /* 0x000fea000b800000 */
[----:B------:R-:W-:-:S09]  /*5cb0*/  UISETP.NE.AND UP0, UPT, UR4, 0x17, UPT ;  /* 0x000000170400788c */ /* 0x000fd2000bf05270 */
[----:B------:R-:W-:Y:S05]  /*5cc0*/  BRA.U !UP0, `(.L_x_1334) ;  /* 0x00000001088c7547 */ /* 0x000fea000b800000 */
[----:B------:R-:W-:-:S09]  /*5cd0*/  UISETP.NE.AND UP0, UPT, UR4, 0x18, UPT ;  /* 0x000000180400788c */ /* 0x000fd2000bf05270 */
[----:B------:R-:W-:Y:S05]  /*5ce0*/  BRA.U !UP0, `(.L_x_1335) ;  /* 0x0000000108447547 */ /* 0x000fea000b800000 */
.L_x_1311:
[----:B------:R-:W-:Y:S01]  /*5cf0*/  MOV R0, 0x0 ;  /* 0x0000000000007802 */ /* 0x000fe20000000f00 */
[----:B------:R-:W2:Y:S01]  /*5d00*/  LDCU.64 UR4, c[0x4][0x128] ;  /* 0x01002500ff0477ac */ /* 0x000ea20008000a00 */
[----:B------:R-:W-:Y:S02]  /*5d10*/  HFMA2 R12, -RZ, RZ, 0, 5.9604644775390625e-08 ;  /* 0x00000001ff0c7431 */ /* 0x000fe400000001ff */
[----:B------:R-:W-:Y:S01]  /*5d20*/  IMAD.MOV.U32 R8, RZ, RZ, 0x65 ;  /* 0x00000065ff087424 */ /* 0x000fe200078e00ff */
[----:B------:R0:W1:Y:S01]  /*5d30*/  LDC.64 R2, c[0x4][R0] ;  /* 0x0100000000027b82 */ /* 0x0000620000000a00 */
[----:B------:R-:W3:Y:S01]  /*5d40*/  LDCU.64 UR6, c[0x4][0x130] ;  /* 0x01002600ff0677ac */ /* 0x000ee20008000a00 */
[----:B------:R-:W-:Y:S01]  /*5d50*/  IMAD.MOV.U32 R13, RZ, RZ, RZ ;  /* 0x000000ffff0d7224 */ /* 0x000fe200078e00ff */
[----:B------:R-:W4:Y:S01]  /*5d60*/  LDCU.64 UR8, c[0x4][0x20] ;  /* 0x01000400ff0877ac */ /* 0x000f220008000a00 */
[----:B--2---:R-:W-:Y:S01]  /*5d70*/  IMAD.U32 R4, RZ, RZ, UR4 ;  /* 0x00000004ff047e24 */ /* 0x004fe2000f8e00ff */
[----:B------:R-:W-:Y:S01]  /*5d80*/  MOV R5, UR5 ;  /* 0x0000000500057c02 */ /* 0x000fe20008000f00 */
[----:B---3--:R-:W-:-:S02]  /*5d90*/  IMAD.U32 R6, RZ, RZ, UR6 ;  /* 0x00000006ff067e24 */ /* 0x008fc4000f8e00ff */
[----:B------:R-:W-:Y:S01]  /*5da0*/  IMAD.U32 R7, RZ, RZ, UR7 ;  /* 0x00000007ff077e24 */ /* 0x000fe2000f8e00ff */
[----:B----4-:R-:W-:Y:S01]  /*5db0*/  MOV R10, UR8 ;  /* 0x00000008000a7c02 */ /* 0x010fe20008000f00 */
[----:B0-----:R-:W-:-:S07]  /*5dc0*/  IMAD.U32 R11, RZ, RZ, UR9 ;  /* 0x00000009ff0b7e24 */ /* 0x001fce000f8e00ff */
[----:B------:R-:W-:-:S07]  /*5dd0*/  LEPC R20, `(.L_x_1336) ;  /* 0x000000001014794e */ /* 0x000fce0000000000 */
[----:B-1----:R-:W-:Y:S05]  /*5de0*/  CALL.ABS.NOINC R2 ;  /* 0x0000000002007343 */ /* 0x002fea0003c00000 */
.L_x_1336:
[----:B------:R-:W-:Y:S05]  /*5df0*/  BRA `(.L_x_1312) ;  /* 0x0000000000947947 */ /* 0x000fea0003800000 */
.L_x_1335:
[----:B--2---:R-:W-:Y:S01]  /*5e00*/  LOP3.LUT R6, R4, 0x7fffffff, RZ, 0xc0, !PT ;  /* 0x7fffffff04067812 */ /* 0x004fe200078ec0ff */
[----:B------:R-:W-:Y:S01]  /*5e10*/  BSSY.RECONVERGENT B0, `(.L_x_1337) ;  /* 0x000000b000007945 */ /* 0x000fe20003800200 */
[----:B------:R-:W-:Y:S01]  /*5e20*/  SHF.R.U32.HI R7, RZ, 0x18, R4 ;  /* 0x00000018ff077819 */ /* 0x000fe20000011604 */
[----:B------:R-:W-:Y:S01]  /*5e30*/  IMAD.MOV.U32 R0, RZ, RZ, 0x7f ;  /* 0x0000007fff007424 */ /* 0x000fe200078e00ff */
        /* <DEDUP_REMOVED lines=8> */
.L_x_1338:
[----:B------:R-:W-:Y:S05]  /*5ec0*/  BSYNC.RECONVERGENT B0 ;  /* 0x0000000000007941 */ /* 0x000fea0003800200 */
.L_x_1337:
[----:B------:R-:W-:-:S05]  /*5ed0*/  LOP3.LUT R5, R0, 0x80, R7, 0xf8, !PT ;  /* 0x0000008000057812 */ /* 0x000fca00078ef807 */
[----:B------:R0:W-:Y:S01]  /*5ee0*/  STG.E.U8 desc[UR36][R2.64], R5 ;  /* 0x0000000502007986 */ /* 0x0001e2000c101124 */
[----:B------:R-:W-:Y:S05]  /*5ef0*/  BRA `(.L_x_1312) ;  /* 0x0000000000547947 */ /* 0x000fea0003800000 */
.L_x_1334:
[----:B--2---:R-:W-:Y:S01]  /*5f00*/  LOP3.LUT R6, R4, 0x7fffffff, RZ, 0xc0, !PT ;  /* 0x7fffffff04067812 */ /* 0x004fe200078ec0ff */
[----:B------:R-:W-:Y:S03]  /*5f10*/  BSSY.RECONVERGENT B0, `(.L_x_1339) ;  /* 0x000000d000007945 */ /* 0x000fe60003800200 */
        /* <DEDUP_REMOVED lines=9> */
.L_x_1340:
[----:B------:R-:W-:Y:S02]  /*5fb0*/  ISETP.GT.U32.AND P0, PT, R6, 0x7f800000, PT ;  /* 0x7f8000000600780c */ /* 0x000fe40003f04070 */
[----:B------:R-:W-:-:S04]  /*5fc0*/  MOV R0, 0x7f ;  /* 0x0000007f00007802 */ /* 0x000fc80000000f00 */
[----:B------:R-:W-:-:S07]  /*5fd0*/  SEL R0, R0, 0x7c, P0 ;  /* 0x0000007c00007807 */ /* 0x000fce0000000000 */
.L_x_1341:
[----:B------:R-:W-:Y:S05]  /*5fe0*/  BSYNC.RECONVERGENT B0 ;  /* 0x0000000000007941 */ /* 0x000fea0003800200 */
.L_x_1339:
[----:B------:R-:W-:-:S04]  /*5ff0*/  SHF.R.U32.HI R5, RZ, 0x18, R4 ;  /* 0x00000018ff057819 */ /* 0x000fc80000011604 */
[----:B------:R-:W-:-:S05]  /*6000*/  LOP3.LUT R5, R0, 0x80, R5, 0xf8, !PT ;  /* 0x0000008000057812 */ /* 0x000fca00078ef805 */
[----:B------:R0:W-:Y:S01]  /*6010*/  STG.E.U8 desc[UR36][R2.64], R5 ;  /* 0x0000000502007986 */ /* 0x0001e2000c101124 */
[----:B------:R-:W-:Y:S05]  /*6020*/  BRA `(.L_x_1312) ;  /* 0x0000000000087947 */ /* 0x000fea0003800000 */
.L_x_1333:
[----:B--2---:R-:W-:-:S05]  /*6030*/  F2FP.BF16.F32.PACK_AB R4, RZ, R4 ;  /* 0x00000004ff04723e */ /* 0x004fca00000010ff */
[----:B------:R0:W-:Y:S02]  /*6040*/  STG.E.U16 desc[UR36][R2.64], R4 ;  /* 0x0000000402007986 */ /* 0x0001e4000c101524 */
.L_x_1312:
[----:B------:R-:W-:-:S07]  /*6050*/  VIADD R17, R17, 0x80 ;  /* 0x0000008011117836 */ /* 0x000fce0000000000 */
.L_x_1277:
[----:B------:R-:W-:Y:S05]  /*6060*/  BSYNC.RECONVERGENT B7 ;  /* 0x0000000000077941 */ /* 0x000fea0003800200 */
.L_x_1276:
[----:B------:R-:W5:Y:S01]  /*6070*/  LDCU UR4, c[0x0][0x380] ;  /* 0x00007000ff0477ac */ /* 0x000f620008000800 */
[----:B------:R-:W-:Y:S01]  /*6080*/  BSSY.RECONVERGENT B7, `(.L_x_1342) ;  /* 0x00002fb000077945 */ /* 0x000fe20003800200 */
[----:B-----5:R-:W-:-:S13]  /*6090*/  ISETP.GE.AND P0, PT, R17, UR4, PT ;  /* 0x0000000411007c0c */ /* 0x020fda000bf06270 */
[----:B------:R-:W-:Y:S05]  /*60a0*/  @P0 BRA `(.L_x_1343) ;  /* 0x0000002c00e00947 */ /* 0x000fea0003800000 */
[----:B------:R-:W5:Y:S01]  /*60b0*/  LDCU UR4, c[0x0][0x388] ;  /* 0x00007100ff0477ac */ /* 0x000f620008000800 */
[----:B------:R-:W-:Y:S02]  /*60c0*/  HFMA2 R16, -RZ, RZ, 0, 0 ;  /* 0x00000000ff107431 */ /* 0x000fe400000001ff */
[----:B0--34-:R-:W-:Y:S01]  /*60d0*/  IMAD.MOV.U32 R0, RZ, RZ, RZ ;  /* 0x000000ffff007224 */ /* 0x019fe200078e00ff */
[----:B-----5:R-:W-:-:S09]  /*60e0*/  UISETP.NE.AND UP0, UPT, UR4, URZ, UPT ;  /* 0x000000ff0400728c */ /* 0x020fd2000bf05270 */
[----:B------:R-:W-:Y:S05]  /*60f0*/  BRA.U !UP0, `(.L_x_1344) ;  /* 0x0000001108a87547 */ /* 0x000fea000b800000 */
[----:B------:R-:W1:Y:S01]  /*6100*/  LDCU.64 UR4, c[0x0][0x390] ;  /* 0x00007200ff0477ac */ /* 0x000e620008000a00 */
[----:B------:R-:W-:Y:S01]  /*6110*/  IMAD.MOV.U32 R16, RZ, RZ, RZ ;  /* 0x000000ffff107224 */ /* 0x000fe200078e00ff */
[----:B------:R-:W0:Y:S01]  /*6120*/  LDCU UR6, c[0x0][0x38c] ;  /* 0x00007180ff0677ac */ /* 0x000e220008000800 */
[----:B------:R-:W3:Y:S01]  /*6130*/  LDCU.64 UR8, c[0x0][0x4b8] ;  /* 0x00009700ff0877ac */ /* 0x000ee20008000a00 */
[----:B------:R-:W-:Y:S01]  /*6140*/  UISETP.NE.AND UP0, UPT, UR40, URZ, UPT ;  /* 0x000000ff2800728c */ /* 0x000fe2000bf05270 */
[----:B-12---:R-:W-:-:S05]  /*6150*/  IMAD.HI.U32 R2, R17, UR4, R16 ;  /* 0x0000000411027c27 */ /* 0x006fca000f8e0010 */
[----:B------:R-:W-:-:S05]  /*6160*/  SHF.R.U32.HI R3, RZ, UR5, R2 ;  /* 0x00000005ff037c19 */ /* 0x000fca0008011602 */
[----:B------:R-:W-:-:S04]  /*6170*/  IMAD.MOV R0, RZ, RZ, -R3 ;  /* 0x000000ffff007224 */ /* 0x000fc800078e0a03 */
[----:B0-----:R-:W-:-:S04]  /*6180*/  IMAD R0, R0, UR6, R17 ;  /* 0x0000000600007c24 */ /* 0x001fc8000f8e0211 */
[C---:B---3--:R-:W-:Y:S02]  /*6190*/  IMAD R16, R0.reuse, UR8, RZ ;  /* 0x0000000800107c24 */ /* 0x048fe4000f8e02ff */
        /* <DEDUP_REMOVED lines=288> */
.L_x_1344:
[----:B------:R-:W1:Y:S01]  /*73a0*/  LDCU.64 UR6, c[0x0][0x588] ;  /* 0x0000b100ff0677ac */ /* 0x000e620008000a00 */
[----:B------:R-:W-:Y:S01]  /*73b0*/  BSSY.RECONVERGENT B6, `(.L_x_1345) ;  /* 0x00000e5000067945 */ /* 0x000fe20003800200 */
[----:B------:R-:W-:-:S04]  /*73c0*/  UPRMT UR4, UR41, 0x9910, URZ ;  /* 0x0000991029047896 */ /* 0x000fc800080000ff */
[----:B------:R-:W-:Y:S01]  /*73d0*/  UISETP.GT.AND UP0, UPT, UR4, 0x9, UPT ;  /* 0x000000090400788c */ /* 0x000fe2000bf04270 */
[----:B-12---:R-:W-:-:S04]  /*73e0*/  IADD3 R2, P0, PT, R0, UR6, RZ ;  /* 0x0000000600027c10 */ /* 0x006fc8000ff1e0ff */
        /* <DEDUP_REMOVED lines=11> */
[----:B--2---:R0:W1:Y:S01]  /*74a0*/  I2F.S16 R0, R2 ;  /* 0x0000000200007306 */ /* 0x0040620000101400 */
[----:B------:R-:W-:Y:S05]  /*74b0*/  BRA `(.L_x_1351) ;  /* 0x0000000c00507947 */ /* 0x000fea0003800000 */
.L_x_1349:
[----:B------:R-:W2:Y:S02]  /*74c0*/  LDG.E.U8 R0, desc[UR36][R2.64] ;  /* 0x0000002402007981 */ /* 0x000ea4000c1e1100 */
[----:B--2---:R-:W-:Y:S01]  /*74d0*/  I2FP.F32.U32 R0, R0 ;  /* 0x0000000000007245 */ /* 0x004fe20000201000 */
[----:B------:R-:W-:Y:S06]  /*74e0*/  BRA `(.L_x_1351) ;  /* 0x0000000c00447947 */ /* 0x000fec0003800000 */
.L_x_1348:
[----:B------:R-:W-:-:S09]  /*74f0*/  UISETP.NE.AND UP0, UPT, UR4, 0x2, UPT ;  /* 0x000000020400788c */ /* 0x000fd2000bf05270 */
[----:B------:R-:W-:Y:S05]  /*7500*/  BRA.U !UP0, `(.L_x_1352) ;  /* 0x0000000108287547 */ /* 0x000fea000b800000 */
[----:B------:R-:W-:-:S09]  /*7510*/  UISETP.NE.AND UP0, UPT, UR4, 0x3, UPT ;  /* 0x000000030400788c */ /* 0x000fd2000bf05270 */
[----:B------:R-:W-:Y:S05]  /*7520*/  BRA.U !UP0, `(.L_x_1353) ;  /* 0x0000000108147547 */ /* 0x000fea000b800000 */
[----:B------:R-:W-:-:S09]  /*7530*/  UISETP.NE.AND UP0, UPT, UR4, 0x4, UPT ;  /* 0x000000040400788c */ /* 0x000fd2000bf05270 */
[----:B------:R-:W-:Y:S05]  /*7540*/  BRA.U UP0, `(.L_x_1350) ;  /* 0x0000000900d07547 */ /* 0x000fea000b800000 */
[----:B------:R-:W2:Y:S02]  /*7550*/  LDG.E.64 R2, desc[UR36][R2.64] ;  /* 0x0000002402027981 */ /* 0x000ea4000c1e1b00 */
[----:B--2---:R3:W4:Y:S02]  /*7560*/  I2F.S64 R0, R2 ;  /* 0x0000000200007312 */ /* 0x0047240000301400 */
[----:B---34-:R-:W-:Y:S05]  /*7570*/  BRA `(.L_x_1351) ;  /* 0x0000000c00207947 */ /* 0x018fea0003800000 */
.L_x_1353:
[----:B------:R-:W2:Y:S02]  /*7580*/  LDG.E R0, desc[UR36][R2.64] ;  /* 0x0000002402007981 */ /* 0x000ea4000c1e1900 */
[----:B--2---:R-:W-:Y:S01]  /*7590*/  I2FP.F32.S32 R0, R0 ;  /* 0x0000000000007245 */ /* 0x004fe20000201400 */
[----:B------:R-:W-:Y:S06]  /*75a0*/  BRA `(.L_x_1351) ;  /* 0x0000000c00147947 */ /* 0x000fec0003800000 */
.L_x_1352:
[----:B------:R-:W2:Y:S02]  /*75b0*/  LDG.E.U16 R0, desc[UR36][R2.64] ;  /* 0x0000002402007981 */ /* 0x000ea4000c1e1500 */
[----:B--2---:R-:W2:Y:S01]  /*75c0*/  I2F.S16 R0, R0 ;  /* 0x0000000000007306 */ /* 0x004ea20000101400 */
[----:B------:R-:W-:Y:S05]  /*75d0*/  BRA `(.L_x_1351) ;  /* 0x0000000c00087947 */ /* 0x000fea0003800000 */
.L_x_1347:
        /* <DEDUP_REMOVED lines=8> */
.L_x_1355:
[----:B------:R-:W2:Y:S02]  /*7660*/  LDG.E.U16 R0, desc[UR36][R2.64] ;  /* 0x0000002402007981 */ /* 0x000ea4000c1e1500 */
[----:B--2---:R-:W-:Y:S01]  /*7670*/  HADD2.F32 R0, -RZ, R0.H0_H0 ;  /* 0x20000000ff007230 */ /* 0x004fe20000004100 */
[----:B------:R-:W-:Y:S06]  /*7680*/  BRA `(.L_x_1351) ;  /* 0x0000000800dc7947 */ /* 0x000fec0003800000 */
.L_x_1354:
        /* <DEDUP_REMOVED lines=8> */
.L_x_1357:
[----:B------:R-:W2:Y:S02]  /*7710*/  LDG.E.U16 R0, desc[UR36][R2.64] ;  /* 0x0000002402007981 */ /* 0x000ea4000c1e1500 */
[----:B--2---:R-:W-:Y:S01]  /*7720*/  HADD2.F32 R0, -RZ, R0.H0_H0 ;  /* 0x20000000ff007230 */ /* 0x004fe20000004100 */
[----:B------:R-:W-:Y:S06]  /*7730*/  BRA `(.L_x_1351) ;  /* 0x0000000800b07947 */ /* 0x000fec0003800000 */
.L_x_1356:
        /* <DEDUP_REMOVED lines=11> */
.L_x_1346:
        /* <DEDUP_REMOVED lines=12> */
.L_x_1360:
        /* <DEDUP_REMOVED lines=11> */
.L_x_1359:
        /* <DEDUP_REMOVED lines=23> */
[----:B------:R-:W-:Y:S01]  /*7ad0*/  LOP3.LUT R0, R5, 0x80000000, R0, 0xf8, !PT ;  /* 0x8000000005007812 */ /* 0x000fe200078ef800 */
[----:B------:R-:W-:Y:S06]  /*7ae0*/  BRA `(.L_x_1351) ;  /* 0x0000000400c47947 */ /* 0x000fec0003800000 */
.L_x_1362:
        /* <DEDUP_REMOVED lines=12> */
.L_x_1361:
[----:B------:R-:W2:Y:S02]  /*7bb0*/  LDG.E.U16 R0, desc[UR36][R2.64] ;  /* 0x0000002402007981 */ /* 0x000ea4000c1e1500 */
[----:B--2---:R-:W-:Y:S01]  /*7bc0*/  IMAD.U32 R0, R0, 0x10000, RZ ;  /* 0x0001000000007824 */ /* 0x004fe200078e00ff */
[----:B------:R-:W-:Y:S06]  /*7bd0*/  BRA `(.L_x_1351) ;  /* 0x0000000400887947 */ /* 0x000fec0003800000 */
.L_x_1358:
        /* <DEDUP_REMOVED lines=11> */
.L_x_1365:
        /* <DEDUP_REMOVED lines=20> */
.L_x_1367:
[----:B------:R-:W-:Y:S05]  /*7dd0*/  BSYNC.RECONVERGENT B0 ;  /* 0x0000000000007941 */ /* 0x000fea0003800200 */
.L_x_1366:
[----:B------:R-:W-:Y:S02]  /*7de0*/  SHF.L.U32 R0, R0, 0x14, RZ ;  /* 0x0000001400007819 */ /* 0x000fe400000006ff */
[----:B------:R-:W-:-:S04]  /*7df0*/  LEA R2, R2, 0x3b800000, 0x17 ;  /* 0x3b80000002027811 */ /* 0x000fc800078eb8ff */
[----:B------:R-:W-:Y:S01]  /*7e00*/  LOP3.LUT R0, R2, R0, R7, 0xfe, !PT ;  /* 0x0000000002007212 */ /* 0x000fe200078efe07 */
[----:B------:R-:W-:Y:S06]  /*7e10*/  BRA `(.L_x_1351) ;  /* 0x0000000000f87947 */ /* 0x000fec0003800000 */
.L_x_1364:
        /* <DEDUP_REMOVED lines=20> */
.L_x_1369:
[----:B------:R-:W-:Y:S05]  /*7f60*/  BSYNC.RECONVERGENT B0 ;  /* 0x0000000000007941 */ /* 0x000fea0003800200 */
.L_x_1368:
[----:B------:R-:W-:Y:S01]  /*7f70*/  IMAD.SHL.U32 R0, R0, 0x200000, RZ ;  /* 0x0020000000007824 */ /* 0x000fe200078e00ff */
[----:B------:R-:W-:-:S04]  /*7f80*/  LEA R2, R2, 0x37800000, 0x17 ;  /* 0x3780000002027811 */ /* 0x000fc800078eb8ff */
[----:B------:R-:W-:Y:S01]  /*7f90*/  LOP3.LUT R0, R2, R0, R7, 0xfe, !PT ;  /* 0x0000000002007212 */ /* 0x000fe200078efe07 */
[----:B------:R-:W-:Y:S06]  /*7fa0*/  BRA `(.L_x_1351) ;  /* 0x0000000000947947 */ /* 0x000fec0003800000 */
.L_x_1363:
[----:B------:R-:W-:-:S09]  /*7fb0*/  UISETP.NE.AND UP0, UPT, UR4, 0x1c, UPT ;  /* 0x0000001c0400788c */ /* 0x000fd2000bf05270 */
[----:B------:R-:W-:Y:S05]  /*7fc0*/  BRA.U !UP0, `(.L_x_1370) ;  /* 0x0000000108847547 */ /* 0x000fea000b800000 */
[----:B------:R-:W-:-:S09]  /*7fd0*/  UISETP.NE.AND UP0, UPT, UR4, 0x1d, UPT ;  /* 0x0000001d0400788c */ /* 0x000fd2000bf05270 */
[----:B------:R-:W-:Y:S05]  /*7fe0*/  BRA.U !UP0, `(.L_x_1371) ;  /* 0x0000000108707547 */ /* 0x000fea000b800000 */
[----:B------:R-:W-:-:S09]  /*7ff0*/  UISETP.NE.AND UP0, UPT, UR4, 0x2c, UPT ;  /* 0x0000002c0400788c */ /* 0x000fd2000bf05270 */
[----:B------:R-:W-:Y:S05]  /*8000*/  BRA.U UP0, `(.L_x_1350) ;  /* 0x0000000100207547 */ /* 0x000fea000b800000 */
[----:B------:R-:W2:Y:S01]  /*8010*/  LDG.E.U8 R2, desc[UR36][R2.64] ;  /* 0x0000002402027981 */ /* 0x000ea2000c1e1100 */
[----:B------:R-:W-:Y:S01]  /*8020*/  HFMA2 R0, -RZ, RZ, 3.814697265625e-06, 0 ;  /* 0x00400000ff007431 */ /* 0x000fe200000001ff */
[----:B--2---:R-:W-:-:S13]  /*8030*/  ISETP.NE.AND P0, PT, R2, RZ, PT ;  /* 0x000000ff0200720c */ /* 0x004fda0003f05270 */
[----:B------:R-:W-:Y:S05]  /*8040*/  @!P0 BRA `(.L_x_1351) ;  /* 0x00000000006c8947 */ /* 0x000fea0003800000 */
[----:B------:R-:W-:-:S13]  /*8050*/  ISETP.NE.AND P0, PT, R2, 0xff, PT ;  /* 0x000000ff0200780c */ /* 0x000fda0003f05270 */
[----:B------:R-:W-:Y:S02]  /*8060*/  @!P0 IMAD.MOV.U32 R0, RZ, RZ, 0x7f800001 ;  /* 0x7f800001ff008424 */ /* 0x000fe400078e00ff */
[----:B------:R-:W-:Y:S01]  /*8070*/  @P0 IMAD.SHL.U32 R0, R2, 0x800000, RZ ;  /* 0x0080000002000824 */ /* 0x000fe200078e00ff */
[----:B------:R-:W-:Y:S06]  /*8080*/  BRA `(.L_x_1351) ;  /* 0x00000000005c7947 */ /* 0x000fec0003800000 */
.L_x_1350:
        /* <DEDUP_REMOVED lines=16> */
.L_x_1372:
[----:B------:R-:W-:Y:S01]  /*8190*/  MOV R0, RZ ;  /* 0x000000ff00007202 */ /* 0x000fe20000000f00 */
[----:B------:R-:W-:Y:S06]  /*81a0*/  BRA `(.L_x_1351) ;  /* 0x0000000000147947 */ /* 0x000fec0003800000 */
.L_x_1371:
[----:B------:R-:W2:Y:S02]  /*81b0*/  LDG.E.64 R2, desc[UR36][R2.64] ;  /* 0x0000002402027981 */ /* 0x000ea4000c1e1b00 */
[----:B--2---:R0:W1:Y:S02]  /*81c0*/  I2F.U64 R0, R2 ;  /* 0x0000000200007312 */ /* 0x0040640000301000 */
[----:B01----:R-:W-:Y:S05]  /*81d0*/  BRA `(.L_x_1351) ;  /* 0x0000000000087947 */ /* 0x003fea0003800000 */
.L_x_1370:
[----:B------:R-:W2:Y:S02]  /*81e0*/  LDG.E R0, desc[UR36][R2.64] ;  /* 0x0000002402007981 */ /* 0x000ea4000c1e1900 */
[----:B--2---:R-:W-:-:S07]  /*81f0*/  I2FP.F32.U32 R0, R0 ;  /* 0x0000000000007245 */ /* 0x004fce0000201000 */
.L_x_1351:
[----:B------:R-:W-:Y:S05]  /*8200*/  BSYNC.RECONVERGENT B6 ;  /* 0x0000000000067941 */ /* 0x000fea0003800200 */
.L_x_1345:
[----:B------:R-:W0:Y:S01]  /*8210*/  LDCU.64 UR6, c[0x0][0x580] ;  /* 0x0000b000ff0677ac */ /* 0x000e220008000a00 */
[----:B-12--5:R-:W-:Y:S01]  /*8220*/  FMUL.RZ R4, R0, 0.15915493667125701904 ;  /* 0x3e22f98300047820 */ /* 0x026fe2000040c000 */
[----:B------:R-:W-:-:S05]  /*8230*/  UPRMT UR4, UR42, 0x9910, URZ ;  /* 0x000099102a047896 */ /* 0x000fca00080000ff */
[----:B------:R-:W1:Y:S01]  /*8240*/  MUFU.SIN R4, R4 ;  /* 0x0000000400047308 */ /* 0x000e620000000400 */
[----:B------:R-:W-:Y:S01]  /*8250*/  UISETP.GT.AND UP0, UPT, UR4, 0x9, UPT ;  /* 0x000000090400788c */ /* 0x000fe2000bf04270 */
[----:B0--34-:R-:W-:-:S05]  /*8260*/  IADD3 R2, P0, PT, R16, UR6, RZ ;  /* 0x0000000610027c10 */ /* 0x019fca000ff1e0ff */
        /* <DEDUP_REMOVED lines=10> */
[----:B-1----:R-:W0:Y:S02]  /*8310*/  F2I.FTZ.TRUNC.NTZ R5, R4 ;  /* 0x0000000400057305 */ /* 0x002e24000021f100 */
[----:B0-----:R0:W-:Y:S01]  /*8320*/  STG.E.U8 desc[UR36][R2.64], R5 ;  /* 0x0000000502007986 */ /* 0x0011e2000c101124 */
[----:B------:R-:W-:Y:S05]  /*8330*/  BRA `(.L_x_1378) ;  /* 0x0000000c00387947 */ /* 0x000fea0003800000 */
.L_x_1376:
[----:B-1----:R-:W0:Y:S02]  /*8340*/  F2I.S64.TRUNC R4, R4 ;  /* 0x0000000400047311 */ /* 0x002e24000020d900 */
[----:B0-----:R-:W-:-:S05]  /*8350*/  IMAD.MOV.U32 R7, RZ, RZ, R4 ;  /* 0x000000ffff077224 */ /* 0x001fca00078e0004 */
[----:B------:R0:W-:Y:S01]  /*8360*/  STG.E.U8 desc[UR36][R2.64], R7 ;  /* 0x0000000702007986 */ /* 0x0001e2000c101124 */
[----:B------:R-:W-:Y:S05]  /*8370*/  BRA `(.L_x_1378) ;  /* 0x0000000c00287947 */ /* 0x000fea0003800000 */
.L_x_1375:
[----:B------:R-:W-:-:S09]  /*8380*/  UISETP.NE.AND UP0, UPT, UR4, 0x2, UPT ;  /* 0x000000020400788c */ /* 0x000fd2000bf05270 */
[----:B------:R-:W-:Y:S05]  /*8390*/  BRA.U !UP0, `(.L_x_1379) ;  /* 0x0000000108287547 */ /* 0x000fea000b800000 */
[----:B------:R-:W-:-:S09]  /*83a0*/  UISETP.NE.AND UP0, UPT, UR4, 0x3, UPT ;  /* 0x000000030400788c */ /* 0x000fd2000bf05270 */
[----:B------:R-:W-:Y:S05]  /*83b0*/  BRA.U !UP0, `(.L_x_1380) ;  /* 0x0000000108147547 */ /* 0x000fea000b800000 */
[----:B------:R-:W-:-:S09]  /*83c0*/  UISETP.NE.AND UP0, UPT, UR4, 0x4, UPT ;  /* 0x000000040400788c */ /* 0x000fd2000bf05270 */
[----:B------:R-:W-:Y:S05]  /*83d0*/  BRA.U UP0, `(.L_x_1377) ;  /* 0x0000000900387547 */ /* 0x000fea000b800000 */
[----:B-1----:R-:W0:Y:S02]  /*83e0*/  F2I.S64.TRUNC R4, R4 ;  /* 0x0000000400047311 */ /* 0x002e24000020d900 */
[----:B0-----:R0:W-:Y:S01]  /*83f0*/  STG.E.64 desc[UR36][R2.64], R4 ;  /* 0x0000000402007986 */ /* 0x0011e2000c101b24 */
[----:B------:R-:W-:Y:S05]  /*8400*/  BRA `(.L_x_1378) ;  /* 0x0000000c00047947 */ /* 0x000fea0003800000 */
.L_x_1380:
[----:B-1----:R-:W0:Y:S02]  /*8410*/  F2I.FTZ.TRUNC.NTZ R5, R4 ;  /* 0x0000000400057305 */ /* 0x002e24000021f100 */
[----:B0-----:R0:W-:Y:S01]  /*8420*/  STG.E desc[UR36][R2.64], R5 ;  /* 0x0000000502007986 */ /* 0x0011e2000c101924 */
[----:B------:R-:W-:Y:S05]  /*8430*/  BRA `(.L_x_1378) ;  /* 0x0000000800f87947 */ /* 0x000fea0003800000 */
.L_x_1379:
[----:B-1----:R-:W0:Y:S02]  /*8440*/  F2I.FTZ.TRUNC.NTZ R5, R4 ;  /* 0x0000000400057305 */ /* 0x002e24000021f100 */
[----:B0-----:R0:W-:Y:S01]  /*8450*/  STG.E.U16 desc[UR36][R2.64], R5 ;  /* 0x0000000502007986 */ /* 0x0011e2000c101524 */
[----:B------:R-:W-:Y:S05]  /*8460*/  BRA `(.L_x_1378) ;  /* 0x0000000800ec7947 */ /* 0x000fea0003800000 */
.L_x_1374:
[----:B------:R-:W-:-:S09]  /*8470*/  UISETP.GT.AND UP0, UPT, UR4, 0x6, UPT ;  /* 0x000000060400788c */ /* 0x000fd2000bf04270 */
[----:B------:R-:W-:Y:S05]  /*8480*/  BRA.U UP0, `(.L_x_1381) ;  /* 0x0000000100247547 */ /* 0x000fea000b800000 */
[----:B------:R-:W-:-:S09]  /*8490*/  UISETP.NE.AND UP0, UPT, UR4, 0x5, UPT ;  /* 0x000000050400788c */ /* 0x000fd2000bf05270 */
[----:B------:R-:W-:Y:S05]  /*84a0*/  BRA.U !UP0, `(.L_x_1382) ;  /* 0x0000000108107547 */ /* 0x000fea000b800000 */
[----:B------:R-:W-:-:S09]  /*84b0*/  UISETP.NE.AND UP0, UPT, UR4, 0x6, UPT ;  /* 0x000000060400788c */ /* 0x000fd2000bf05270 */
[----:B------:R-:W-:Y:S05]  /*84c0*/  BRA.U UP0, `(.L_x_1377) ;  /* 0x0000000500fc7547 */ /* 0x000fea000b800000 */
[----:B-1----:R0:W-:Y:S01]  /*84d0*/  STG.E desc[UR36][R2.64], R4 ;  /* 0x0000000402007986 */ /* 0x0021e2000c101924 */
[----:B------:R-:W-:Y:S05]  /*84e0*/  BRA `(.L_x_1378) ;  /* 0x0000000800cc7947 */ /* 0x000fea0003800000 */
.L_x_1382:
[----:B-1----:R-:W-:-:S05]  /*84f0*/  F2FP.F16.F32.PACK_AB R4, RZ, R4 ;  /* 0x00000004ff04723e */ /* 0x002fca00000000ff */
[----:B------:R0:W-:Y:S01]  /*8500*/  STG.E.U16 desc[UR36][R2.64], R4 ;  /* 0x0000000402007986 */ /* 0x0001e2000c101524 */
[----:B------:R-:W-:Y:S05]  /*8510*/  BRA `(.L_x_1378) ;  /* 0x0000000800c07947 */ /* 0x000fea0003800000 */
.L_x_1381:
[----:B------:R-:W-:-:S09]  /*8520*/  UISETP.NE.AND UP0, UPT, UR4, 0x7, UPT ;  /* 0x000000070400788c */ /* 0x000fd2000bf05270 */
[----:B------:R-:W-:Y:S05]  /*8530*/  BRA.U !UP0, `(.L_x_1383) ;  /* 0x00000001082c7547 */ /* 0x000fea000b800000 */
[----:B------:R-:W-:-:S09]  /*8540*/  UISETP.NE.AND UP0, UPT, UR4, 0x8, UPT ;  /* 0x000000080400788c */ /* 0x000fd2000bf05270 */
[----:B------:R-:W-:Y:S05]  /*8550*/  BRA.U !UP0, `(.L_x_1384) ;  /* 0x0000000108147547 */ /* 0x000fea000b800000 */
[----:B------:R-:W-:-:S09]  /*8560*/  UISETP.NE.AND UP0, UPT, UR4, 0x9, UPT ;  /* 0x000000090400788c */ /* 0x000fd2000bf05270 */
[----:B------:R-:W-:Y:S05]  /*8570*/  BRA.U UP0, `(.L_x_1377) ;  /* 0x0000000500d07547 */ /* 0x000fea000b800000 */
[----:B------:R-:W-:-:S05]  /*8580*/  HFMA2 R5, -RZ, RZ, 0, 0 ;  /* 0x00000000ff057431 */ /* 0x000fca00000001ff */
[----:B-1----:R0:W-:Y:S01]  /*8590*/  STG.E.64 desc[UR36][R2.64], R4 ;  /* 0x0000000402007986 */ /* 0x0021e2000c101b24 */
[----:B------:R-:W-:Y:S05]  /*85a0*/  BRA `(.L_x_1378) ;  /* 0x00000008009c7947 */ /* 0x000fea0003800000 */
.L_x_1384:
[----:B-1----:R-:W-:-:S04]  /*85b0*/  F2FP.F16.F32.PACK_AB R5, RZ, R4 ;  /* 0x00000004ff05723e */ /* 0x002fc800000000ff */
[----:B------:R-:W-:-:S05]  /*85c0*/  PRMT R5, R5, 0x5410, RZ ;  /* 0x0000541005057816 */ /* 0x000fca00000000ff */
[----:B------:R0:W-:Y:S01]  /*85d0*/  STG.E desc[UR36][R2.64], R5 ;  /* 0x0000000502007986 */ /* 0x0001e2000c101924 */
[----:B------:R-:W-:Y:S05]  /*85e0*/  BRA `(.L_x_1378) ;  /* 0x00000008008c7947 */ /* 0x000fea0003800000 */
.L_x_1383:
[----:B-1----:R-:W-:-:S06]  /*85f0*/  FMUL.FTZ R4, R4, 1 ;  /* 0x3f80000004047820 */ /* 0x002fcc0000410000 */
[----:B------:R-:W0:Y:S02]  /*8600*/  F2F.F64.F32 R4, R4 ;  /* 0x0000000400047310 */ /* 0x000e240000201800 */
[----:B0-----:R0:W-:Y:S01]  /*8610*/  STG.E.64 desc[UR36][R2.64], R4 ;  /* 0x0000000402007986 */ /* 0x0011e2000c101b24 */
[----:B------:R-:W-:Y:S05]  /*8620*/  BRA `(.L_x_1378) ;  /* 0x00000008007c7947 */ /* 0x000fea0003800000 */
.L_x_1373:
        /* <DEDUP_REMOVED lines=10> */
[----:B-1----:R-:W0:Y:S02]  /*86d0*/  F2I.FTZ.U32.TRUNC.NTZ R5, R4 ;  /* 0x0000000400057305 */ /* 0x002e24000021f000 */
[----:B0-----:R0:W-:Y:S01]  /*86e0*/  STG.E.U16 desc[UR36][R2.64], R5 ;  /* 0x0000000502007986 */ /* 0x0011e2000c101524 */
[----:B------:R-:W-:Y:S05]  /*86f0*/  BRA `(.L_x_1378) ;  /* 0x0000000800487947 */ /* 0x000fea0003800000 */
.L_x_1388:
[----:B-1----:R-:W-:Y:S01]  /*8700*/  LOP3.LUT R6, R4, 0x7fffffff, RZ, 0xc0, !PT ;  /* 0x7fffffff04067812 */ /* 0x002fe200078ec0ff */
        /* <DEDUP_REMOVED lines=15> */
.L_x_1391:
[----:B------:R-:W-:-:S04]  /*8800*/  SHF.R.U32.HI R4, RZ, 0x18, R4 ;  /* 0x00000018ff047819 */ /* 0x000fc80000011604 */
[----:B------:R-:W-:-:S04]  /*8810*/  LOP3.LUT R4, R5, 0x80, R4, 0xf8, !PT ;  /* 0x0000008005047812 */ /* 0x000fc800078ef804 */
[----:B------:R-:W-:-:S07]  /*8820*/  PRMT R0, R4, 0x7610, R0 ;  /* 0x0000761004007816 */ /* 0x000fce0000000000 */
.L_x_1390:
[----:B------:R-:W-:Y:S05]  /*8830*/  BSYNC.RECONVERGENT B0 ;  /* 0x0000000000007941 */ /* 0x000fea0003800200 */
.L_x_1389:
[----:B------:R0:W-:Y:S01]  /*8840*/  STG.E.U8 desc[UR36][R2.64], R0 ;  /* 0x0000000002007986 */ /* 0x0001e2000c101124 */
[----:B------:R-:W-:Y:S05]  /*8850*/  BRA `(.L_x_1378) ;  /* 0x0000000400f07947 */ /* 0x000fea0003800000 */
.L_x_1387:
        /* <DEDUP_REMOVED lines=16> */
.L_x_1394:
[----:B------:R-:W-:-:S04]  /*8960*/  SHF.R.U32.HI R4, RZ, 0x18, R4 ;  /* 0x00000018ff047819 */ /* 0x000fc80000011604 */
[----:B------:R-:W-:-:S04]  /*8970*/  LOP3.LUT R5, R5, 0x80, R4, 0xf8, !PT ;  /* 0x0000008005057812 */ /* 0x000fc800078ef804 */
[----:B------:R-:W-:-:S07]  /*8980*/  PRMT R0, R5, 0x7610, R0 ;  /* 0x0000761005007816 */ /* 0x000fce0000000000 */
.L_x_1393:
[----:B------:R-:W-:Y:S05]  /*8990*/  BSYNC.RECONVERGENT B0 ;  /* 0x0000000000007941 */ /* 0x000fea0003800200 */
.L_x_1392:
[----:B------:R0:W-:Y:S01]  /*89a0*/  STG.E.U8 desc[UR36][R2.64], R0 ;  /* 0x0000000002007986 */ /* 0x0001e2000c101124 */
[----:B------:R-:W-:Y:S05]  /*89b0*/  BRA `(.L_x_1378) ;  /* 0x0000000400987947 */ /* 0x000fea0003800000 */
.L_x_1386:
[----:B------:R-:W-:-:S09]  /*89c0*/  UISETP.NE.AND UP0, UPT, UR4, 0x1c, UPT ;  /* 0x0000001c0400788c */ /* 0x000fd2000bf05270 */
[----:B------:R-:W-:Y:S05]  /*89d0*/  BRA.U !UP0, `(.L_x_1395) ;  /* 0x0000000108587547 */ /* 0x000fea000b800000 */
[----:B------:R-:W-:-:S09]  /*89e0*/  UISETP.NE.AND UP0, UPT, UR4, 0x1d, UPT ;  /* 0x0000001d0400788c */ /* 0x000fd2000bf05270 */
[----:B------:R-:W-:Y:S05]  /*89f0*/  BRA.U !UP0, `(.L_x_1396) ;  /* 0x0000000108447547 */ /* 0x000fea000b800000 */
[----:B------:R-:W-:-:S09]  /*8a00*/  UISETP.NE.AND UP0, UPT, UR4, 0x2c, UPT ;  /* 0x0000002c0400788c */ /* 0x000fd2000bf05270 */
[----:B------:R-:W-:Y:S05]  /*8a10*/  BRA.U UP0, `(.L_x_1377) ;  /* 0x0000000100a87547 */ /* 0x000fea000b800000 */
[----:B-1----:R-:W-:-:S04]  /*8a20*/  SHF.R.U32.HI R6, RZ, 0x17, R4 ;  /* 0x00000017ff067819 */ /* 0x002fc80000011604 */
        /* <DEDUP_REMOVED lines=14> */
.L_x_1396:
[----:B-1----:R-:W0:Y:S02]  /*8b10*/  F2I.U64.TRUNC R4, R4 ;  /* 0x0000000400047311 */ /* 0x002e24000020d800 */
[----:B0-----:R0:W-:Y:S01]  /*8b20*/  STG.E.64 desc[UR36][R2.64], R4 ;  /* 0x0000000402007986 */ /* 0x0011e2000c101b24 */
[----:B------:R-:W-:Y:S05]  /*8b30*/  BRA `(.L_x_1378) ;  /* 0x0000000400387947 */ /* 0x000fea0003800000 */
.L_x_1395:
[----:B-1----:R-:W0:Y:S02]  /*8b40*/  F2I.FTZ.U32.TRUNC.NTZ R5, R4 ;  /* 0x0000000400057305 */ /* 0x002e24000021f000 */
[----:B0-----:R0:W-:Y:S01]  /*8b50*/  STG.E desc[UR36][R2.64], R5 ;  /* 0x0000000502007986 */ /* 0x0011e2000c101924 */
[----:B------:R-:W-:Y:S05]  /*8b60*/  BRA `(.L_x_1378) ;  /* 0x00000004002c7947 */ /* 0x000fea0003800000 */
.L_x_1385:
[----:B------:R-:W-:-:S09]  /*8b70*/  UISETP.GT.AND UP0, UPT, UR4, 0xe, UPT ;  /* 0x0000000e0400788c */ /* 0x000fd2000bf04270 */
[----:B------:R-:W-:Y:S05]  /*8b80*/  BRA.U UP0, `(.L_x_1397) ;  /* 0x0000000100347547 */ /* 0x000fea000b800000 */
[----:B------:R-:W-:-:S09]  /*8b90*/  UISETP.NE.AND UP0, UPT, UR4, 0xa, UPT ;  /* 0x0000000a0400788c */ /* 0x000fd2000bf05270 */
[----:B------:R-:W-:Y:S05]  /*8ba0*/  BRA.U !UP0, `(.L_x_1398) ;  /* 0x0000000108187547 */ /* 0x000fea000b800000 */
[----:B------:R-:W-:-:S09]  /*8bb0*/  UISETP.NE.AND UP0, UPT, UR4, 0xb, UPT ;  /* 0x0000000b0400788c */ /* 0x000fd2000bf05270 */
[----:B------:R-:W-:Y:S05]  /*8bc0*/  BRA.U UP0, `(.L_x_1377) ;  /* 0x00000001003c7547 */ /* 0x000fea000b800000 */
[----:B-1----:R-:W-:-:S04]  /*8bd0*/  FSETP.NEU.FTZ.AND P0, PT, R4, RZ, PT ;  /* 0x000000ff0400720b */ /* 0x002fc80003f1d000 */
[----:B------:R-:W-:-:S05]  /*8be0*/  SEL R5, RZ, 0x1, !P0 ;  /* 0x00000001ff057807 */ /* 0x000fca0004000000 */
[----:B------:R3:W-:Y:S01]  /*8bf0*/  STG.E.U8 desc[UR36][R2.64], R5 ;  /* 0x0000000502007986 */ /* 0x0007e2000c101124 */
[----:B------:R-:W-:Y:S05]  /*8c00*/  BRA `(.L_x_1378) ;  /* 0x0000000400047947 */ /* 0x000fea0003800000 */
.L_x_1398:
[----:B-1----:R-:W-:Y:S01]  /*8c10*/  FMUL.FTZ R4, R4, 1 ;  /* 0x3f80000004047820 */ /* 0x002fe20000410000 */
[----:B------:R-:W-:-:S05]  /*8c20*/  CS2R R6, SRZ ;  /* 0x0000000000067805 */ /* 0x000fca000001ff00 */
[----:B------:R-:W0:Y:S02]  /*8c30*/  F2F.F64.F32 R4, R4 ;  /* 0x0000000400047310 */ /* 0x000e240000201800 */
[----:B0-----:R4:W-:Y:S01]  /*8c40*/  STG.E.128 desc[UR36][R2.64], R4 ;  /* 0x0000000402007986 */ /* 0x0019e2000c101d24 */
[----:B------:R-:W-:Y:S05]  /*8c50*/  BRA `(.L_x_1378) ;  /* 0x0000000000f07947 */ /* 0x000fea0003800000 */
.L_x_1397:
[----:B------:R-:W-:-:S09]  /*8c60*/  UISETP.NE.AND UP0, UPT, UR4, 0xf, UPT ;  /* 0x0000000f0400788c */ /* 0x000fd2000bf05270 */
[----:B------:R-:W-:Y:S05]  /*8c70*/  BRA.U !UP0, `(.L_x_1399) ;  /* 0x0000000108e07547 */ /* 0x000fea000b800000 */
[----:B------:R-:W-:-:S09]  /*8c80*/  UISETP.NE.AND UP0, UPT, UR4, 0x17, UPT ;  /* 0x000000170400788c */ /* 0x000fd2000bf05270 */
[----:B------:R-:W-:Y:S05]  /*8c90*/  BRA.U !UP0, `(.L_x_1400) ;  /* 0x00000001088c7547 */ /* 0x000fea000b800000 */
[----:B------:R-:W-:-:S09]  /*8ca0*/  UISETP.NE.AND UP0, UPT, UR4, 0x18, UPT ;  /* 0x000000180400788c */ /* 0x000fd2000bf05270 */
[----:B------:R-:W-:Y:S05]  /*8cb0*/  BRA.U !UP0, `(.L_x_1401) ;  /* 0x0000000108447547 */ /* 0x000fea000b800000 */
.L_x_1377:
[----:B------:R-:W-:Y:S01]  /*8cc0*/  MOV R0, 0x0 ;  /* 0x0000000000007802 */ /* 0x000fe20000000f00 */
[----:B------:R-:W1:Y:S01]  /*8cd0*/  LDCU.64 UR4, c[0x4][0x128] ;  /* 0x01002500ff0477ac */ /* 0x000e620008000a00 */
[----:B------:R-:W-:Y:S02]  /*8ce0*/  HFMA2 R13, -RZ, RZ, 0, 0 ;  /* 0x00000000ff0d7431 */ /* 0x000fe400000001ff */
[----:B------:R-:W-:Y:S01]  /*8cf0*/  IMAD.MOV.U32 R8, RZ, RZ, 0x65 ;  /* 0x00000065ff087424 */ /* 0x000fe200078e00ff */
[----:B------:R0:W2:Y:S01]  /*8d00*/  LDC.64 R2, c[0x4][R0] ;  /* 0x0100000000027b82 */ /* 0x0000a20000000a00 */
[----:B------:R-:W3:Y:S01]  /*8d10*/  LDCU.64 UR6, c[0x4][0x130] ;  /* 0x01002600ff0677ac */ /* 0x000ee20008000a00 */
[----:B------:R-:W-:Y:S01]  /*8d20*/  IMAD.MOV.U32 R12, RZ, RZ, 0x1 ;  /* 0x00000001ff0c7424 */ /* 0x000fe200078e00ff */
[----:B------:R-:W4:Y:S01]  /*8d30*/  LDCU.64 UR8, c[0x4][0x20] ;  /* 0x01000400ff0877ac */ /* 0x000f220008000a00 */
[----:B-1----:R-:W-:Y:S02]  /*8d40*/  IMAD.U32 R4, RZ, RZ, UR4 ;  /* 0x00000004ff047e24 */ /* 0x002fe4000f8e00ff */
[----:B------:R-:W-:Y:S01]  /*8d50*/  IMAD.U32 R5, RZ, RZ, UR5 ;  /* 0x00000005ff057e24 */ /* 0x000fe2000f8e00ff */
[----:B---3--:R-:W-:Y:S01]  /*8d60*/  MOV R6, UR6 ;  /* 0x0000000600067c02 */ /* 0x008fe20008000f00 */
[----:B------:R-:W-:-:S02]  /*8d70*/  IMAD.U32 R7, RZ, RZ, UR7 ;  /* 0x00000007ff077e24 */ /* 0x000fc4000f8e00ff */
[----:B----4-:R-:W-:Y:S01]  /*8d80*/  IMAD.U32 R10, RZ, RZ, UR8 ;  /* 0x00000008ff0a7e24 */ /* 0x010fe2000f8e00ff */
[----:B0-----:R-:W-:-:S07]  /*8d90*/  MOV R11, UR9 ;  /* 0x00000009000b7c02 */ /* 0x001fce0008000f00 */
[----:B------:R-:W-:-:S07]  /*8da0*/  LEPC R20, `(.L_x_1402) ;  /* 0x000000001014794e */ /* 0x000fce0000000000 */
[----:B--2---:R-:W-:Y:S05]  /*8db0*/  CALL.ABS.NOINC R2 ;  /* 0x0000000002007343 */ /* 0x004fea0003c00000 */
.L_x_1402:
[----:B------:R-:W-:Y:S05]  /*8dc0*/  BRA `(.L_x_1378) ;  /* 0x0000000000947947 */ /* 0x000fea0003800000 */
.L_x_1401:
[----:B-1----:R-:W-:Y:S01]  /*8dd0*/  LOP3.LUT R6, R4, 0x7fffffff, RZ, 0xc0, !PT ;  /* 0x7fffffff04067812 */ /* 0x002fe200078ec0ff */
        /* <DEDUP_REMOVED lines=11> */
.L_x_1404:
[----:B------:R-:W-:Y:S05]  /*8e90*/  BSYNC.RECONVERGENT B0 ;  /* 0x0000000000007941 */ /* 0x000fea0003800200 */
.L_x_1403:
[----:B------:R-:W-:-:S05]  /*8ea0*/  LOP3.LUT R5, R0, 0x80, R7, 0xf8, !PT ;  /* 0x0000008000057812 */ /* 0x000fca00078ef807 */
[----:B------:R2:W-:Y:S01]  /*8eb0*/  STG.E.U8 desc[UR36][R2.64], R5 ;  /* 0x0000000502007986 */ /* 0x0005e2000c101124 */
[----:B------:R-:W-:Y:S05]  /*8ec0*/  BRA `(.L_x_1378) ;  /* 0x0000000000547947 */ /* 0x000fea0003800000 */
.L_x_1400:
[----:B-1----:R-:W-:Y:S01]  /*8ed0*/  LOP3.LUT R6, R4, 0x7fffffff, RZ, 0xc0, !PT ;  /* 0x7fffffff04067812 */ /* 0x002fe200078ec0ff */
        /* <DEDUP_REMOVED lines=10> */
.L_x_1406:
[----:B------:R-:W-:Y:S01]  /*8f80*/  IMAD.MOV.U32 R0, RZ, RZ, 0x7f ;  /* 0x0000007fff007424 */ /* 0x000fe200078e00ff */
[----:B------:R-:W-:-:S04]  /*8f90*/  ISETP.GT.U32.AND P0, PT, R6, 0x7f800000, PT ;  /* 0x7f8000000600780c */ /* 0x000fc80003f04070 */
[----:B------:R-:W-:-:S09]  /*8fa0*/  SEL R0, R0, 0x7c, P0 ;  /* 0x0000007c00007807 */ /* 0x000fd20000000000 */
.L_x_1407:
[----:B------:R-:W-:Y:S05]  /*8fb0*/  BSYNC.RECONVERGENT B0 ;  /* 0x0000000000007941 */ /* 0x000fea0003800200 */
.L_x_1405:
[----:B------:R-:W-:-:S04]  /*8fc0*/  SHF.R.U32.HI R5, RZ, 0x18, R4 ;  /* 0x00000018ff057819 */ /* 0x000fc80000011604 */
[----:B------:R-:W-:-:S05]  /*8fd0*/  LOP3.LUT R5, R0, 0x80, R5, 0xf8, !PT ;  /* 0x0000008000057812 */ /* 0x000fca00078ef805 */
[----:B------:R1:W-:Y:S01]  /*8fe0*/  STG.E.U8 desc[UR36][R2.64], R5 ;  /* 0x0000000502007986 */ /* 0x0003e2000c101124 */
[----:B------:R-:W-:Y:S05]  /*8ff0*/  BRA `(.L_x_1378) ;  /* 0x0000000000087947 */ /* 0x000fea0003800000 */
.L_x_1399:
[----:B-1----:R-:W-:-:S05]  /*9000*/  F2FP.BF16.F32.PACK_AB R4, RZ, R4 ;  /* 0x00000004ff04723e */ /* 0x002fca00000010ff */
[----:B------:R0:W-:Y:S02]  /*9010*/  STG.E.U16 desc[UR36][R2.64], R4 ;  /* 0x0000000402007986 */ /* 0x0001e4000c101524 */
.L_x_1378:
[----:B------:R-:W-:-:S07]  /*9020*/  IADD3 R17, PT, PT, R17, 0x80, RZ ;  /* 0x0000008011117810 */ /* 0x000fce0007ffe0ff */
.L_x_1343:
[----:B------:R-:W-:Y:S05]  /*9030*/  BSYNC.RECONVERGENT B7 ;  /* 0x0000000000077941 */ /* 0x000fea0003800200 */
.L_x_1342:
[----:B------:R-:W5:Y:S02]  /*9040*/  LDCU UR4, c[0x0][0x380] ;  /* 0x00007000ff0477ac */ /* 0x000f640008000800 */
[----:B-----5:R-:W-:-:S13]  /*9050*/  ISETP.GE.AND P0, PT, R17, UR4, PT ;  /* 0x0000000411007c0c */ /* 0x020fda000bf06270 */
[----:B------:R-:W-:Y:S05]  /*9060*/  @P0 EXIT ;  /* 0x000000000000094d */ /* 0x000fea0003800000 */
[----:B------:R-:W5:Y:S01]  /*9070*/  LDCU UR4, c[0x0][0x388] ;  /* 0x00007100ff0477ac */ /* 0x000f620008000800 */
[----:B0--34-:R-:W-:Y:S02]  /*9080*/  IMAD.MOV.U32 R0, RZ, RZ, RZ ;  /* 0x000000ffff007224 */ /* 0x019fe400078e00ff */
[----:B------:R-:W-:Y:S01]  /*9090*/  IMAD.MOV.U32 R16, RZ, RZ, RZ ;  /* 0x000000ffff107224 */ /* 0x000fe200078e00ff */
[----:B-----5:R-:W-:-:S09]  /*90a0*/  UISETP.NE.AND UP0, UPT, UR4, URZ, UPT ;  /* 0x000000ff0400728c */ /* 0x020fd2000bf05270 */
[----:B------:R-:W-:Y:S05]  /*90b0*/  BRA.U !UP0, `(.L_x_1408) ;  /* 0x0000001108a87547 */ /* 0x000fea000b800000 */
[----:B------:R-:W1:Y:S01]  /*90c0*/  LDCU.64 UR4, c[0x0][0x390] ;  /* 0x00007200ff0477ac */ /* 0x000e620008000a00 */
[----:B------:R-:W-:Y:S01]  /*90d0*/  MOV R16, RZ ;  /* 0x000000ff00107202 */ /* 0x000fe20000000f00 */
[----:B------:R-:W0:Y:S01]  /*90e0*/  LDCU UR6, c[0x0][0x38c] ;  /* 0x00007180ff0677ac */ /* 0x000e220008000800 */
[----:B------:R-:W3:Y:S01]  /*90f0*/  LDCU.64 UR8, c[0x0][0x4b8] ;  /* 0x00009700ff0877ac */ /* 0x000ee20008000a00 */
[----:B------:R-:W-:Y:S02]  /*9100*/  UISETP.NE.AND UP0, UPT, UR40, URZ, UPT ;  /* 0x000000ff2800728c */ /* 0x000fe4000bf05270 */
        /* <DEDUP_REMOVED lines=293> */
.L_x_1408:
[----:B------:R-:W0:Y:S01]  /*a360*/  LDCU.128 UR8, c[0x0][0x580] ;  /* 0x0000b000ff0877ac */ /* 0x000e220008000c00 */
[----:B------:R-:W-:Y:S01]  /*a370*/  BSSY.RECONVERGENT B6, `(.L_x_1409) ;  /* 0x00000e7000067945 */ /* 0x000fe20003800200 */
[----:B------:R-:W-:-:S04]  /*a380*/  UPRMT UR4, UR41, 0x9910, URZ ;  /* 0x0000991029047896 */ /* 0x000fc800080000ff */
[----:B------:R-:W-:Y:S01]  /*a390*/  UISETP.GT.AND UP0, UPT, UR4, 0x9, UPT ;  /* 0x000000090400788c */ /* 0x000fe2000bf04270 */
[----:B0-----:R-:W-:Y:S02]  /*a3a0*/  IADD3 R16, P0, PT, R16, UR8, RZ ;  /* 0x0000000810107c10 */ /* 0x001fe4000ff1e0ff */
[----:B-12---:R-:W-:-:S03]  /*a3b0*/  IADD3 R2, P1, PT, R0, UR10, RZ ;  /* 0x0000000a00027c10 */ /* 0x006fc6000ff3e0ff */
        /* <DEDUP_REMOVED lines=12> */
[----:B--2---:R2:W3:Y:S01]  /*a480*/  I2F.S16 R0, R2 ;  /* 0x0000000200007306 */ /* 0x0044e20000101400 */
[----:B------:R-:W-:Y:S05]  /*a490*/  BRA `(.L_x_1415) ;  /* 0x0000000c00507947 */ /* 0x000fea0003800000 */
.L_x_1413:
[----:B------:R-:W2:Y:S02]  /*a4a0*/  LDG.E.U8 R0, desc[UR36][R2.64] ;  /* 0x0000002402007981 */ /* 0x000ea4000c1e1100 */
[----:B--2---:R-:W-:Y:S01]  /*a4b0*/  I2FP.F32.U32 R0, R0 ;  /* 0x0000000000007245 */ /* 0x004fe20000201000 */
[----:B------:R-:W-:Y:S06]  /*a4c0*/  BRA `(.L_x_1415) ;  /* 0x0000000c00447947 */ /* 0x000fec0003800000 */
.L_x_1412:
[----:B------:R-:W-:-:S09]  /*a4d0*/  UISETP.NE.AND UP0, UPT, UR4, 0x2, UPT ;  /* 0x000000020400788c */ /* 0x000fd2000bf05270 */
[----:B------:R-:W-:Y:S05]  /*a4e0*/  BRA.U !UP0, `(.L_x_1416) ;  /* 0x0000000108287547 */ /* 0x000fea000b800000 */
[----:B------:R-:W-:-:S09]  /*a4f0*/  UISETP.NE.AND UP0, UPT, UR4, 0x3, UPT ;  /* 0x000000030400788c */ /* 0x000fd2000bf05270 */
[----:B------:R-:W-:Y:S05]  /*a500*/  BRA.U !UP0, `(.L_x_1417) ;  /* 0x0000000108147547 */ /* 0x000fea000b800000 */
[----:B------:R-:W-:-:S09]  /*a510*/  UISETP.NE.AND UP0, UPT, UR4, 0x4, UPT ;  /* 0x000000040400788c */ /* 0x000fd2000bf05270 */
[----:B------:R-:W-:Y:S05]  /*a520*/  BRA.U UP0, `(.L_x_1414) ;  /* 0x0000000900d07547 */ /* 0x000fea000b800000 */
[----:B------:R-:W2:Y:S02]  /*a530*/  LDG.E.64 R2, desc[UR36][R2.64] ;  /* 0x0000002402027981 */ /* 0x000ea4000c1e1b00 */
[----:B--2---:R4:W0:Y:S02]  /*a540*/  I2F.S64 R0, R2 ;  /* 0x0000000200007312 */ /* 0x0048240000301400 */
[----:B0---4-:R-:W-:Y:S05]  /*a550*/  BRA `(.L_x_1415) ;  /* 0x0000000c00207947 */ /* 0x011fea0003800000 */
.L_x_1417:
[----:B------:R-:W2:Y:S02]  /*a560*/  LDG.E R0, desc[UR36][R2.64] ;  /* 0x0000002402007981 */ /* 0x000ea4000c1e1900 */
[----:B--2---:R-:W-:Y:S01]  /*a570*/  I2FP.F32.S32 R0, R0 ;  /* 0x0000000000007245 */ /* 0x004fe20000201400 */
[----:B------:R-:W-:Y:S06]  /*a580*/  BRA `(.L_x_1415) ;  /* 0x0000000c00147947 */ /* 0x000fec0003800000 */
.L_x_1416:
[----:B------:R-:W2:Y:S02]  /*a590*/  LDG.E.U16 R0, desc[UR36][R2.64] ;  /* 0x0000002402007981 */ /* 0x000ea4000c1e1500 */
[----:B--2---:R-:W4:Y:S01]  /*a5a0*/  I2F.S16 R0, R0 ;  /* 0x0000000000007306 */ /* 0x004f220000101400 */
[----:B------:R-:W-:Y:S05]  /*a5b0*/  BRA `(.L_x_1415) ;  /* 0x0000000c00087947 */ /* 0x000fea0003800000 */
.L_x_1411:
        /* <DEDUP_REMOVED lines=8> */
.L_x_1419:
[----:B------:R-:W2:Y:S02]  /*a640*/  LDG.E.U16 R0, desc[UR36][R2.64] ;  /* 0x0000002402007981 */ /* 0x000ea4000c1e1500 */
[----:B--2---:R-:W-:Y:S01]  /*a650*/  HADD2.F32 R0, -RZ, R0.H0_H0 ;  /* 0x20000000ff007230 */ /* 0x004fe20000004100 */
[----:B------:R-:W-:Y:S06]  /*a660*/  BRA `(.L_x_1415) ;  /* 0x0000000800dc7947 */ /* 0x000fec0003800000 */
.L_x_1418:
        /* <DEDUP_REMOVED lines=8> */
.L_x_1421:
[----:B------:R-:W2:Y:S02]  /*a6f0*/  LDG.E.U16 R0, desc[UR36][R2.64] ;  /* 0x0000002402007981 */ /* 0x000ea4000c1e1500 */
[----:B--2---:R-:W-:Y:S01]  /*a700*/  HADD2.F32 R0, -RZ, R0.H0_H0 ;  /* 0x20000000ff007230 */ /* 0x004fe20000004100 */
[----:B------:R-:W-:Y:S06]  /*a710*/  BRA `(.L_x_1415) ;  /* 0x0000000800b07947 */ /* 0x000fec0003800000 */
.L_x_1420:
        /* <DEDUP_REMOVED lines=11> */
.L_x_1410:
        /* <DEDUP_REMOVED lines=12> */
.L_x_1424:
        /* <DEDUP_REMOVED lines=11> */
.L_x_1423:
        /* <DEDUP_REMOVED lines=23> */
[----:B------:R-:W-:Y:S01]  /*aab0*/  LOP3.LUT R0, R5, 0x80000000, R0, 0xf8, !PT ;  /* 0x8000000005007812 */ /* 0x000fe200078ef800 */
[----:B------:R-:W-:Y:S06]  /*aac0*/  BRA `(.L_x_1415) ;  /* 0x0000000400c47947 */ /* 0x000fec0003800000 */
.L_x_1426:
        /* <DEDUP_REMOVED lines=12> */
.L_x_1425:
[----:B------:R-:W2:Y:S02]  /*ab90*/  LDG.E.U16 R0, desc[UR36][R2.64] ;  /* 0x0000002402007981 */ /* 0x000ea4000c1e1500 */
[----:B--2---:R-:W-:Y:S01]  /*aba0*/  SHF.L.U32 R0, R0, 0x10, RZ ;  /* 0x0000001000007819 */ /* 0x004fe200000006ff */
[----:B------:R-:W-:Y:S06]  /*abb0*/  BRA `(.L_x_1415) ;  /* 0x0000000400887947 */ /* 0x000fec0003800000 */
.L_x_1422:
        /* <DEDUP_REMOVED lines=11> */
.L_x_1429:
        /* <DEDUP_REMOVED lines=20> */
.L_x_1431:
[----:B------:R-:W-:Y:S05]  /*adb0*/  BSYNC.RECONVERGENT B0 ;  /* 0x0000000000007941 */ /* 0x000fea0003800200 */
.L_x_1430:
[----:B------:R-:W-:Y:S01]  /*adc0*/  IMAD.SHL.U32 R0, R0, 0x100000, RZ ;  /* 0x0010000000007824 */ /* 0x000fe200078e00ff */
[----:B------:R-:W-:-:S04]  /*add0*/  LEA R2, R2, 0x3b800000, 0x17 ;  /* 0x3b80000002027811 */ /* 0x000fc800078eb8ff */
[----:B------:R-:W-:Y:S01]  /*ade0*/  LOP3.LUT R0, R2, R0, R7, 0xfe, !PT ;  /* 0x0000000002007212 */ /* 0x000fe200078efe07 */
[----:B------:R-:W-:Y:S06]  /*adf0*/  BRA `(.L_x_1415) ;  /* 0x0000000000f87947 */ /* 0x000fec0003800000 */
.L_x_1428:
        /* <DEDUP_REMOVED lines=20> */
.L_x_1433:
[----:B------:R-:W-:Y:S05]  /*af40*/  BSYNC.RECONVERGENT B0 ;  /* 0x0000000000007941 */ /* 0x000fea0003800200 */
.L_x_1432:
[----:B------:R-:W-:Y:S02]  /*af50*/  SHF.L.U32 R0, R0, 0x15, RZ ;  /* 0x0000001500007819 */ /* 0x000fe400000006ff */
[----:B------:R-:W-:-:S04]  /*af60*/  LEA R2, R2, 0x37800000, 0x17 ;  /* 0x3780000002027811 */ /* 0x000fc800078eb8ff */
[----:B------:R-:W-:Y:S01]  /*af70*/  LOP3.LUT R0, R2, R0, R7, 0xfe, !PT ;  /* 0x0000000002007212 */ /* 0x000fe200078efe07 */
[----:B------:R-:W-:Y:S06]  /*af80*/  BRA `(.L_x_1415) ;  /* 0x0000000000947947 */ /* 0x000fec0003800000 */
.L_x_1427:
        /* <DEDUP_REMOVED lines=11> */
[----:B------:R-:W-:Y:S01]  /*b040*/  @!P0 MOV R0, 0x7f800001 ;  /* 0x7f80000100008802 */ /* 0x000fe20000000f00 */
[----:B------:R-:W-:Y:S01]  /*b050*/  @P0 IMAD.SHL.U32 R0, R2, 0x800000, RZ ;  /* 0x0080000002000824 */ /* 0x000fe200078e00ff */
[----:B------:R-:W-:Y:S06]  /*b060*/  BRA `(.L_x_1415) ;  /* 0x00000000005c7947 */ /* 0x000fec0003800000 */
.L_x_1414:
        /* <DEDUP_REMOVED lines=16> */
.L_x_1436:
[----:B------:R-:W-:Y:S01]  /*b170*/  IMAD.MOV.U32 R0, RZ, RZ, RZ ;  /* 0x000000ffff007224 */ /* 0x000fe200078e00ff */
[----:B------:R-:W-:Y:S06]  /*b180*/  BRA `(.L_x_1415) ;  /* 0x0000000000147947 */ /* 0x000fec0003800000 */
.L_x_1435:
[----:B------:R-:W2:Y:S02]  /*b190*/  LDG.E.64 R2, desc[UR36][R2.64] ;  /* 0x0000002402027981 */ /* 0x000ea4000c1e1b00 */
[----:B--2---:R0:W1:Y:S02]  /*b1a0*/  I2F.U64 R0, R2 ;  /* 0x0000000200007312 */ /* 0x0040640000301000 */
[----:B01----:R-:W-:Y:S05]  /*b1b0*/  BRA `(.L_x_1415) ;  /* 0x0000000000087947 */ /* 0x003fea0003800000 */
.L_x_1434:
[----:B------:R-:W2:Y:S02]  /*b1c0*/  LDG.E R0, desc[UR36][R2.64] ;  /* 0x0000002402007981 */ /* 0x000ea4000c1e1900 */
[----:B--2---:R-:W-:-:S07]  /*b1d0*/  I2FP.F32.U32 R0, R0 ;  /* 0x0000000000007245 */ /* 0x004fce0000201000 */
.L_x_1415:
[----:B------:R-:W-:Y:S05]  /*b1e0*/  BSYNC.RECONVERGENT B6 ;  /* 0x0000000000067941 */ /* 0x000fea0003800200 */
.L_x_1409:
[----:B012345:R-:W-:Y:S01]  /*b1f0*/  FMUL.RZ R2, R0, 0.15915493667125701904 ;  /* 0x3e22f98300027820 */ /* 0x03ffe2000040c000 */
[----:B------:R-:W-:-:S04]  /*b200*/  UPRMT UR4, UR42, 0x9910, URZ ;  /* 0x000099102a047896 */ /* 0x000fc800080000ff */
[----:B------:R-:W-:Y:S01]  /*b210*/  UISETP.GT.AND UP0, UPT, UR4, 0x9, UPT ;  /* 0x000000090400788c */ /* 0x000fe2000bf04270 */
[----:B------:R-:W0:Y:S08]  /*b220*/  MUFU.SIN R2, R2 ;  /* 0x0000000200027308 */ /* 0x000e300000000400 */
        /* <DEDUP_REMOVED lines=9> */
[----:B0-----:R-:W0:Y:S02]  /*b2c0*/  F2I.FTZ.TRUNC.NTZ R3, R2 ;  /* 0x0000000200037305 */ /* 0x001e24000021f100 */
[----:B0-----:R-:W-:Y:S01]  /*b2d0*/  STG.E.U8 desc[UR36][R16.64], R3 ;  /* 0x0000000310007986 */ /* 0x001fe2000c101124 */
[----:B------:R-:W-:Y:S05]  /*b2e0*/  EXIT ;  /* 0x000000000000794d */ /* 0x000fea0003800000 */
.L_x_1440:
[----:B0-----:R-:W0:Y:S02]  /*b2f0*/  F2I.S64.TRUNC R2, R2 ;  /* 0x0000000200027311 */ /* 0x001e24000020d900 */
[----:B0-----:R-:W-:-:S05]  /*b300*/  MOV R5, R2 ;  /* 0x0000000200057202 */ /* 0x001fca0000000f00 */
[----:B------:R-:W-:Y:S01]  /*b310*/  STG.E.U8 desc[UR36][R16.64], R5 ;  /* 0x0000000510007986 */ /* 0x000fe2000c101124 */
[----:B------:R-:W-:Y:S05]  /*b320*/  EXIT ;  /* 0x000000000000794d */ /* 0x000fea0003800000 */
.L_x_1439:
[----:B------:R-:W-:-:S09]  /*b330*/  UISETP.NE.AND UP0, UPT, UR4, 0x2, UPT ;  /* 0x000000020400788c */ /* 0x000fd2000bf05270 */
[----:B------:R-:W-:Y:S05]  /*b340*/  BRA.U !UP0, `(.L_x_1442) ;  /* 0x0000000108287547 */ /* 0x000fea000b800000 */
[----:B------:R-:W-:-:S09]  /*b350*/  UISETP.NE.AND UP0, UPT, UR4, 0x3, UPT ;  /* 0x000000030400788c */ /* 0x000fd2000bf05270 */
[----:B------:R-:W-:Y:S05]  /*b360*/  BRA.U !UP0, `(.L_x_1443) ;  /* 0x0000000108147547 */ /* 0x000fea000b800000 */
[----:B------:R-:W-:-:S09]  /*b370*/  UISETP.NE.AND UP0, UPT, UR4, 0x4, UPT ;  /* 0x000000040400788c */ /* 0x000fd2000bf05270 */
[----:B------:R-:W-:Y:S05]  /*b380*/  BRA.U UP0, `(.L_x_1441) ;  /* 0x0000000900387547 */ /* 0x000fea000b800000 */
[----:B0-----:R-:W0:Y:S02]  /*b390*/  F2I.S64.TRUNC R2, R2 ;  /* 0x0000000200027311 */ /* 0x001e24000020d900 */
[----:B0-----:R-:W-:Y:S01]  /*b3a0*/  STG.E.64 desc[UR36][R16.64], R2 ;  /* 0x0000000210007986 */ /* 0x001fe2000c101b24 */
[----:B------:R-:W-:Y:S05]  /*b3b0*/  EXIT ;  /* 0x000000000000794d */ /* 0x000fea0003800000 */
.L_x_1443:
[----:B0-----:R-:W0:Y:S02]  /*b3c0*/  F2I.FTZ.TRUNC.NTZ R3, R2 ;  /* 0x0000000200037305 */ /* 0x001e24000021f100 */
[----:B0-----:R-:W-:Y:S01]  /*b3d0*/  STG.E desc[UR36][R16.64], R3 ;  /* 0x0000000310007986 */ /* 0x001fe2000c101924 */
[----:B------:R-:W-:Y:S05]  /*b3e0*/  EXIT ;  /* 0x000000000000794d */ /* 0x000fea0003800000 */
.L_x_1442:
[----:B0-----:R-:W0:Y:S02]  /*b3f0*/  F2I.FTZ.TRUNC.NTZ R3, R2 ;  /* 0x0000000200037305 */ /* 0x001e24000021f100 */
[----:B0-----:R-:W-:Y:S01]  /*b400*/  STG.E.U16 desc[UR36][R16.64], R3 ;  /* 0x0000000310007986 */ /* 0x001fe2000c101524 */
[----:B------:R-:W-:Y:S05]  /*b410*/  EXIT ;  /* 0x000000000000794d */ /* 0x000fea0003800000 */
.L_x_1438:
[----:B------:R-:W-:-:S09]  /*b420*/  UISETP.GT.AND UP0, UPT, UR4, 0x6, UPT ;  /* 0x000000060400788c */ /* 0x000fd2000bf04270 */
[----:B------:R-:W-:Y:S05]  /*b430*/  BRA.U UP0, `(.L_x_1444) ;  /* 0x0000000100247547 */ /* 0x000fea000b800000 */
[----:B------:R-:W-:-:S09]  /*b440*/  UISETP.NE.AND UP0, UPT, UR4, 0x5, UPT ;  /* 0x000000050400788c */ /* 0x000fd2000bf05270 */
[----:B------:R-:W-:Y:S05]  /*b450*/  BRA.U !UP0, `(.L_x_1445) ;  /* 0x0000000108107547 */ /* 0x000fea000b800000 */
[----:B------:R-:W-:-:S09]  /*b460*/  UISETP.NE.AND UP0, UPT, UR4, 0x6, UPT ;  /* 0x000000060400788c */ /* 0x000fd2000bf05270 */
[----:B------:R-:W-:Y:S05]  /*b470*/  BRA.U UP0, `(.L_x_1441) ;  /* 0x0000000500fc7547 */ /* 0x000fea000b800000 */
[----:B0-----:R-:W-:Y:S01]  /*b480*/  STG.E desc[UR36][R16.64], R2 ;  /* 0x0000000210007986 */ /* 0x001fe2000c101924 */
[----:B------:R-:W-:Y:S05]  /*b490*/  EXIT ;  /* 0x000000000000794d */ /* 0x000fea0003800000 */
.L_x_1445:
[----:B0-----:R-:W-:-:S05]  /*b4a0*/  F2FP.F16.F32.PACK_AB R2, RZ, R2 ;  /* 0x00000002ff02723e */ /* 0x001fca00000000ff */
[----:B------:R-:W-:Y:S01]  /*b4b0*/  STG.E.U16 desc[UR36][R16.64], R2 ;  /* 0x0000000210007986 */ /* 0x000fe2000c101524 */
[----:B------:R-:W-:Y:S05]  /*b4c0*/  EXIT ;  /* 0x000000000000794d */ /* 0x000fea0003800000 */
.L_x_1444:
[----:B------:R-:W-:-:S09]  /*b4d0*/  UISETP.NE.AND UP0, UPT, UR4, 0x7, UPT ;  /* 0x000000070400788c */ /* 0x000fd2000bf05270 */
[----:B------:R-:W-:Y:S05]  /*b4e0*/  BRA.U !UP0, `(.L_x_1446) ;  /* 0x00000001082c7547 */ /* 0x000fea000b800000 */
[----:B------:R-:W-:-:S09]  /*b4f0*/  UISETP.NE.AND UP0, UPT, UR4, 0x8, UPT ;  /* 0x000000080400788c */ /* 0x000fd2000bf05270 */
[----:B------:R-:W-:Y:S05]  /*b500*/  BRA.U !UP0, `(.L_x_1447) ;  /* 0x0000000108147547 */ /* 0x000fea000b800000 */
[----:B------:R-:W-:-:S09]  /*b510*/  UISETP.NE.AND UP0, UPT, UR4, 0x9, UPT ;  /* 0x000000090400788c */ /* 0x000fd2000bf05270 */
[----:B------:R-:W-:Y:S05]  /*b520*/  BRA.U UP0, `(.L_x_1441) ;  /* 0x0000000500d07547 */ /* 0x000fea000b800000 */
[----:B------:R-:W-:-:S05]  /*b530*/  IMAD.MOV.U32 R3, RZ, RZ, RZ ;  /* 0x000000ffff037224 */ /* 0x000fca00078e00ff */
[----:B0-----:R-:W-:Y:S01]  /*b540*/  STG.E.64 desc[UR36][R16.64], R2 ;  /* 0x0000000210007986 */ /* 0x001fe2000c101b24 */
[----:B------:R-:W-:Y:S05]  /*b550*/  EXIT ;  /* 0x000000000000794d */ /* 0x000fea0003800000 */
.L_x_1447:
[----:B0-----:R-:W-:-:S04]  /*b560*/  F2FP.F16.F32.PACK_AB R3, RZ, R2 ;  /* 0x00000002ff03723e */ /* 0x001fc800000000ff */
[----:B------:R-:W-:-:S05]  /*b570*/  PRMT R3, R3, 0x5410, RZ ;  /* 0x0000541003037816 */ /* 0x000fca00000000ff */
[----:B------:R-:W-:Y:S01]  /*b580*/  STG.E desc[UR36][R16.64], R3 ;  /* 0x0000000310007986 */ /* 0x000fe2000c101924 */
[----:B------:R-:W-:Y:S05]  /*b590*/  EXIT ;  /* 0x000000000000794d */ /* 0x000fea0003800000 */
.L_x_1446:
[----:B0-----:R-:W-:-:S06]  /*b5a0*/  FMUL.FTZ R2, R2, 1 ;  /* 0x3f80000002027820 */ /* 0x001fcc0000410000 */
[----:B------:R-:W0:Y:S02]  /*b5b0*/  F2F.F64.F32 R2, R2 ;  /* 0x0000000200027310 */ /* 0x000e240000201800 */
[----:B0-----:R-:W-:Y:S01]  /*b5c0*/  STG.E.64 desc[UR36][R16.64], R2 ;  /* 0x0000000210007986 */ /* 0x001fe2000c101b24 */
[----:B------:R-:W-:Y:S05]  /*b5d0*/  EXIT ;  /* 0x000000000000794d */ /* 0x000fea0003800000 */
.L_x_1437:
        /* <DEDUP_REMOVED lines=10> */
[----:B0-----:R-:W0:Y:S02]  /*b680*/  F2I.FTZ.U32.TRUNC.NTZ R3, R2 ;  /* 0x0000000200037305 */ /* 0x001e24000021f000 */
[----:B0-----:R-:W-:Y:S01]  /*b690*/  STG.E.U16 desc[UR36][R16.64], R3 ;  /* 0x0000000310007986 */ /* 0x001fe2000c101524 */
[----:B------:R-:W-:Y:S05]  /*b6a0*/  EXIT ;  /* 0x000000000000794d */ /* 0x000fea0003800000 */
.L_x_1451:
[----:B0-----:R-:W-:Y:S01]  /*b6b0*/  LOP3.LUT R4, R2, 0x7fffffff, RZ, 0xc0, !PT ;  /* 0x7fffffff02047812 */ /* 0x001fe200078ec0ff */
        /* <DEDUP_REMOVED lines=15> */
.L_x_1454:
[----:B------:R-:W-:-:S04]  /*b7b0*/  SHF.R.U32.HI R2, RZ, 0x18, R2 ;  /* 0x00000018ff027819 */ /* 0x000fc80000011602 */
[----:B------:R-:W-:-:S04]  /*b7c0*/  LOP3.LUT R2, R3, 0x80, R2, 0xf8, !PT ;  /* 0x0000008003027812 */ /* 0x000fc800078ef802 */
[----:B------:R-:W-:-:S07]  /*b7d0*/  PRMT R8, R2, 0x7610, R8 ;  /* 0x0000761002087816 */ /* 0x000fce0000000008 */
.L_x_1453:
[----:B------:R-:W-:Y:S05]  /*b7e0*/  BSYNC.RECONVERGENT B0 ;  /* 0x0000000000007941 */ /* 0x000fea0003800200 */
.L_x_1452:
[----:B------:R-:W-:Y:S01]  /*b7f0*/  STG.E.U8 desc[UR36][R16.64], R8 ;  /* 0x0000000810007986 */ /* 0x000fe2000c101124 */
[----:B------:R-:W-:Y:S05]  /*b800*/  EXIT ;  /* 0x000000000000794d */ /* 0x000fea0003800000 */
.L_x_1450:
[----:B0-----:R-:W-:Y:S01]  /*b810*/  LOP3.LUT R4, R2, 0x7fffffff, RZ, 0xc0, !PT ;  /* 0x7fffffff02047812 */ /* 0x001fe200078ec0ff */
        /* <DEDUP_REMOVED lines=15> */
.L_x_1457:
[----:B------:R-:W-:-:S04]  /*b910*/  SHF.R.U32.HI R2, RZ, 0x18, R2 ;  /* 0x00000018ff027819 */ /* 0x000fc80000011602 */
[----:B------:R-:W-:-:S04]  /*b920*/  LOP3.LUT R3, R3, 0x80, R2, 0xf8, !PT ;  /* 0x0000008003037812 */ /* 0x000fc800078ef802 */
[----:B------:R-:W-:-:S07]  /*b930*/  PRMT R8, R3, 0x7610, R8 ;  /* 0x0000761003087816 */ /* 0x000fce0000000008 */
.L_x_1456:
[----:B------:R-:W-:Y:S05]  /*b940*/  BSYNC.RECONVERGENT B0 ;  /* 0x0000000000007941 */ /* 0x000fea0003800200 */
.L_x_1455:
[----:B------:R-:W-:Y:S01]  /*b950*/  STG.E.U8 desc[UR36][R16.64], R8 ;  /* 0x0000000810007986 */ /* 0x000fe2000c101124 */
[----:B------:R-:W-:Y:S05]  /*b960*/  EXIT ;  /* 0x000000000000794d */ /* 0x000fea0003800000 */
.L_x_1449:
[----:B------:R-:W-:-:S09]  /*b970*/  UISETP.NE.AND UP0, UPT, UR4, 0x1c, UPT ;  /* 0x0000001c0400788c */ /* 0x000fd2000bf05270 */
[----:B------:R-:W-:Y:S05]  /*b980*/  BRA.U !UP0, `(.L_x_1458) ;  /* 0x0000000108587547 */ /* 0x000fea000b800000 */
[----:B------:R-:W-:-:S09]  /*b990*/  UISETP.NE.AND UP0, UPT, UR4, 0x1d, UPT ;  /* 0x0000001d0400788c */ /* 0x000fd2000bf05270 */
[----:B------:R-:W-:Y:S05]  /*b9a0*/  BRA.U !UP0, `(.L_x_1459) ;  /* 0x0000000108447547 */ /* 0x000fea000b800000 */
[----:B------:R-:W-:-:S09]  /*b9b0*/  UISETP.NE.AND UP0, UPT, UR4, 0x2c, UPT ;  /* 0x0000002c0400788c */ /* 0x000fd2000bf05270 */
[----:B------:R-:W-:Y:S05]  /*b9c0*/  BRA.U UP0, `(.L_x_1441) ;  /* 0x0000000100a87547 */ /* 0x000fea000b800000 */
[----:B0-----:R-:W-:-:S04]  /*b9d0*/  SHF.R.U32.HI R4, RZ, 0x17, R2 ;  /* 0x00000017ff047819 */ /* 0x001fc80000011602 */
        /* <DEDUP_REMOVED lines=14> */
.L_x_1459:
[----:B0-----:R-:W0:Y:S02]  /*bac0*/  F2I.U64.TRUNC R2, R2 ;  /* 0x0000000200027311 */ /* 0x001e24000020d800 */
[----:B0-----:R-:W-:Y:S01]  /*bad0*/  STG.E.64 desc[UR36][R16.64], R2 ;  /* 0x0000000210007986 */ /* 0x001fe2000c101b24 */
[----:B------:R-:W-:Y:S05]  /*bae0*/  EXIT ;  /* 0x000000000000794d */ /* 0x000fea0003800000 */
.L_x_1458:
[----:B0-----:R-:W0:Y:S02]  /*baf0*/  F2I.FTZ.U32.TRUNC.NTZ R3, R2 ;  /* 0x0000000200037305 */ /* 0x001e24000021f000 */
[----:B0-----:R-:W-:Y:S01]  /*bb00*/  STG.E desc[UR36][R16.64], R3 ;  /* 0x0000000310007986 */ /* 0x001fe2000c101924 */
[----:B------:R-:W-:Y:S05]  /*bb10*/  EXIT ;  /* 0x000000000000794d */ /* 0x000fea0003800000 */
.L_x_1448:
[----:B------:R-:W-:-:S09]  /*bb20*/  UISETP.GT.AND UP0, UPT, UR4, 0xe, UPT ;  /* 0x0000000e0400788c */ /* 0x000fd2000bf04270 */
[----:B------:R-:W-:Y:S05]  /*bb30*/  BRA.U UP0, `(.L_x_1460) ;  /* 0x0000000100347547 */ /* 0x000fea000b800000 */
[----:B------:R-:W-:-:S09]  /*bb40*/  UISETP.NE.AND UP0, UPT, UR4, 0xa, UPT ;  /* 0x0000000a0400788c */ /* 0x000fd2000bf05270 */
[----:B------:R-:W-:Y:S05]  /*bb50*/  BRA.U !UP0, `(.L_x_1461) ;  /* 0x0000000108187547 */ /* 0x000fea000b800000 */
[----:B------:R-:W-:-:S09]  /*bb60*/  UISETP.NE.AND UP0, UPT, UR4, 0xb, UPT ;  /* 0x0000000b0400788c */ /* 0x000fd2000bf05270 */
[----:B------:R-:W-:Y:S05]  /*bb70*/  BRA.U UP0, `(.L_x_1441) ;  /* 0x00000001003c7547 */ /* 0x000fea000b800000 */
[----:B0-----:R-:W-:-:S04]  /*bb80*/  FSETP.NEU.FTZ.AND P0, PT, R2, RZ, PT ;  /* 0x000000ff0200720b */ /* 0x001fc80003f1d000 */
[----:B------:R-:W-:-:S05]  /*bb90*/  SEL R3, RZ, 0x1, !P0 ;  /* 0x00000001ff037807 */ /* 0x000fca0004000000 */
[----:B------:R-:W-:Y:S01]  /*bba0*/  STG.E.U8 desc[UR36][R16.64], R3 ;  /* 0x0000000310007986 */ /* 0x000fe2000c101124 */
[----:B------:R-:W-:Y:S05]  /*bbb0*/  EXIT ;  /* 0x000000000000794d */ /* 0x000fea0003800000 */
.L_x_1461:
[----:B0-----:R-:W-:Y:S01]  /*bbc0*/  FMUL.FTZ R4, R2, 1 ;  /* 0x3f80000002047820 */ /* 0x001fe20000410000 */
[----:B------:R-:W-:-:S05]  /*bbd0*/  CS2R R6, SRZ ;  /* 0x0000000000067805 */ /* 0x000fca000001ff00 */
[----:B------:R-:W0:Y:S02]  /*bbe0*/  F2F.F64.F32 R4, R4 ;  /* 0x0000000400047310 */ /* 0x000e240000201800 */
[----:B0-----:R-:W-:Y:S01]  /*bbf0*/  STG.E.128 desc[UR36][R16.64], R4 ;  /* 0x0000000410007986 */ /* 0x001fe2000c101d24 */
[----:B------:R-:W-:Y:S05]  /*bc00*/  EXIT ;  /* 0x000000000000794d */ /* 0x000fea0003800000 */
.L_x_1460:
[----:B------:R-:W-:-:S09]  /*bc10*/  UISETP.NE.AND UP0, UPT, UR4, 0xf, UPT ;  /* 0x0000000f0400788c */ /* 0x000fd2000bf05270 */
[----:B------:R-:W-:Y:S05]  /*bc20*/  BRA.U !UP0, `(.L_x_1462) ;  /* 0x0000000108e07547 */ /* 0x000fea000b800000 */
[----:B------:R-:W-:-:S09]  /*bc30*/  UISETP.NE.AND UP0, UPT, UR4, 0x17, UPT ;  /* 0x000000170400788c */ /* 0x000fd2000bf05270 */
[----:B------:R-:W-:Y:S05]  /*bc40*/  BRA.U !UP0, `(.L_x_1463) ;  /* 0x00000001088c7547 */ /* 0x000fea000b800000 */
[----:B------:R-:W-:-:S09]  /*bc50*/  UISETP.NE.AND UP0, UPT, UR4, 0x18, UPT ;  /* 0x000000180400788c */ /* 0x000fd2000bf05270 */
[----:B------:R-:W-:Y:S05]  /*bc60*/  BRA.U !UP0, `(.L_x_1464) ;  /* 0x0000000108447547 */ /* 0x000fea000b800000 */
.L_x_1441:
[----:B------:R-:W-:Y:S01]  /*bc70*/  MOV R0, 0x0 ;  /* 0x0000000000007802 */ /* 0x000fe20000000f00 */
[----:B------:R-:W1:Y:S01]  /*bc80*/  LDCU.64 UR4, c[0x4][0x128] ;  /* 0x01002500ff0477ac */ /* 0x000e620008000a00 */
[----:B------:R-:W-:Y:S02]  /*bc90*/  HFMA2 R8, -RZ, RZ, 0, 6.020069122314453125e-06 ;  /* 0x00000065ff087431 */ /* 0x000fe400000001ff */
[----:B------:R-:W-:Y:S01]  /*bca0*/  IMAD.MOV.U32 R12, RZ, RZ, 0x1 ;  /* 0x00000001ff0c7424 */ /* 0x000fe200078e00ff */
[----:B0-----:R0:W2:Y:S01]  /*bcb0*/  LDC.64 R2, c[0x4][R0] ;  /* 0x0100000000027b82 */ /* 0x0010a20000000a00 */
[----:B------:R-:W3:Y:S01]  /*bcc0*/  LDCU.64 UR6, c[0x4][0x130] ;  /* 0x01002600ff0677ac */ /* 0x000ee20008000a00 */
[----:B------:R-:W-:Y:S01]  /*bcd0*/  MOV R13, RZ ;  /* 0x000000ff000d7202 */ /* 0x000fe20000000f00 */
[----:B------:R-:W4:Y:S01]  /*bce0*/  LDCU.64 UR8, c[0x4][0x20] ;  /* 0x01000400ff0877ac */ /* 0x000f220008000a00 */
[----:B-1----:R-:W-:Y:S01]  /*bcf0*/  MOV R4, UR4 ;  /* 0x0000000400047c02 */ /* 0x002fe20008000f00 */
[----:B------:R-:W-:Y:S01]  /*bd00*/  IMAD.U32 R5, RZ, RZ, UR5 ;  /* 0x00000005ff057e24 */ /* 0x000fe2000f8e00ff */
[----:B---3--:R-:W-:Y:S01]  /*bd10*/  MOV R6, UR6 ;  /* 0x0000000600067c02 */ /* 0x008fe20008000f00 */
[----:B------:R-:W-:Y:S01]  /*bd20*/  IMAD.U32 R7, RZ, RZ, UR7 ;  /* 0x00000007ff077e24 */ /* 0x000fe2000f8e00ff */
[----:B----4-:R-:W-:Y:S01]  /*bd30*/  MOV R10, UR8 ;  /* 0x00000008000a7c02 */ /* 0x010fe20008000f00 */
[----:B0-----:R-:W-:-:S07]  /*bd40*/  IMAD.U32 R11, RZ, RZ, UR9 ;  /* 0x00000009ff0b7e24 */ /* 0x001fce000f8e00ff */
[----:B------:R-:W-:-:S07]  /*bd50*/  LEPC R20, `(.L_x_1465) ;  /* 0x000000001014794e */ /* 0x000fce0000000000 */
[----:B--2---:R-:W-:Y:S05]  /*bd60*/  CALL.ABS.NOINC R2 ;  /* 0x0000000002007343 */ /* 0x004fea0003c00000 */
.L_x_1465:
[----:B------:R-:W-:Y:S05]  /*bd70*/  EXIT ;  /* 0x000000000000794d */ /* 0x000fea0003800000 */
.L_x_1464:
[----:B0-----:R-:W-:Y:S01]  /*bd80*/  LOP3.LUT R4, R2, 0x7fffffff, RZ, 0xc0, !PT ;  /* 0x7fffffff02047812 */ /* 0x001fe200078ec0ff */
        /* <DEDUP_REMOVED lines=11> */
.L_x_1467:
[----:B------:R-:W-:Y:S05]  /*be40*/  BSYNC.RECONVERGENT B0 ;  /* 0x0000000000007941 */ /* 0x000fea0003800200 */
.L_x_1466:
[----:B------:R-:W-:-:S05]  /*be50*/  LOP3.LUT R3, R0, 0x80, R5, 0xf8, !PT ;  /* 0x0000008000037812 */ /* 0x000fca00078ef805 */
[----:B------:R-:W-:Y:S01]  /*be60*/  STG.E.U8 desc[UR36][R16.64], R3 ;  /* 0x0000000310007986 */ /* 0x000fe2000c101124 */
[----:B------:R-:W-:Y:S05]  /*be70*/  EXIT ;  /* 0x000000000000794d */ /* 0x000fea0003800000 */
.L_x_1463:
[----:B0-----:R-:W-:Y:S01]  /*be80*/  LOP3.LUT R4, R2, 0x7fffffff, RZ, 0xc0, !PT ;  /* 0x7fffffff02047812 */ /* 0x001fe200078ec0ff */
        /* <DEDUP_REMOVED lines=10> */
.L_x_1469:
[----:B------:R-:W-:Y:S01]  /*bf30*/  HFMA2 R0, -RZ, RZ, 0, 7.569789886474609375e-06 ;  /* 0x0000007fff007431 */ /* 0x000fe200000001ff */
[----:B------:R-:W-:-:S04]  /*bf40*/  ISETP.GT.U32.AND P0, PT, R4, 0x7f800000, PT ;  /* 0x7f8000000400780c */ /* 0x000fc80003f04070 */
[----:B------:R-:W-:-:S09]  /*bf50*/  SEL R0, R0, 0x7c, P0 ;  /* 0x0000007c00007807 */ /* 0x000fd20000000000 */
.L_x_1470:
[----:B------:R-:W-:Y:S05]  /*bf60*/  BSYNC.RECONVERGENT B0 ;  /* 0x0000000000007941 */ /* 0x000fea0003800200 */
.L_x_1468:
[----:B------:R-:W-:-:S04]  /*bf70*/  SHF.R.U32.HI R3, RZ, 0x18, R2 ;  /* 0x00000018ff037819 */ /* 0x000fc80000011602 */
[----:B------:R-:W-:-:S05]  /*bf80*/  LOP3.LUT R3, R0, 0x80, R3, 0xf8, !PT ;  /* 0x0000008000037812 */ /* 0x000fca00078ef803 */
[----:B------:R-:W-:Y:S01]  /*bf90*/  STG.E.U8 desc[UR36][R16.64], R3 ;  /* 0x0000000310007986 */ /* 0x000fe2000c101124 */
[----:B------:R-:W-:Y:S05]  /*bfa0*/  EXIT ;  /* 0x000000000000794d */ /* 0x000fea0003800000 */
.L_x_1462:
[----:B0-----:R-:W-:-:S05]  /*bfb0*/  F2FP.BF16.F32.PACK_AB R2, RZ, R2 ;  /* 0x00000002ff02723e */ /* 0x001fca00000010ff */
[----:B------:R-:W-:Y:S01]  /*bfc0*/  STG.E.U16 desc[UR36][R16.64], R2 ;  /* 0x0000000210007986 */ /* 0x000fe2000c101524 */
[----:B------:R-:W-:Y:S05]  /*bfd0*/  EXIT ;  /* 0x000000000000794d */ /* 0x000fea0003800000 */
.L_x_1471:
        /* <DEDUP_REMOVED lines=10> */
.L_x_2573:


//--------------------- .text._ZN2at6native27unrolled_elementwise_kernelIZZZNS0_15sin_kernel_cudaERNS_18TensorIteratorBaseEENKUlvE0_clEvENKUlvE0_clEvEUlfE_St5arrayIPcLm2EELi4E23TrivialOffsetCalculatorILi1EjESB_NS0_6memory12LoadWithCastILi1EEENSC_13StoreWithCastILi1EEEEEviT_T0_T2_T3_T4_T5_ --------------------------
	.section	.text._ZN2at6native27unrolled_elementwise_kernelIZZZNS0_15sin_kernel_cudaERNS_18TensorIteratorBaseEENKUlvE0_clEvENKUlvE0_clEvEUlfE_St5arrayIPcLm2EELi4E23TrivialOffsetCalculatorILi1EjESB_NS0_6memory12LoadWithCastILi1EEENSC_13StoreWithCastILi1EEEEEviT_T0_T2_T3_T4_T5_,"ax",@progbits
	.align	128
        .global         _ZN2at6native27unrolled_elementwise_kernelIZZZNS0_15sin_kernel_cudaERNS_18TensorIteratorBaseEENKUlvE0_clEvENKUlvE0_clEvEUlfE_St5arrayIPcLm2EELi4E23TrivialOffsetCalculatorILi1EjESB_NS0_6memory12LoadWithCastILi1EEENSC_13StoreWithCastILi1EEEEEviT_T0_T2_T3_T4_T5_
        .type           _ZN2at6native27unrolled_elementwise_kernelIZZZNS0_15sin_kernel_cudaERNS_18TensorIteratorBaseEENKUlvE0_clEvENKUlvE0_clEvEUlfE_St5arrayIPcLm2EELi4E23TrivialOffsetCalculatorILi1EjESB_NS0_6memory12LoadWithCastILi1EEENSC_13StoreWithCastILi1EEEEEviT_T0_T2_T3_T4_T5_,@function
        .size           _ZN2at6native27unrolled_elementwise_kernelIZZZNS0_15sin_kernel_cudaERNS_18TensorIteratorBaseEENKUlvE0_clEvENKUlvE0_clEvEUlfE_St5arrayIPcLm2EELi4E23TrivialOffsetCalculatorILi1EjESB_NS0_6memory12LoadWithCastILi1EEENSC_13StoreWithCastILi1EEEEEviT_T0_T2_T3_T4_T5_,(.L_x_2574 - _ZN2at6native27unrolled_elementwise_kernelIZZZNS0_15sin_kernel_cudaERNS_18TensorIteratorBaseEENKUlvE0_clEvENKUlvE0_clEvEUlfE_St5arrayIPcLm2EELi4E23TrivialOffsetCalculatorILi1EjESB_NS0_6memory12LoadWithCastILi1EEENSC_13StoreWithCastILi1EEEEEviT_T0_T2_T3_T4_T5_)
        .other          _ZN2at6native27unrolled_elementwise_kernelIZZZNS0_15sin_kernel_cudaERNS_18TensorIteratorBaseEENKUlvE0_clEvENKUlvE0_clEvEUlfE_St5arrayIPcLm2EELi4E23TrivialOffsetCalculatorILi1EjESB_NS0_6memory12LoadWithCastILi1EEENSC_13StoreWithCastILi1EEEEEviT_T0_T2_T3_T4_T5_,@"STO_CUDA_ENTRY STV_DEFAULT"
_ZN2at6native27unrolled_elementwise_kernelIZZZNS0_15sin_kernel_cudaERNS_18TensorIteratorBaseEENKUlvE0_clEvENKUlvE0_clEvEUlfE_St5arrayIPcLm2EELi4E23TrivialOffsetCalculatorILi1EjESB_NS0_6memory12LoadWithCastILi1EEENSC_13StoreWithCastILi1EEEEEviT_T0_T2_T3_T4_T5_:
.text._ZN2at6native27unrolled_elementwise_kernelIZZZNS0_15sin_kernel_cudaERNS_18TensorIteratorBaseEENKUlvE0_clEvENKUlvE0_clEvEUlfE_St5arrayIPcLm2EELi4E23TrivialOffsetCalculatorILi1EjESB_NS0_6memory12LoadWithCastILi1EEENSC_13StoreWithCastILi1EEEEEviT_T0_T2_T3_T4_T5_:
[----:B------:R-:W0:Y:S01]  /*0000*/  LDC R1, c[0x0][0x37c] ;  /* 0x0000df00ff017b82 */ /* 0x000e220000000800 */
[----:B------:R-:W1:Y:S07]  /*0010*/  S2R R2, SR_CTAID.X ;  /* 0x0000000000027919 */ /* 0x000e6e0000002500 */
[----:B------:R-:W1:Y:S01]  /*0020*/  LDC R17, c[0x0][0x380] ;  /* 0x0000e000ff117b82 */ /* 0x000e620000000800 */
[----:B------:R-:W2:Y:S01]  /*0030*/  LDCU.64 UR36, c[0x0][0x358] ;  /* 0x00006b00ff2477ac */ /* 0x000ea20008000a00 */
[----:B------:R-:W-:Y:S01]  /*0040*/  BSSY.RECONVERGENT B7, `(.L_x_1472) ;  /* 0x00000f4000077945 */ /* 0x000fe20003800200 */
[----:B------:R-:W3:Y:S01]  /*0050*/  S2R R24, SR_TID.X ;  /* 0x0000000000187919 */ /* 0x000ee20000002100 */
[----:B------:R-:W-:Y:S01]  /*0060*/  IMAD.MOV.U32 R22, RZ, RZ, RZ ;  /* 0x000000ffff167224 */ /* 0x000fe200078e00ff */
        /* <DEDUP_REMOVED lines=8> */
[----:B------:R-:W-:Y:S01]  /*00f0*/  BSSY.RECONVERGENT B6, `(.L_x_1474) ;  /* 0x00000e7000067945 */ /* 0x000fe20003800200 */
        /* <DEDUP_REMOVED lines=17> */
.L_x_1478:
[----:B------:R-:W2:Y:S02]  /*0210*/  LDG.E.U8 R4, desc[UR36][R4.64] ;  /* 0x0000002404047981 */ /* 0x000ea4000c1e1100 */
[----:B--2---:R-:W-:Y:S01]  /*0220*/  I2FP.F32.U32 R22, R4 ;  /* 0x0000000400167245 */ /* 0x004fe20000201000 */
[----:B------:R-:W-:Y:S06]  /*0230*/  BRA `(.L_x_1480) ;  /* 0x0000000c00487947 */ /* 0x000fec0003800000 */
.L_x_1477:
[----:B------:R-:W-:-:S09]  /*0240*/  UISETP.NE.AND UP0, UPT, UR4, 0x2, UPT ;  /* 0x000000020400788c */ /* 0x000fd2000bf05270 */
[----:B------:R-:W-:Y:S05]  /*0250*/  BRA.U !UP0, `(.L_x_1481) ;  /* 0x0000000108287547 */ /* 0x000fea000b800000 */
[----:B------:R-:W-:-:S09]  /*0260*/  UISETP.NE.AND UP0, UPT, UR4, 0x3, UPT ;  /* 0x000000030400788c */ /* 0x000fd2000bf05270 */
[----:B------:R-:W-:Y:S05]  /*0270*/  BRA.U !UP0, `(.L_x_1482) ;  /* 0x0000000108147547 */ /* 0x000fea000b800000 */
[----:B------:R-:W-:-:S09]  /*0280*/  UISETP.NE.AND UP0, UPT, UR4, 0x4, UPT ;  /* 0x000000040400788c */ /* 0x000fd2000bf05270 */
[----:B------:R-:W-:Y:S05]  /*0290*/  BRA.U UP0, `(.L_x_1479) ;  /* 0x0000000900b47547 */ /* 0x000fea000b800000 */
[----:B------:R-:W2:Y:S02]  /*02a0*/  LDG.E.64 R22, desc[UR36][R4.64] ;  /* 0x0000002404167981 */ /* 0x000ea4000c1e1b00 */
[----:B--2---:R0:W1:Y:S02]  /*02b0*/  I2F.S64 R22, R22 ;  /* 0x0000001600167312 */ /* 0x0040640000301400 */
[----:B01----:R-:W-:Y:S05]  /*02c0*/  BRA `(.L_x_1480) ;  /* 0x0000000c00247947 */ /* 0x003fea0003800000 */
.L_x_1482:
[----:B------:R-:W2:Y:S02]  /*02d0*/  LDG.E R4, desc[UR36][R4.64] ;  /* 0x0000002404047981 */ /* 0x000ea4000c1e1900 */
[----:B--2---:R-:W-:Y:S01]  /*02e0*/  I2FP.F32.S32 R22, R4 ;  /* 0x0000000400167245 */ /* 0x004fe20000201400 */
[----:B------:R-:W-:Y:S06]  /*02f0*/  BRA `(.L_x_1480) ;  /* 0x0000000c00187947 */ /* 0x000fec0003800000 */
.L_x_1481:
[----:B------:R-:W2:Y:S02]  /*0300*/  LDG.E.U16 R4, desc[UR36][R4.64] ;  /* 0x0000002404047981 */ /* 0x000ea4000c1e1500 */
[----:B--2---:R0:W1:Y:S01]  /*0310*/  I2F.S16 R22, R4 ;  /* 0x0000000400167306 */ /* 0x0040620000101400 */
[----:B------:R-:W-:Y:S05]  /*0320*/  BRA `(.L_x_1480) ;  /* 0x0000000c000c7947 */ /* 0x000fea0003800000 */
.L_x_1476:
        /* <DEDUP_REMOVED lines=8> */
.L_x_1484:
[----:B------:R-:W2:Y:S02]  /*03b0*/  LDG.E.U16 R4, desc[UR36][R4.64] ;  /* 0x0000002404047981 */ /* 0x000ea4000c1e1500 */
[----:B--2---:R-:W-:Y:S01]  /*03c0*/  HADD2.F32 R22, -RZ, R4.H0_H0 ;  /* 0x20000004ff167230 */ /* 0x004fe20000004100 */
[----:B------:R-:W-:Y:S06]  /*03d0*/  BRA `(.L_x_1480) ;  /* 0x0000000800e07947 */ /* 0x000fec0003800000 */
.L_x_1483:
        /* <DEDUP_REMOVED lines=8> */
.L_x_1486:
[----:B------:R-:W2:Y:S02]  /*0460*/  LDG.E.U16 R4, desc[UR36][R4.64] ;  /* 0x0000002404047981 */ /* 0x000ea4000c1e1500 */
[----:B--2---:R-:W-:Y:S01]  /*0470*/  HADD2.F32 R22, -RZ, R4.H0_H0 ;  /* 0x20000004ff167230 */ /* 0x004fe20000004100 */
[----:B------:R-:W-:Y:S06]  /*0480*/  BRA `(.L_x_1480) ;  /* 0x0000000800b47947 */ /* 0x000fec0003800000 */
.L_x_1485:
        /* <DEDUP_REMOVED lines=11> */
.L_x_1475:
        /* <DEDUP_REMOVED lines=12> */
.L_x_1489:
        /* <DEDUP_REMOVED lines=11> */
.L_x_1488:
        /* <DEDUP_REMOVED lines=25> */
.L_x_1491:
        /* <DEDUP_REMOVED lines=11> */
[----:B------:R-:W-:Y:S01]  /*08f0*/  LOP3.LUT R22, R0, 0x80000000, R3, 0xf8, !PT ;  /* 0x8000000000167812 */ /* 0x000fe200078ef803 */
[----:B------:R-:W-:Y:S06]  /*0900*/  BRA `(.L_x_1480) ;  /* 0x0000000400947947 */ /* 0x000fec0003800000 */
.L_x_1490:
[----:B------:R-:W2:Y:S02]  /*0910*/  LDG.E.U16 R4, desc[UR36][R4.64] ;  /* 0x0000002404047981 */ /* 0x000ea4000c1e1500 */
[----:B--2---:R-:W-:Y:S01]  /*0920*/  IMAD.U32 R22, R4, 0x10000, RZ ;  /* 0x0001000004167824 */ /* 0x004fe200078e00ff */
[----:B------:R-:W-:Y:S06]  /*0930*/  BRA `(.L_x_1480) ;  /* 0x0000000400887947 */ /* 0x000fec0003800000 */
.L_x_1487:
        /* <DEDUP_REMOVED lines=11> */
.L_x_1494:
        /* <DEDUP_REMOVED lines=20> */
.L_x_1496:
[----:B------:R-:W-:Y:S05]  /*0b30*/  BSYNC.RECONVERGENT B0 ;  /* 0x0000000000007941 */ /* 0x000fea0003800200 */
.L_x_1495:
[----:B------:R-:W-:Y:S01]  /*0b40*/  IMAD.SHL.U32 R0, R0, 0x100000, RZ ;  /* 0x0010000000007824 */ /* 0x000fe200078e00ff */
[----:B------:R-:W-:-:S04]  /*0b50*/  LEA R3, R3, 0x3b800000, 0x17 ;  /* 0x3b80000003037811 */ /* 0x000fc800078eb8ff */
[----:B------:R-:W-:Y:S01]  /*0b60*/  LOP3.LUT R22, R3, R0, R7, 0xfe, !PT ;  /* 0x0000000003167212 */ /* 0x000fe200078efe07 */
[----:B------:R-:W-:Y:S06]  /*0b70*/  BRA `(.L_x_1480) ;  /* 0x0000000000f87947 */ /* 0x000fec0003800000 */
.L_x_1493:
        /* <DEDUP_REMOVED lines=20> */
.L_x_1498:
[----:B------:R-:W-:Y:S05]  /*0cc0*/  BSYNC.RECONVERGENT B0 ;  /* 0x0000000000007941 */ /* 0x000fea0003800200 */
.L_x_1497:
[----:B------:R-:W-:Y:S01]  /*0cd0*/  IMAD.SHL.U32 R0, R0, 0x200000, RZ ;  /* 0x0020000000007824 */ /* 0x000fe200078e00ff */
[----:B------:R-:W-:-:S04]  /*0ce0*/  LEA R3, R3, 0x37800000, 0x17 ;  /* 0x3780000003037811 */ /* 0x000fc800078eb8ff */
[----:B------:R-:W-:Y:S01]  /*0cf0*/  LOP3.LUT R22, R3, R0, R7, 0xfe, !PT ;  /* 0x0000000003167212 */ /* 0x000fe200078efe07 */
[----:B------:R-:W-:Y:S06]  /*0d00*/  BRA `(.L_x_1480) ;  /* 0x0000000000947947 */ /* 0x000fec0003800000 */
.L_x_1492:
[----:B------:R-:W-:-:S09]  /*0d10*/  UISETP.NE.AND UP0, UPT, UR4, 0x1c, UPT ;  /* 0x0000001c0400788c */ /* 0x000fd2000bf05270 */
[----:B------:R-:W-:Y:S05]  /*0d20*/  BRA.U !UP0, `(.L_x_1499) ;  /* 0x0000000108847547 */ /* 0x000fea000b800000 */
[----:B------:R-:W-:-:S09]  /*0d30*/  UISETP.NE.AND UP0, UPT, UR4, 0x1d, UPT ;  /* 0x0000001d0400788c */ /* 0x000fd2000bf05270 */
[----:B------:R-:W-:Y:S05]  /*0d40*/  BRA.U !UP0, `(.L_x_1500) ;  /* 0x0000000108707547 */ /* 0x000fea000b800000 */
[----:B------:R-:W-:-:S09]  /*0d50*/  UISETP.NE.AND UP0, UPT, UR4, 0x2c, UPT ;  /* 0x0000002c0400788c */ /* 0x000fd2000bf05270 */
[----:B------:R-:W-:Y:S05]  /*0d60*/  BRA.U !UP0, `(.L_x_1501) ;  /* 0x0000000108487547 */ /* 0x000fea000b800000 */
.L_x_1479:
        /* <DEDUP_REMOVED lines=16> */
.L_x_1502:
[----:B------:R-:W-:Y:S01]  /*0e70*/  IMAD.MOV.U32 R22, RZ, RZ, RZ ;  /* 0x000000ffff167224 */ /* 0x000fe200078e00ff */
[----:B------:R-:W-:Y:S06]  /*0e80*/  BRA `(.L_x_1480) ;  /* 0x0000000000347947 */ /* 0x000fec0003800000 */
.L_x_1501:
[----:B------:R-:W2:Y:S01]  /*0e90*/  LDG.E.U8 R4, desc[UR36][R4.64] ;  /* 0x0000002404047981 */ /* 0x000ea2000c1e1100 */
[----:B------:R-:W-:Y:S01]  /*0ea0*/  IMAD.MOV.U32 R22, RZ, RZ, 0x400000 ;  /* 0x00400000ff167424 */ /* 0x000fe200078e00ff */
[----:B--2---:R-:W-:-:S13]  /*0eb0*/  ISETP.NE.AND P0, PT, R4, RZ, PT ;  /* 0x000000ff0400720c */ /* 0x004fda0003f05270 */
[----:B------:R-:W-:Y:S05]  /*0ec0*/  @!P0 BRA `(.L_x_1480) ;  /* 0x0000000000248947 */ /* 0x000fea0003800000 */
[----:B------:R-:W-:-:S13]  /*0ed0*/  ISETP.NE.AND P0, PT, R4, 0xff, PT ;  /* 0x000000ff0400780c */ /* 0x000fda0003f05270 */
[----:B------:R-:W-:Y:S02]  /*0ee0*/  @!P0 IMAD.MOV.U32 R22, RZ, RZ, 0x7f800001 ;  /* 0x7f800001ff168424 */ /* 0x000fe400078e00ff */
[----:B------:R-:W-:Y:S01]  /*0ef0*/  @P0 IMAD.SHL.U32 R22, R4, 0x800000, RZ ;  /* 0x0080000004160824 */ /* 0x000fe200078e00ff */
[----:B------:R-:W-:Y:S06]  /*0f00*/  BRA `(.L_x_1480) ;  /* 0x0000000000147947 */ /* 0x000fec0003800000 */
.L_x_1500:
[----:B------:R-:W2:Y:S02]  /*0f10*/  LDG.E.64 R22, desc[UR36][R4.64] ;  /* 0x0000002404167981 */ /* 0x000ea4000c1e1b00 */
[----:B--2---:R0:W1:Y:S02]  /*0f20*/  I2F.U64 R22, R22 ;  /* 0x0000001600167312 */ /* 0x0040640000301000 */
[----:B01----:R-:W-:Y:S05]  /*0f30*/  BRA `(.L_x_1480) ;  /* 0x0000000000087947 */ /* 0x003fea0003800000 */
.L_x_1499:
[----:B------:R-:W2:Y:S02]  /*0f40*/  LDG.E R4, desc[UR36][R4.64] ;  /* 0x0000002404047981 */ /* 0x000ea4000c1e1900 */
[----:B--2---:R-:W-:-:S07]  /*0f50*/  I2FP.F32.U32 R22, R4 ;  /* 0x0000000400167245 */ /* 0x004fce0000201000 */
.L_x_1480:
[----:B------:R-:W-:Y:S05]  /*0f60*/  BSYNC.RECONVERGENT B6 ;  /* 0x0000000000067941 */ /* 0x000fea0003800200 */
.L_x_1474:
[----:B------:R-:W-:-:S07]  /*0f70*/  VIADD R24, R25, 0x80 ;  /* 0x0000008019187836 */ /* 0x000fce0000000000 */
.L_x_1473:
[----:B------:R-:W-:Y:S05]  /*0f80*/  BSYNC.RECONVERGENT B7 ;  /* 0x0000000000077941 */ /* 0x000fea0003800200 */
.L_x_1472:
[----:B------:R-:W-:Y:S01]  /*0f90*/  ISETP.GE.AND P0, PT, R24, R17, PT ;  /* 0x000000111800720c */ /* 0x000fe20003f06270 */
[----:B------:R-:W-:Y:S01]  /*0fa0*/  BSSY.RECONVERGENT B7, `(.L_x_1503) ;  /* 0x00000ef000077945 */ /* 0x000fe20003800200 */
[----:B------:R-:W-:-:S11]  /*0fb0*/  IMAD.MOV.U32 R18, RZ, RZ, RZ ;  /* 0x000000ffff127224 */ /* 0x000fd600078e00ff */
[----:B------:R-:W-:Y:S05]  /*0fc0*/  @P0 BRA `(.L_x_1504) ;  /* 0x0000000c00b00947 */ /* 0x000fea0003800000 */
[----:B0-2-4-:R-:W0:Y:S01]  /*0fd0*/  LDC.64 R4, c[0x0][0x390] ;  /* 0x0000e400ff047b82 */ /* 0x015e220000000a00 */
[----:B------:R-:W2:Y:S01]  /*0fe0*/  LDCU UR5, c[0x0][0x3a0] ;  /* 0x00007400ff0577ac */ /* 0x000ea20008000800 */
[----:B------:R-:W-:Y:S01]  /*0ff0*/  IMAD R0, R2, 0x200, R24 ;  /* 0x0000020002007824 */ /* 0x000fe200078e0218 */
[----:B------:R-:W-:Y:S01]  /*1000*/  BSSY.RECONVERGENT B6, `(.L_x_1505) ;  /* 0x00000e7000067945 */ /* 0x000fe20003800200 */
[----:B------:R-:W-:-:S04]  /*1010*/  UPRMT UR4, UR38, 0x9910, URZ ;  /* 0x0000991026047896 */ /* 0x000fc800080000ff */
[----:B------:R-:W-:Y:S01]  /*1020*/  UISETP.GT.AND UP0, UPT, UR4, 0x9, UPT ;  /* 0x000000090400788c */ /* 0x000fe2000bf04270 */
[----:B--2---:R-:W-:-:S05]  /*1030*/  IMAD R3, R0, UR5, RZ ;  /* 0x0000000500037c24 */ /* 0x004fca000f8e02ff */
        /* <DEDUP_REMOVED lines=12> */
[----:B--2---:R4:W0:Y:S01]  /*1100*/  I2F.S16 R18, R4 ;  /* 0x0000000400127306 */ /* 0x0048220000101400 */
[----:B------:R-:W-:Y:S05]  /*1110*/  BRA `(.L_x_1511) ;  /* 0x0000000c00547947 */ /* 0x000fea0003800000 */
.L_x_1509:
[----:B------:R-:W2:Y:S02]  /*1120*/  LDG.E.U8 R4, desc[UR36][R4.64] ;  /* 0x0000002404047981 */ /* 0x000ea4000c1e1100 */
[----:B--2---:R-:W-:Y:S01]  /*1130*/  I2FP.F32.U32 R18, R4 ;  /* 0x0000000400127245 */ /* 0x004fe20000201000 */
[----:B------:R-:W-:Y:S06]  /*1140*/  BRA `(.L_x_1511) ;  /* 0x0000000c00487947 */ /* 0x000fec0003800000 */
.L_x_1508:
[----:B------:R-:W-:-:S09]  /*1150*/  UISETP.NE.AND UP0, UPT, UR4, 0x2, UPT ;  /* 0x000000020400788c */ /* 0x000fd2000bf05270 */
[----:B------:R-:W-:Y:S05]  /*1160*/  BRA.U !UP0, `(.L_x_1512) ;  /* 0x0000000108287547 */ /* 0x000fea000b800000 */
[----:B------:R-:W-:-:S09]  /*1170*/  UISETP.NE.AND UP0, UPT, UR4, 0x3, UPT ;  /* 0x000000030400788c */ /* 0x000fd2000bf05270 */
[----:B------:R-:W-:Y:S05]  /*1180*/  BRA.U !UP0, `(.L_x_1513) ;  /* 0x0000000108147547 */ /* 0x000fea000b800000 */
[----:B------:R-:W-:-:S09]  /*1190*/  UISETP.NE.AND UP0, UPT, UR4, 0x4, UPT ;  /* 0x000000040400788c */ /* 0x000fd2000bf05270 */
[----:B------:R-:W-:Y:S05]  /*11a0*/  BRA.U UP0, `(.L_x_1510) ;  /* 0x0000000900d47547 */ /* 0x000fea000b800000 */
[----:B------:R-:W2:Y:S02]  /*11b0*/  LDG.E.64 R18, desc[UR36][R4.64] ;  /* 0x0000002404127981 */ /* 0x000ea4000c1e1b00 */
[----:B--2---:R0:W2:Y:S02]  /*11c0*/  I2F.S64 R18, R18 ;  /* 0x0000001200127312 */ /* 0x0040a40000301400 */
[----:B0-2---:R-:W-:Y:S05]  /*11d0*/  BRA `(.L_x_1511) ;  /* 0x0000000c00247947 */ /* 0x005fea0003800000 */
.L_x_1513:
[----:B------:R-:W2:Y:S02]  /*11e0*/  LDG.E R4, desc[UR36][R4.64] ;  /* 0x0000002404047981 */ /* 0x000ea4000c1e1900 */
[----:B--2---:R-:W-:Y:S01]  /*11f0*/  I2FP.F32.S32 R18, R4 ;  /* 0x0000000400127245 */ /* 0x004fe20000201400 */
[----:B------:R-:W-:Y:S06]  /*1200*/  BRA `(.L_x_1511) ;  /* 0x0000000c00187947 */ /* 0x000fec0003800000 */
.L_x_1512:
[----:B------:R-:W2:Y:S02]  /*1210*/  LDG.E.U16 R4, desc[UR36][R4.64] ;  /* 0x0000002404047981 */ /* 0x000ea4000c1e1500 */
[----:B--2---:R0:W2:Y:S01]  /*1220*/  I2F.S16 R18, R4 ;  /* 0x0000000400127306 */ /* 0x0040a20000101400 */
[----:B------:R-:W-:Y:S05]  /*1230*/  BRA `(.L_x_1511) ;  /* 0x0000000c000c7947 */ /* 0x000fea0003800000 */
.L_x_1507:
        /* <DEDUP_REMOVED lines=8> */
.L_x_1515:
[----:B------:R-:W2:Y:S02]  /*12c0*/  LDG.E.U16 R4, desc[UR36][R4.64] ;  /* 0x0000002404047981 */ /* 0x000ea4000c1e1500 */
[----:B--2---:R-:W-:Y:S01]  /*12d0*/  HADD2.F32 R18, -RZ, R4.H0_H0 ;  /* 0x20000004ff127230 */ /* 0x004fe20000004100 */
[----:B------:R-:W-:Y:S06]  /*12e0*/  BRA `(.L_x_1511) ;  /* 0x0000000800e07947 */ /* 0x000fec0003800000 */
.L_x_1514:
        /* <DEDUP_REMOVED lines=8> */
.L_x_1517:
[----:B------:R-:W2:Y:S02]  /*1370*/  LDG.E.U16 R4, desc[UR36][R4.64] ;  /* 0x0000002404047981 */ /* 0x000ea4000c1e1500 */
[----:B--2---:R-:W-:Y:S01]  /*1380*/  HADD2.F32 R18, -RZ, R4.H0_H0 ;  /* 0x20000004ff127230 */ /* 0x004fe20000004100 */
[----:B------:R-:W-:Y:S06]  /*1390*/  BRA `(.L_x_1511) ;  /* 0x0000000800b47947 */ /* 0x000fec0003800000 */
.L_x_1516:
        /* <DEDUP_REMOVED lines=11> */
.L_x_1506:
        /* <DEDUP_REMOVED lines=12> */
.L_x_1520:
        /* <DEDUP_REMOVED lines=11> */
.L_x_1519:
        /* <DEDUP_REMOVED lines=25> */
.L_x_1522:
        /* <DEDUP_REMOVED lines=11> */
[----:B------:R-:W-:Y:S01]  /*1800*/  LOP3.LUT R18, R0, 0x80000000, R3, 0xf8, !PT ;  /* 0x8000000000127812 */ /* 0x000fe200078ef803 */
[----:B------:R-:W-:Y:S06]  /*1810*/  BRA `(.L_x_1511) ;  /* 0x0000000400947947 */ /* 0x000fec0003800000 */
.L_x_1521:
[----:B------:R-:W2:Y:S02]  /*1820*/  LDG.E.U16 R4, desc[UR36][R4.64] ;  /* 0x0000002404047981 */ /* 0x000ea4000c1e1500 */
[----:B--2---:R-:W-:Y:S01]  /*1830*/  IMAD.U32 R18, R4, 0x10000, RZ ;  /* 0x0001000004127824 */ /* 0x004fe200078e00ff */
[----:B------:R-:W-:Y:S06]  /*1840*/  BRA `(.L_x_1511) ;  /* 0x0000000400887947 */ /* 0x000fec0003800000 */
.L_x_1518:
        /* <DEDUP_REMOVED lines=11> */
.L_x_1525:
        /* <DEDUP_REMOVED lines=20> */
.L_x_1527:
[----:B------:R-:W-:Y:S05]  /*1a40*/  BSYNC.RECONVERGENT B0 ;  /* 0x0000000000007941 */ /* 0x000fea0003800200 */
.L_x_1526:
[----:B------:R-:W-:Y:S01]  /*1a50*/  IMAD.SHL.U32 R0, R0, 0x100000, RZ ;  /* 0x0010000000007824 */ /* 0x000fe200078e00ff */
[----:B------:R-:W-:-:S04]  /*1a60*/  LEA R3, R3, 0x3b800000, 0x17 ;  /* 0x3b80000003037811 */ /* 0x000fc800078eb8ff */
[----:B------:R-:W-:Y:S01]  /*1a70*/  LOP3.LUT R18, R3, R0, R7, 0xfe, !PT ;  /* 0x0000000003127212 */ /* 0x000fe200078efe07 */
[----:B------:R-:W-:Y:S06]  /*1a80*/  BRA `(.L_x_1511) ;  /* 0x0000000000f87947 */ /* 0x000fec0003800000 */
.L_x_1524:
        /* <DEDUP_REMOVED lines=20> */
.L_x_1529:
[----:B------:R-:W-:Y:S05]  /*1bd0*/  BSYNC.RECONVERGENT B0 ;  /* 0x0000000000007941 */ /* 0x000fea0003800200 */
.L_x_1528:
[----:B------:R-:W-:Y:S01]  /*1be0*/  IMAD.SHL.U32 R0, R0, 0x200000, RZ ;  /* 0x0020000000007824 */ /* 0x000fe200078e00ff */
[----:B------:R-:W-:-:S04]  /*1bf0*/  LEA R3, R3, 0x37800000, 0x17 ;  /* 0x3780000003037811 */ /* 0x000fc800078eb8ff */
[----:B------:R-:W-:Y:S01]  /*1c00*/  LOP3.LUT R18, R3, R0, R7, 0xfe, !PT ;  /* 0x0000000003127212 */ /* 0x000fe200078efe07 */
[----:B------:R-:W-:Y:S06]  /*1c10*/  BRA `(.L_x_1511) ;  /* 0x0000000000947947 */ /* 0x000fec0003800000 */
.L_x_1523:
        /* <DEDUP_REMOVED lines=14> */
.L_x_1510:
[----:B------:R-:W-:Y:S01]  /*1d00*/  MOV R14, 0x0 ;  /* 0x00000000000e7802 */ /* 0x000fe20000000f00 */
[----:B------:R-:W0:Y:S01]  /*1d10*/  LDCU.64 UR4, c[0x4][0x128] ;  /* 0x01002500ff0477ac */ /* 0x000e220008000a00 */
[----:B------:R-:W-:Y:S02]  /*1d20*/  IMAD.MOV.U32 R8, RZ, RZ, 0x4e ;  /* 0x0000004eff087424 */ /* 0x000fe400078e00ff */
[----:B------:R-:W-:Y:S01]  /*1d30*/  IMAD.MOV.U32 R12, RZ, RZ, 0x1 ;  /* 0x00000001ff0c7424 */ /* 0x000fe200078e00ff */
[----:B------:R-:W2:Y:S01]  /*1d40*/  LDCU.64 UR6, c[0x4][0x130] ;  /* 0x01002600ff0677ac */ /* 0x000ea20008000a00 */
[----:B------:R-:W4:Y:S01]  /*1d50*/  LDC.64 R14, c[0x4][R14] ;  /* 0x010000000e0e7b82 */ /* 0x000f220000000a00 */
[----:B------:R-:W-:Y:S01]  /*1d60*/  IMAD.MOV.U32 R13, RZ, RZ, RZ ;  /* 0x000000ffff0d7224 */ /* 0x000fe200078e00ff */
[----:B------:R-:W1:Y:S01]  /*1d70*/  LDCU.64 UR8, c[0x4][0x18] ;  /* 0x01000300ff0877ac */ /* 0x000e620008000a00 */
[----:B0-----:R-:W-:Y:S02]  /*1d80*/  IMAD.U32 R4, RZ, RZ, UR4 ;  /* 0x00000004ff047e24 */ /* 0x001fe4000f8e00ff */
[----:B------:R-:W-:-:S02]  /*1d90*/  IMAD.U32 R5, RZ, RZ, UR5 ;  /* 0x00000005ff057e24 */ /* 0x000fc4000f8e00ff */
[----:B--2---:R-:W-:Y:S02]  /*1da0*/  IMAD.U32 R6, RZ, RZ, UR6 ;  /* 0x00000006ff067e24 */ /* 0x004fe4000f8e00ff */
[----:B------:R-:W-:Y:S02]  /*1db0*/  IMAD.U32 R7, RZ, RZ, UR7 ;  /* 0x00000007ff077e24 */ /* 0x000fe4000f8e00ff */
[----:B-1----:R-:W-:Y:S02]  /*1dc0*/  IMAD.U32 R10, RZ, RZ, UR8 ;  /* 0x00000008ff0a7e24 */ /* 0x002fe4000f8e00ff */
[----:B------:R-:W-:-:S07]  /*1dd0*/  IMAD.U32 R11, RZ, RZ, UR9 ;  /* 0x00000009ff0b7e24 */ /* 0x000fce000f8e00ff */
[----:B------:R-:W-:-:S07]  /*1de0*/  LEPC R20, `(.L_x_1532) ;  /* 0x000000001014794e */ /* 0x000fce0000000000 */
[----:B---345:R-:W-:Y:S05]  /*1df0*/  CALL.ABS.NOINC R14 ;  /* 0x000000000e007343 */ /* 0x038fea0003c00000 */
.L_x_1532:
[----:B------:R-:W-:Y:S01]  /*1e00*/  IMAD.MOV.U32 R18, RZ, RZ, RZ ;  /* 0x000000ffff127224 */ /* 0x000fe200078e00ff */
[----:B------:R-:W-:Y:S06]  /*1e10*/  BRA `(.L_x_1511) ;  /* 0x0000000000147947 */ /* 0x000fec0003800000 */
.L_x_1531:
[----:B------:R-:W2:Y:S02]  /*1e20*/  LDG.E.64 R18, desc[UR36][R4.64] ;  /* 0x0000002404127981 */ /* 0x000ea4000c1e1b00 */
[----:B--2---:R0:W2:Y:S02]  /*1e30*/  I2F.U64 R18, R18 ;  /* 0x0000001200127312 */ /* 0x0040a40000301000 */
[----:B0-2---:R-:W-:Y:S05]  /*1e40*/  BRA `(.L_x_1511) ;  /* 0x0000000000087947 */ /* 0x005fea0003800000 */
.L_x_1530:
[----:B------:R-:W2:Y:S02]  /*1e50*/  LDG.E R4, desc[UR36][R4.64] ;  /* 0x0000002404047981 */ /* 0x000ea4000c1e1900 */
[----:B--2---:R-:W-:-:S07]  /*1e60*/  I2FP.F32.U32 R18, R4 ;  /* 0x0000000400127245 */ /* 0x004fce0000201000 */
.L_x_1511:
[----:B------:R-:W-:Y:S05]  /*1e70*/  BSYNC.RECONVERGENT B6 ;  /* 0x0000000000067941 */ /* 0x000fea0003800200 */
.L_x_1505:
[----:B------:R-:W-:-:S07]  /*1e80*/  VIADD R24, R24, 0x80 ;  /* 0x0000008018187836 */ /* 0x000fce0000000000 */
.L_x_1504:
[----:B------:R-:W-:Y:S05]  /*1e90*/  BSYNC.RECONVERGENT B7 ;  /* 0x0000000000077941 */ /* 0x000fea0003800200 */
.L_x_1503:
        /* <DEDUP_REMOVED lines=25> */
.L_x_1539:
[----:B------:R-:W2:Y:S02]  /*2030*/  LDG.E.U8 R4, desc[UR36][R4.64] ;  /* 0x0000002404047981 */ /* 0x000ea4000c1e1100 */
[----:B--2---:R-:W-:Y:S01]  /*2040*/  I2FP.F32.U32 R19, R4 ;  /* 0x0000000400137245 */ /* 0x004fe20000201000 */
[----:B------:R-:W-:Y:S06]  /*2050*/  BRA `(.L_x_1541) ;  /* 0x0000000c00447947 */ /* 0x000fec0003800000 */
.L_x_1538:
        /* <DEDUP_REMOVED lines=9> */
.L_x_1543:
[----:B------:R-:W2:Y:S02]  /*20f0*/  LDG.E R4, desc[UR36][R4.64] ;  /* 0x0000002404047981 */ /* 0x000ea4000c1e1900 */
[----:B--2---:R-:W-:Y:S01]  /*2100*/  I2FP.F32.S32 R19, R4 ;  /* 0x0000000400137245 */ /* 0x004fe20000201400 */
[----:B------:R-:W-:Y:S06]  /*2110*/  BRA `(.L_x_1541) ;  /* 0x0000000c00147947 */ /* 0x000fec0003800000 */
.L_x_1542:
[----:B------:R-:W2:Y:S02]  /*2120*/  LDG.E.U16 R4, desc[UR36][R4.64] ;  /* 0x0000002404047981 */ /* 0x000ea4000c1e1500 */
[----:B--2---:R0:W2:Y:S01]  /*2130*/  I2F.S16 R19, R4 ;  /* 0x0000000400137306 */ /* 0x0040a20000101400 */
[----:B------:R-:W-:Y:S05]  /*2140*/  BRA `(.L_x_1541) ;  /* 0x0000000c00087947 */ /* 0x000fea0003800000 */
.L_x_1537:
        /* <DEDUP_REMOVED lines=8> */
.L_x_1545:
[----:B------:R-:W2:Y:S02]  /*21d0*/  LDG.E.U16 R4, desc[UR36][R4.64] ;  /* 0x0000002404047981 */ /* 0x000ea4000c1e1500 */
[----:B--2---:R-:W-:Y:S01]  /*21e0*/  HADD2.F32 R19, -RZ, R4.H0_H0 ;  /* 0x20000004ff137230 */ /* 0x004fe20000004100 */
[----:B------:R-:W-:Y:S06]  /*21f0*/  BRA `(.L_x_1541) ;  /* 0x0000000800dc7947 */ /* 0x000fec0003800000 */
.L_x_1544:
        /* <DEDUP_REMOVED lines=8> */
.L_x_1547:
[----:B------:R-:W2:Y:S02]  /*2280*/  LDG.E.U16 R4, desc[UR36][R4.64] ;  /* 0x0000002404047981 */ /* 0x000ea4000c1e1500 */
[----:B--2---:R-:W-:Y:S01]  /*2290*/  HADD2.F32 R19, -RZ, R4.H0_H0 ;  /* 0x20000004ff137230 */ /* 0x004fe20000004100 */
[----:B------:R-:W-:Y:S06]  /*22a0*/  BRA `(.L_x_1541) ;  /* 0x0000000800b07947 */ /* 0x000fec0003800000 */
.L_x_1546:
        /* <DEDUP_REMOVED lines=11> */
.L_x_1536:
        /* <DEDUP_REMOVED lines=12> */
.L_x_1550:
        /* <DEDUP_REMOVED lines=11> */
.L_x_1549:
        /* <DEDUP_REMOVED lines=25> */
.L_x_1552:
[----:B------:R-:W2:Y:S02]  /*2660*/  LDG.E.U8 R4, desc[UR36][R4.64] ;  /* 0x0000002404047981 */ /* 0x000ea4000c1e1100 */
[C---:B--2---:R-:W-:Y:S02]  /*2670*/  IMAD.SHL.U32 R0, R4.reuse, 0x2000000, RZ ;  /* 0x0200000004007824 */ /* 0x044fe400078e00ff */
[----:B------:R-:W-:-:S03]  /*2680*/  IMAD.SHL.U32 R6, R4, 0x100, RZ ;  /* 0x0000010004067824 */ /* 0x000fc600078e00ff */
[----:B------:R-:W-:Y:S02]  /*2690*/  ISETP.GE.U32.AND P0, PT, R0, 0x8000000, PT ;  /* 0x080000000000780c */ /* 0x000fe40003f06070 */
[----:B------:R-:W-:-:S11]  /*26a0*/  PRMT R19, R6, 0x9910, RZ ;  /* 0x0000991006137816 */ /* 0x000fd600000000ff */
[----:B------:R-:W-:Y:S02]  /*26b0*/  @!P0 LOP3.LUT R3, R6, 0x7f00, RZ, 0xc0, !PT ;  /* 0x00007f0006038812 */ /* 0x000fe400078ec0ff */
[----:B------:R-:W-:Y:S02]  /*26c0*/  @P0 LEA.HI R0, R0, 0x70000000, RZ, 0x1c ;  /* 0x7000000000000811 */ /* 0x000fe400078fe0ff */
[----:B------:R-:W-:-:S03]  /*26d0*/  @!P0 LOP3.LUT R3, R3, 0x3f000000, RZ, 0xfc, !PT ;  /* 0x3f00000003038812 */ /* 0x000fc600078efcff */
[----:B------:R-:W-:Y:S02]  /*26e0*/  @P0 FMUL.FTZ R0, R0, 1.9259299443872358531e-34 ;  /* 0x0780000000000820 */ /* 0x000fe40000410000 */
[----:B------:R-:W-:-:S05]  /*26f0*/  @!P0 FADD.FTZ R0, R3, -0.5 ;  /* 0xbf00000003008421 */ /* 0x000fca0000010000 */
[----:B------:R-:W-:Y:S01]  /*2700*/  LOP3.LUT R19, R0, 0x80000000, R19, 0xf8, !PT ;  /* 0x8000000000137812 */ /* 0x000fe200078ef813 */
[----:B------:R-:W-:Y:S06]  /*2710*/  BRA `(.L_x_1541) ;  /* 0x0000000400947947 */ /* 0x000fec0003800000 */
.L_x_1551:
[----:B------:R-:W2:Y:S02]  /*2720*/  LDG.E.U16 R4, desc[UR36][R4.64] ;  /* 0x0000002404047981 */ /* 0x000ea4000c1e1500 */
[----:B--2---:R-:W-:Y:S01]  /*2730*/  IMAD.U32 R19, R4, 0x10000, RZ ;  /* 0x0001000004137824 */ /* 0x004fe200078e00ff */
[----:B------:R-:W-:Y:S06]  /*2740*/  BRA `(.L_x_1541) ;  /* 0x0000000400887947 */ /* 0x000fec0003800000 */
.L_x_1548:
        /* <DEDUP_REMOVED lines=11> */
.L_x_1555:
        /* <DEDUP_REMOVED lines=20> */
.L_x_1557:
[----:B------:R-:W-:Y:S05]  /*2940*/  BSYNC.RECONVERGENT B0 ;  /* 0x0000000000007941 */ /* 0x000fea0003800200 */
.L_x_1556:
[----:B------:R-:W-:Y:S01]  /*2950*/  IMAD.SHL.U32 R0, R0, 0x100000, RZ ;  /* 0x0010000000007824 */ /* 0x000fe200078e00ff */
[----:B------:R-:W-:-:S04]  /*2960*/  LEA R3, R3, 0x3b800000, 0x17 ;  /* 0x3b80000003037811 */ /* 0x000fc800078eb8ff */
[----:B------:R-:W-:Y:S01]  /*2970*/  LOP3.LUT R19, R3, R0, R19, 0xfe, !PT ;  /* 0x0000000003137212 */ /* 0x000fe200078efe13 */
[----:B------:R-:W-:Y:S06]  /*2980*/  BRA `(.L_x_1541) ;  /* 0x0000000000f87947 */ /* 0x000fec0003800000 */
.L_x_1554:
        /* <DEDUP_REMOVED lines=20> */
.L_x_1559:
[----:B------:R-:W-:Y:S05]  /*2ad0*/  BSYNC.RECONVERGENT B0 ;  /* 0x0000000000007941 */ /* 0x000fea0003800200 */
.L_x_1558:
[----:B------:R-:W-:Y:S01]  /*2ae0*/  IMAD.SHL.U32 R0, R0, 0x200000, RZ ;  /* 0x0020000000007824 */ /* 0x000fe200078e00ff */
[----:B------:R-:W-:-:S04]  /*2af0*/  LEA R3, R3, 0x37800000, 0x17 ;  /* 0x3780000003037811 */ /* 0x000fc800078eb8ff */
[----:B------:R-:W-:Y:S01]  /*2b00*/  LOP3.LUT R19, R3, R0, R19, 0xfe, !PT ;  /* 0x0000000003137212 */ /* 0x000fe200078efe13 */
[----:B------:R-:W-:Y:S06]  /*2b10*/  BRA `(.L_x_1541) ;  /* 0x0000000000947947 */ /* 0x000fec0003800000 */
.L_x_1553:
        /* <DEDUP_REMOVED lines=14> */
.L_x_1540:
        /* <DEDUP_REMOVED lines=16> */
.L_x_1562:
[----:B------:R-:W-:Y:S01]  /*2d00*/  IMAD.MOV.U32 R19, RZ, RZ, RZ ;  /* 0x000000ffff137224 */ /* 0x000fe200078e00ff */
[----:B------:R-:W-:Y:S06]  /*2d10*/  BRA `(.L_x_1541) ;  /* 0x0000000000147947 */ /* 0x000fec0003800000 */
.L_x_1561:
[----:B------:R-:W2:Y:S02]  /*2d20*/  LDG.E.64 R4, desc[UR36][R4.64] ;  /* 0x0000002404047981 */ /* 0x000ea4000c1e1b00 */
[----:B--2---:R0:W2:Y:S02]  /*2d30*/  I2F.U64 R19, R4 ;  /* 0x0000000400137312 */ /* 0x0040a40000301000 */
[----:B0-2---:R-:W-:Y:S05]  /*2d40*/  BRA `(.L_x_1541) ;  /* 0x0000000000087947 */ /* 0x005fea0003800000 */
.L_x_1560:
[----:B------:R-:W2:Y:S02]  /*2d50*/  LDG.E R4, desc[UR36][R4.64] ;  /* 0x0000002404047981 */ /* 0x000ea4000c1e1900 */
[----:B--2---:R-:W-:-:S07]  /*2d60*/  I2FP.F32.U32 R19, R4 ;  /* 0x0000000400137245 */ /* 0x004fce0000201000 */
.L_x_1541:
[----:B------:R-:W-:Y:S05]  /*2d70*/  BSYNC.RECONVERGENT B6 ;  /* 0x0000000000067941 */ /* 0x000fea0003800200 */
.L_x_1535:
[----:B------:R-:W-:-:S07]  /*2d80*/  VIADD R24, R24, 0x80 ;  /* 0x0000008018187836 */ /* 0x000fce0000000000 */
.L_x_1534:
[----:B------:R-:W-:Y:S05]  /*2d90*/  BSYNC.RECONVERGENT B7 ;  /* 0x0000000000077941 */ /* 0x000fea0003800200 */
.L_x_1533:
[----:B------:R-:W-:Y:S01]  /*2da0*/  ISETP.GE.AND P0, PT, R24, R17, PT ;  /* 0x000000111800720c */ /* 0x000fe20003f06270 */
[----:B------:R-:W-:Y:S01]  /*2db0*/  BSSY.RECONVERGENT B6, `(.L_x_1563) ;  /* 0x00000e9000067945 */ /* 0x000fe20003800200 */
[----:B------:R-:W-:-:S11]  /*2dc0*/  IMAD.MOV.U32 R16, RZ, RZ, RZ ;  /* 0x000000ffff107224 */ /* 0x000fd600078e00ff */
[----:B------:R-:W-:Y:S05]  /*2dd0*/  @P0 BRA `(.L_x_1564) ;  /* 0x0000000c00980947 */ /* 0x000fea0003800000 */
[----:B0-2-4-:R-:W0:Y:S01]  /*2de0*/  LDC.64 R4, c[0x0][0x390] ;  /* 0x0000e400ff047b82 */ /* 0x015e220000000a00 */
[----:B------:R-:W2:Y:S01]  /*2df0*/  LDCU UR5, c[0x0][0x3a0] ;  /* 0x00007400ff0577ac */ /* 0x000ea20008000800 */
[----:B------:R-:W-:Y:S01]  /*2e00*/  IMAD R0, R2, 0x200, R24 ;  /* 0x0000020002007824 */ /* 0x000fe200078e0218 */
        /* <DEDUP_REMOVED lines=15> */
[----:B--2---:R0:W2:Y:S01]  /*2f00*/  I2F.S16 R16, R4 ;  /* 0x0000000400107306 */ /* 0x0040a20000101400 */
[----:B------:R-:W-:Y:S05]  /*2f10*/  BRA `(.L_x_1564) ;  /* 0x0000000c00487947 */ /* 0x000fea0003800000 */
.L_x_1568:
[----:B------:R-:W2:Y:S02]  /*2f20*/  LDG.E.U8 R4, desc[UR36][R4.64] ;  /* 0x0000002404047981 */ /* 0x000ea4000c1e1100 */
[----:B--2---:R-:W-:Y:S01]  /*2f30*/  I2FP.F32.U32 R16, R4 ;  /* 0x0000000400107245 */ /* 0x004fe20000201000 */
[----:B------:R-:W-:Y:S06]  /*2f40*/  BRA `(.L_x_1564) ;  /* 0x0000000c003c7947 */ /* 0x000fec0003800000 */
.L_x_1567:
        /* <DEDUP_REMOVED lines=9> */
.L_x_1571:
[----:B------:R-:W2:Y:S02]  /*2fe0*/  LDG.E R4, desc[UR36][R4.64] ;  /* 0x0000002404047981 */ /* 0x000ea4000c1e1900 */
[----:B--2---:R-:W-:Y:S01]  /*2ff0*/  I2FP.F32.S32 R16, R4 ;  /* 0x0000000400107245 */ /* 0x004fe20000201400 */
[----:B------:R-:W-:Y:S06]  /*3000*/  BRA `(.L_x_1564) ;  /* 0x0000000c000c7947 */ /* 0x000fec0003800000 */
.L_x_1570:
[----:B------:R-:W2:Y:S02]  /*3010*/  LDG.E.U16 R4, desc[UR36][R4.64] ;  /* 0x0000002404047981 */ /* 0x000ea4000c1e1500 */
[----:B--2---:R0:W2:Y:S01]  /*3020*/  I2F.S16 R16, R4 ;  /* 0x0000000400107306 */ /* 0x0040a20000101400 */
[----:B------:R-:W-:Y:S05]  /*3030*/  BRA `(.L_x_1564) ;  /* 0x0000000c00007947 */ /* 0x000fea0003800000 */
.L_x_1566:
        /* <DEDUP_REMOVED lines=8> */
.L_x_1573:
[----:B------:R-:W2:Y:S02]  /*30c0*/  LDG.E.U16 R4, desc[UR36][R4.64] ;  /* 0x0000002404047981 */ /* 0x000ea4000c1e1500 */
[----:B--2---:R-:W-:Y:S01]  /*30d0*/  HADD2.F32 R16, -RZ, R4.H0_H0 ;  /* 0x20000004ff107230 */ /* 0x004fe20000004100 */
[----:B------:R-:W-:Y:S06]  /*30e0*/  BRA `(.L_x_1564) ;  /* 0x0000000800d47947 */ /* 0x000fec0003800000 */
.L_x_1572:
        /* <DEDUP_REMOVED lines=8> */
.L_x_1575:
[----:B------:R-:W2:Y:S02]  /*3170*/  LDG.E.U16 R4, desc[UR36][R4.64] ;  /* 0x0000002404047981 */ /* 0x000ea4000c1e1500 */
[----:B--2---:R-:W-:Y:S01]  /*3180*/  HADD2.F32 R16, -RZ, R4.H0_H0 ;  /* 0x20000004ff107230 */ /* 0x004fe20000004100 */
[----:B------:R-:W-:Y:S06]  /*3190*/  BRA `(.L_x_1564) ;  /* 0x0000000800a87947 */ /* 0x000fec0003800000 */
.L_x_1574:
        /* <DEDUP_REMOVED lines=11> */
.L_x_1565:
        /* <DEDUP_REMOVED lines=12> */
.L_x_1578:
        /* <DEDUP_REMOVED lines=11> */
.L_x_1577:
        /* <DEDUP_REMOVED lines=25> */
.L_x_1580:
        /* <DEDUP_REMOVED lines=13> */
.L_x_1579:
[----:B------:R-:W2:Y:S02]  /*3620*/  LDG.E.U16 R4, desc[UR36][R4.64] ;  /* 0x0000002404047981 */ /* 0x000ea4000c1e1500 */
[----:B--2---:R-:W-:Y:S01]  /*3630*/  IMAD.U32 R16, R4, 0x10000, RZ ;  /* 0x0001000004107824 */ /* 0x004fe200078e00ff */
[----:B------:R-:W-:Y:S06]  /*3640*/  BRA `(.L_x_1564) ;  /* 0x00000004007c7947 */ /* 0x000fec0003800000 */
.L_x_1576:
        /* <DEDUP_REMOVED lines=11> */
.L_x_1583:
[----:B------:R-:W2:Y:S02]  /*3700*/  LDG.E.U8 R4, desc[UR36][R4.64] ;  /* 0x0000002404047981 */ /* 0x000ea4000c1e1100 */
        /* <DEDUP_REMOVED lines=18> */
.L_x_1585:
[----:B------:R-:W-:Y:S05]  /*3830*/  BSYNC.RECONVERGENT B0 ;  /* 0x0000000000007941 */ /* 0x000fea0003800200 */
.L_x_1584:
[----:B------:R-:W-:Y:S01]  /*3840*/  IMAD.SHL.U32 R0, R0, 0x100000, RZ ;  /* 0x0010000000007824 */ /* 0x000fe200078e00ff */
[----:B------:R-:W-:-:S04]  /*3850*/  LEA R3, R3, 0x3b800000, 0x17 ;  /* 0x3b80000003037811 */ /* 0x000fc800078eb8ff */
[----:B------:R-:W-:Y:S01]  /*3860*/  LOP3.LUT R16, R3, R0, R7, 0xfe, !PT ;  /* 0x0000000003107212 */ /* 0x000fe200078efe07 */
[----:B------:R-:W-:Y:S06]  /*3870*/  BRA `(.L_x_1564) ;  /* 0x0000000000f07947 */ /* 0x000fec0003800000 */
.L_x_1582:
        /* <DEDUP_REMOVED lines=19> */
.L_x_1587:
[----:B------:R-:W-:Y:S05]  /*39b0*/  BSYNC.RECONVERGENT B0 ;  /* 0x0000000000007941 */ /* 0x000fea0003800200 */
.L_x_1586:
[----:B------:R-:W-:Y:S01]  /*39c0*/  IMAD.SHL.U32 R0, R0, 0x200000, RZ ;  /* 0x0020000000007824 */ /* 0x000fe200078e00ff */
[----:B------:R-:W-:-:S04]  /*39d0*/  LEA R3, R3, 0x37800000, 0x17 ;  /* 0x3780000003037811 */ /* 0x000fc800078eb8ff */
[----:B------:R-:W-:Y:S01]  /*39e0*/  LOP3.LUT R16, R3, R0, R7, 0xfe, !PT ;  /* 0x0000000003107212 */ /* 0x000fe200078efe07 */
[----:B------:R-:W-:Y:S06]  /*39f0*/  BRA `(.L_x_1564) ;  /* 0x0000000000907947 */ /* 0x000fec0003800000 */
.L_x_1581:
        /* <DEDUP_REMOVED lines=14> */
.L_x_1569:
        /* <DEDUP_REMOVED lines=16> */
.L_x_1590:
[----:B------:R-:W-:Y:S05]  /*3be0*/  BRA `(.L_x_1564) ;  /* 0x0000000000147947 */ /* 0x000fea0003800000 */
.L_x_1589:
[----:B------:R-:W2:Y:S02]  /*3bf0*/  LDG.E.64 R4, desc[UR36][R4.64] ;  /* 0x0000002404047981 */ /* 0x000ea4000c1e1b00 */
[----:B--2---:R0:W2:Y:S02]  /*3c00*/  I2F.U64 R16, R4 ;  /* 0x0000000400107312 */ /* 0x0040a40000301000 */
[----:B0-2---:R-:W-:Y:S05]  /*3c10*/  BRA `(.L_x_1564) ;  /* 0x0000000000087947 */ /* 0x005fea0003800000 */
.L_x_1588:
[----:B------:R-:W2:Y:S02]  /*3c20*/  LDG.E R4, desc[UR36][R4.64] ;  /* 0x0000002404047981 */ /* 0x000ea4000c1e1900 */
[----:B--2---:R-:W-:-:S07]  /*3c30*/  I2FP.F32.U32 R16, R4 ;  /* 0x0000000400107245 */ /* 0x004fce0000201000 */
.L_x_1564:
[----:B------:R-:W-:Y:S05]  /*3c40*/  BSYNC.RECONVERGENT B6 ;  /* 0x0000000000067941 */ /* 0x000fea0003800200 */
.L_x_1563:
[C---:B------:R-:W-:Y:S01]  /*3c50*/  VIADD R0, R25.reuse, 0x100 ;  /* 0x0000010019007836 */ /* 0x040fe20000000000 */
[CC--:B------:R-:W-:Y:S01]  /*3c60*/  ISETP.GE.AND P0, PT, R25.reuse, R17.reuse, PT ;  /* 0x000000111900720c */ /* 0x0c0fe20003f06270 */
[C---:B------:R-:W-:Y:S01]  /*3c70*/  VIADD R26, R25.reuse, 0x80 ;  /* 0x00000080191a7836 */ /* 0x040fe20000000000 */
[----:B------:R-:W-:Y:S02]  /*3c80*/  BSSY.RECONVERGENT B6, `(.L_x_1591) ;  /* 0x0000109000067945 */ /* 0x000fe40003800200 */
[-C--:B------:R-:W-:Y:S01]  /*3c90*/  ISETP.GE.AND P2, PT, R0, R17.reuse, PT ;  /* 0x000000110000720c */ /* 0x080fe20003f46270 */
[----:B------:R-:W-:Y:S01]  /*3ca0*/  VIADD R0, R25, 0x180 ;  /* 0x0000018019007836 */ /* 0x000fe20000000000 */
[----:B------:R-:W-:-:S04]  /*3cb0*/  ISETP.GE.AND P1, PT, R26, R17, PT ;  /* 0x000000111a00720c */ /* 0x000fc80003f26270 */
[----:B------:R-:W-:-:S03]  /*3cc0*/  ISETP.GE.AND P3, PT, R0, R17, PT ;  /* 0x000000110000720c */ /* 0x000fc60003f66270 */
[----:B-1-3-5:R-:W-:-:S04]  /*3cd0*/  @!P0 FMUL.RZ R0, R22, 0.15915493667125701904 ;  /* 0x3e22f98316008820 */ /* 0x02afc8000040c000 */
[----:B0-2---:R-:W-:Y:S01]  /*3ce0*/  @!P2 FMUL.RZ R19, R19, 0.15915493667125701904 ;  /* 0x3e22f9831313a820 */ /* 0x005fe2000040c000 */
[----:B----4-:R0:W1:Y:S01]  /*3cf0*/  @!P0 MUFU.SIN R4, R0 ;  /* 0x0000000000048308 */ /* 0x0100620000000400 */
[----:B------:R-:W-:-:S04]  /*3d00*/  @!P1 FMUL.RZ R3, R18, 0.15915493667125701904 ;  /* 0x3e22f98312039820 */ /* 0x000fc8000040c000 */
[----:B------:R-:W-:Y:S02]  /*3d10*/  @!P3 FMUL.RZ R5, R16, 0.15915493667125701904 ;  /* 0x3e22f9831005b820 */ /* 0x000fe4000040c000 */
[----:B------:R-:W2:Y:S01]  /*3d20*/  LDC.U8 R16, c[0x0][0x3a4] ;  /* 0x0000e900ff107b82 */ /* 0x000ea20000000000 */
[----:B------:R0:W3:Y:S08]  /*3d30*/  @!P2 MUFU.SIN R22, R19 ;  /* 0x000000130016a308 */ /* 0x0000f00000000400 */
[----:B------:R0:W4:Y:S08]  /*3d40*/  @!P3 MUFU.SIN R24, R5 ;  /* 0x000000050018b308 */ /* 0x0001300000000400 */
[----:B------:R0:W0:Y:S01]  /*3d50*/  @!P1 MUFU.SIN R18, R3 ;  /* 0x0000000300129308 */ /* 0x0000220000000400 */
[----:B-1----:R-:W-:Y:S05]  /*3d60*/  @P0 BRA `(.L_x_1592) ;  /* 0x0000000c00e80947 */ /* 0x002fea0003800000 */
[----:B------:R-:W1:Y:S01]  /*3d70*/  LDCU UR4, c[0x0][0x3a8] ;  /* 0x00007500ff0477ac */ /* 0x000e620008000800 */
[----:B------:R-:W5:Y:S01]  /*3d80*/  LDC.64 R8, c[0x0][0x388] ;  /* 0x0000e200ff087b82 */ /* 0x000f620000000a00 */
[----:B0-----:R-:W-:Y:S01]  /*3d90*/  IMAD R0, R2, 0x200, R25 ;  /* 0x0000020002007824 */ /* 0x001fe200078e0219 */
[----:B--2---:R-:W-:-:S03]  /*3da0*/  PRMT R5, R16, 0x9910, RZ ;  /* 0x0000991010057816 */ /* 0x004fc600000000ff */
[----:B-1----:R-:W-:Y:S02]  /*3db0*/  IMAD R3, R0, UR4, RZ ;  /* 0x0000000400037c24 */ /* 0x002fe4000f8e02ff */
[----:B------:R-:W-:-:S05]  /*3dc0*/  IMAD.MOV.U32 R0, RZ, RZ, R5 ;  /* 0x000000ffff007224 */ /* 0x000fca00078e0005 */
[----:B------:R-:W-:Y:S02]  /*3dd0*/  ISETP.GT.AND P0, PT, R0, 0x9, PT ;  /* 0x000000090000780c */ /* 0x000fe40003f04270 */
[----:B-----5:R-:W-:-:S05]  /*3de0*/  IADD3 R8, P1, PT, R3, R8, RZ ;  /* 0x0000000803087210 */ /* 0x020fca0007f3e0ff */
        /* <DEDUP_REMOVED lines=10> */
[----:B------:R-:W0:Y:S01]  /*3e90*/  F2I.FTZ.TRUNC.NTZ R3, R4 ;  /* 0x0000000400037305 */ /* 0x000e22000021f100 */
[----:B------:R-:W-:Y:S01]  /*3ea0*/  IMAD.MOV.U32 R25, RZ, RZ, R26 ;  /* 0x000000ffff197224 */ /* 0x000fe200078e001a */
[----:B0-----:R0:W-:Y:S01]  /*3eb0*/  STG.E.U8 desc[UR36][R8.64], R3 ;  /* 0x0000000308007986 */ /* 0x0011e2000c101124 */
[----:B------:R-:W-:Y:S05]  /*3ec0*/  BRA `(.L_x_1592) ;  /* 0x0000000c00907947 */ /* 0x000fea0003800000 */
.L_x_1596:
[----:B------:R-:W0:Y:S01]  /*3ed0*/  F2I.S64.TRUNC R4, R4 ;  /* 0x0000000400047311 */ /* 0x000e22000020d900 */
[----:B------:R-:W-:Y:S02]  /*3ee0*/  IMAD.MOV.U32 R25, RZ, RZ, R26 ;  /* 0x000000ffff197224 */ /* 0x000fe400078e001a */
[----:B0-----:R-:W-:-:S05]  /*3ef0*/  IMAD.MOV.U32 R3, RZ, RZ, R4 ;  /* 0x000000ffff037224 */ /* 0x001fca00078e0004 */
[----:B------:R0:W-:Y:S01]  /*3f00*/  STG.E.U8 desc[UR36][R8.64], R3 ;  /* 0x0000000308007986 */ /* 0x0001e2000c101124 */
[----:B------:R-:W-:Y:S05]  /*3f10*/  BRA `(.L_x_1592) ;  /* 0x0000000c007c7947 */ /* 0x000fea0003800000 */
.L_x_1595:
[----:B------:R-:W-:-:S13]  /*3f20*/  ISETP.NE.AND P0, PT, R0, 0x2, PT ;  /* 0x000000020000780c */ /* 0x000fda0003f05270 */
[----:B------:R-:W-:Y:S05]  /*3f30*/  @!P0 BRA `(.L_x_1598) ;  /* 0x0000000000308947 */ /* 0x000fea0003800000 */
[----:B------:R-:W-:-:S13]  /*3f40*/  ISETP.NE.AND P0, PT, R0, 0x3, PT ;  /* 0x000000030000780c */ /* 0x000fda0003f05270 */
[----:B------:R-:W-:Y:S05]  /*3f50*/  @!P0 BRA `(.L_x_1599) ;  /* 0x0000000000188947 */ /* 0x000fea0003800000 */
[----:B------:R-:W-:-:S13]  /*3f60*/  ISETP.NE.AND P0, PT, R0, 0x4, PT ;  /* 0x000000040000780c */ /* 0x000fda0003f05270 */
[----:B------:R-:W-:Y:S05]  /*3f70*/  @P0 BRA `(.L_x_1597) ;  /* 0x0000000800c00947 */ /* 0x000fea0003800000 */
[----:B------:R-:W0:Y:S01]  /*3f80*/  F2I.S64.TRUNC R4, R4 ;  /* 0x0000000400047311 */ /* 0x000e22000020d900 */
[----:B------:R-:W-:Y:S01]  /*3f90*/  IMAD.MOV.U32 R25, RZ, RZ, R26 ;  /* 0x000000ffff197224 */ /* 0x000fe200078e001a */
[----:B0-----:R0:W-:Y:S01]  /*3fa0*/  STG.E.64 desc[UR36][R8.64], R4 ;  /* 0x0000000408007986 */ /* 0x0011e2000c101b24 */
[----:B------:R-:W-:Y:S05]  /*3fb0*/  BRA `(.L_x_1592) ;  /* 0x0000000c00547947 */ /* 0x000fea0003800000 */
.L_x_1599:
[----:B------:R-:W0:Y:S01]  /*3fc0*/  F2I.FTZ.TRUNC.NTZ R3, R4 ;  /* 0x0000000400037305 */ /* 0x000e22000021f100 */
[----:B------:R-:W-:Y:S01]  /*3fd0*/  IMAD.MOV.U32 R25, RZ, RZ, R26 ;  /* 0x000000ffff197224 */ /* 0x000fe200078e001a */
[----:B0-----:R0:W-:Y:S01]  /*3fe0*/  STG.E desc[UR36][R8.64], R3 ;  /* 0x0000000308007986 */ /* 0x0011e2000c101924 */
[----:B------:R-:W-:Y:S05]  /*3ff0*/  BRA `(.L_x_1592) ;  /* 0x0000000c00447947 */ /* 0x000fea0003800000 */
.L_x_1598:
[----:B------:R-:W0:Y:S01]  /*4000*/  F2I.FTZ.TRUNC.NTZ R3, R4 ;  /* 0x0000000400037305 */ /* 0x000e22000021f100 */
[----:B------:R-:W-:Y:S01]  /*4010*/  IMAD.MOV.U32 R25, RZ, RZ, R26 ;  /* 0x000000ffff197224 */ /* 0x000fe200078e001a */
[----:B0-----:R0:W-:Y:S01]  /*4020*/  STG.E.U16 desc[UR36][R8.64], R3 ;  /* 0x0000000308007986 */ /* 0x0011e2000c101524 */
[----:B------:R-:W-:Y:S05]  /*4030*/  BRA `(.L_x_1592) ;  /* 0x0000000c00347947 */ /* 0x000fea0003800000 */
.L_x_1594:
[----:B------:R-:W-:-:S13]  /*4040*/  ISETP.GT.AND P0, PT, R0, 0x6, PT ;  /* 0x000000060000780c */ /* 0x000fda0003f04270 */
[----:B------:R-:W-:Y:S05]  /*4050*/  @P0 BRA `(.L_x_1600) ;  /* 0x00000000002c0947 */ /* 0x000fea0003800000 */
[----:B------:R-:W-:-:S13]  /*4060*/  ISETP.NE.AND P0, PT, R0, 0x5, PT ;  /* 0x000000050000780c */ /* 0x000fda0003f05270 */
[----:B------:R-:W-:Y:S05]  /*4070*/  @!P0 BRA `(.L_x_1601) ;  /* 0x0000000000148947 */ /* 0x000fea0003800000 */
[----:B------:R-:W-:-:S13]  /*4080*/  ISETP.NE.AND P0, PT, R0, 0x6, PT ;  /* 0x000000060000780c */ /* 0x000fda0003f05270 */
[----:B------:R-:W-:Y:S05]  /*4090*/  @P0 BRA `(.L_x_1597) ;  /* 0x0000000800780947 */ /* 0x000fea0003800000 */
[----:B------:R0:W-:Y:S01]  /*40a0*/  STG.E desc[UR36][R8.64], R4 ;  /* 0x0000000408007986 */ /* 0x0001e2000c101924 */
[----:B------:R-:W-:Y:S01]  /*40b0*/  IMAD.MOV.U32 R25, RZ, RZ, R26 ;  /* 0x000000ffff197224 */ /* 0x000fe200078e001a */
[----:B------:R-:W-:Y:S06]  /*40c0*/  BRA `(.L_x_1592) ;  /* 0x0000000c00107947 */ /* 0x000fec0003800000 */
.L_x_1601:
[----:B------:R-:W-:Y:S01]  /*40d0*/  F2FP.F16.F32.PACK_AB R4, RZ, R4 ;  /* 0x00000004ff04723e */ /* 0x000fe200000000ff */
[----:B------:R-:W-:-:S04]  /*40e0*/  IMAD.MOV.U32 R25, RZ, RZ, R26 ;  /* 0x000000ffff197224 */ /* 0x000fc800078e001a */
[----:B------:R0:W-:Y:S01]  /*40f0*/  STG.E.U16 desc[UR36][R8.64], R4 ;  /* 0x0000000408007986 */ /* 0x0001e2000c101524 */
[----:B------:R-:W-:Y:S05]  /*4100*/  BRA `(.L_x_1592) ;  /* 0x0000000c00007947 */ /* 0x000fea0003800000 */
.L_x_1600:
[----:B------:R-:W-:-:S13]  /*4110*/  ISETP.NE.AND P0, PT, R0, 0x7, PT ;  /* 0x000000070000780c */ /* 0x000fda0003f05270 */
[----:B------:R-:W-:Y:S05]  /*4120*/  @!P0 BRA `(.L_x_1602) ;  /* 0x0000000000348947 */ /* 0x000fea0003800000 */
[----:B------:R-:W-:-:S13]  /*4130*/  ISETP.NE.AND P0, PT, R0, 0x8, PT ;  /* 0x000000080000780c */ /* 0x000fda0003f05270 */
[----:B------:R-:W-:Y:S05]  /*4140*/  @!P0 BRA `(.L_x_1603) ;  /* 0x0000000000188947 */ /* 0x000fea0003800000 */
[----:B------:R-:W-:-:S13]  /*4150*/  ISETP.NE.AND P0, PT, R0, 0x9, PT ;  /* 0x000000090000780c */ /* 0x000fda0003f05270 */
[----:B------:R-:W-:Y:S05]  /*4160*/  @P0 BRA `(.L_x_1597) ;  /* 0x0000000800440947 */ /* 0x000fea0003800000 */
[----:B------:R-:W-:Y:S02]  /*4170*/  IMAD.MOV.U32 R5, RZ, RZ, RZ ;  /* 0x000000ffff057224 */ /* 0x000fe400078e00ff */
[----:B------:R-:W-:-:S03]  /*4180*/  IMAD.MOV.U32 R25, RZ, RZ, R26 ;  /* 0x000000ffff197224 */ /* 0x000fc600078e001a */
[----:B------:R0:W-:Y:S01]  /*4190*/  STG.E.64 desc[UR36][R8.64], R4 ;  /* 0x0000000408007986 */ /* 0x0001e2000c101b24 */
[----:B------:R-:W-:Y:S05]  /*41a0*/  BRA `(.L_x_1592) ;  /* 0x0000000800d87947 */ /* 0x000fea0003800000 */
.L_x_1603:
[----:B------:R-:W-:Y:S01]  /*41b0*/  F2FP.F16.F32.PACK_AB R3, RZ, R4 ;  /* 0x00000004ff03723e */ /* 0x000fe200000000ff */
[----:B------:R-:W-:-:S03]  /*41c0*/  IMAD.MOV.U32 R25, RZ, RZ, R26 ;  /* 0x000000ffff197224 */ /* 0x000fc600078e001a */
[----:B------:R-:W-:-:S05]  /*41d0*/  PRMT R3, R3, 0x5410, RZ ;  /* 0x0000541003037816 */ /* 0x000fca00000000ff */
[----:B------:R0:W-:Y:S01]  /*41e0*/  STG.E desc[UR36][R8.64], R3 ;  /* 0x0000000308007986 */ /* 0x0001e2000c101924 */
[----:B------:R-:W-:Y:S05]  /*41f0*/  BRA `(.L_x_1592) ;  /* 0x0000000800c47947 */ /* 0x000fea0003800000 */
.L_x_1602:
[----:B------:R-:W-:Y:S01]  /*4200*/  FMUL.FTZ R4, R4, 1 ;  /* 0x3f80000004047820 */ /* 0x000fe20000410000 */
[----:B------:R-:W-:-:S05]  /*4210*/  IMAD.MOV.U32 R25, RZ, RZ, R26 ;  /* 0x000000ffff197224 */ /* 0x000fca00078e001a */
[----:B------:R-:W0:Y:S02]  /*4220*/  F2F.F64.F32 R4, R4 ;  /* 0x0000000400047310 */ /* 0x000e240000201800 */
[----:B0-----:R0:W-:Y:S01]  /*4230*/  STG.E.64 desc[UR36][R8.64], R4 ;  /* 0x0000000408007986 */ /* 0x0011e2000c101b24 */
[----:B------:R-:W-:Y:S05]  /*4240*/  BRA `(.L_x_1592) ;  /* 0x0000000800b07947 */ /* 0x000fea0003800000 */
.L_x_1593:
        /* <DEDUP_REMOVED lines=8> */
[----:B------:R-:W-:Y:S01]  /*42d0*/  FSETP.NEU.FTZ.AND P0, PT, R4, RZ, PT ;  /* 0x000000ff0400720b */ /* 0x000fe20003f1d000 */
[----:B------:R-:W-:-:S03]  /*42e0*/  IMAD.MOV.U32 R25, RZ, RZ, R26 ;  /* 0x000000ffff197224 */ /* 0x000fc600078e001a */
[----:B------:R-:W-:-:S05]  /*42f0*/  SEL R3, RZ, 0x1, !P0 ;  /* 0x00000001ff037807 */ /* 0x000fca0004000000 */
[----:B------:R0:W-:Y:S01]  /*4300*/  STG.E.U8 desc[UR36][R8.64], R3 ;  /* 0x0000000308007986 */ /* 0x0001e2000c101124 */
[----:B------:R-:W-:Y:S05]  /*4310*/  BRA `(.L_x_1592) ;  /* 0x00000008007c7947 */ /* 0x000fea0003800000 */
.L_x_1606:
[----:B------:R-:W-:Y:S01]  /*4320*/  FMUL.FTZ R4, R4, 1 ;  /* 0x3f80000004047820 */ /* 0x000fe20000410000 */
[----:B------:R-:W-:Y:S01]  /*4330*/  CS2R R6, SRZ ;  /* 0x0000000000067805 */ /* 0x000fe2000001ff00 */
[----:B------:R-:W-:-:S04]  /*4340*/  IMAD.MOV.U32 R25, RZ, RZ, R26 ;  /* 0x000000ffff197224 */ /* 0x000fc800078e001a */
[----:B------:R-:W0:Y:S02]  /*4350*/  F2F.F64.F32 R4, R4 ;  /* 0x0000000400047310 */ /* 0x000e240000201800 */
[----:B0-----:R0:W-:Y:S01]  /*4360*/  STG.E.128 desc[UR36][R8.64], R4 ;  /* 0x0000000408007986 */ /* 0x0011e2000c101d24 */
[----:B------:R-:W-:Y:S05]  /*4370*/  BRA `(.L_x_1592) ;  /* 0x0000000800647947 */ /* 0x000fea0003800000 */
.L_x_1605:
[----:B------:R-:W-:-:S13]  /*4380*/  ISETP.NE.AND P0, PT, R0, 0xf, PT ;  /* 0x0000000f0000780c */ /* 0x000fda0003f05270 */
[----:B------:R-:W-:Y:S05]  /*4390*/  @!P0 BRA `(.L_x_1607) ;  /* 0x0000000000a08947 */ /* 0x000fea0003800000 */
[----:B------:R-:W-:-:S13]  /*43a0*/  ISETP.NE.AND P0, PT, R0, 0x17, PT ;  /* 0x000000170000780c */ /* 0x000fda0003f05270 */
[----:B------:R-:W-:Y:S05]  /*43b0*/  @!P0 BRA `(.L_x_1608) ;  /* 0x00000000004c8947 */ /* 0x000fea0003800000 */
[----:B------:R-:W-:-:S13]  /*43c0*/  ISETP.NE.AND P0, PT, R0, 0x18, PT ;  /* 0x000000180000780c */ /* 0x000fda0003f05270 */
[----:B------:R-:W-:Y:S05]  /*43d0*/  @P0 BRA `(.L_x_1597) ;  /* 0x0000000400a80947 */ /* 0x000fea0003800000 */
[----:B------:R-:W-:Y:S01]  /*43e0*/  LOP3.LUT R6, R4, 0x7fffffff, RZ, 0xc0, !PT ;  /* 0x7fffffff04067812 */ /* 0x000fe200078ec0ff */
[----:B------:R-:W-:Y:S01]  /*43f0*/  BSSY.RECONVERGENT B0, `(.L_x_1609) ;  /* 0x000000b000007945 */ /* 0x000fe20003800200 */
[----:B------:R-:W-:Y:S01]  /*4400*/  SHF.R.U32.HI R5, RZ, 0x18, R4 ;  /* 0x00000018ff057819 */ /* 0x000fe20000011604 */
[----:B------:R-:W-:Y:S01]  /*4410*/  IMAD.MOV.U32 R0, RZ, RZ, 0x7f ;  /* 0x0000007fff007424 */ /* 0x000fe200078e00ff */
        /* <DEDUP_REMOVED lines=8> */
.L_x_1610:
[----:B------:R-:W-:Y:S05]  /*44a0*/  BSYNC.RECONVERGENT B0 ;  /* 0x0000000000007941 */ /* 0x000fea0003800200 */
.L_x_1609:
[----:B------:R-:W-:Y:S01]  /*44b0*/  LOP3.LUT R5, R0, 0x80, R5, 0xf8, !PT ;  /* 0x0000008000057812 */ /* 0x000fe200078ef805 */
[----:B------:R-:W-:-:S04]  /*44c0*/  IMAD.MOV.U32 R25, RZ, RZ, R26 ;  /* 0x000000ffff197224 */ /* 0x000fc800078e001a */
[----:B------:R0:W-:Y:S01]  /*44d0*/  STG.E.U8 desc[UR36][R8.64], R5 ;  /* 0x0000000508007986 */ /* 0x0001e2000c101124 */
[----:B------:R-:W-:Y:S05]  /*44e0*/  BRA `(.L_x_1592) ;  /* 0x0000000800087947 */ /* 0x000fea0003800000 */
.L_x_1608:
[----:B------:R-:W-:Y:S01]  /*44f0*/  LOP3.LUT R5, R4, 0x7fffffff, RZ, 0xc0, !PT ;  /* 0x7fffffff04057812 */ /* 0x000fe200078ec0ff */
        /* <DEDUP_REMOVED lines=13> */
.L_x_1612:
[----:B------:R-:W-:Y:S05]  /*45d0*/  BSYNC.RECONVERGENT B0 ;  /* 0x0000000000007941 */ /* 0x000fea0003800200 */
.L_x_1611:
[----:B------:R-:W-:Y:S01]  /*45e0*/  LOP3.LUT R3, R0, 0x80, R7, 0xf8, !PT ;  /* 0x0000008000037812 */ /* 0x000fe200078ef807 */
[----:B------:R-:W-:-:S04]  /*45f0*/  IMAD.MOV.U32 R25, RZ, RZ, R26 ;  /* 0x000000ffff197224 */ /* 0x000fc800078e001a */
[----:B------:R0:W-:Y:S01]  /*4600*/  STG.E.U8 desc[UR36][R8.64], R3 ;  /* 0x0000000308007986 */ /* 0x0001e2000c101124 */
[----:B------:R-:W-:Y:S05]  /*4610*/  BRA `(.L_x_1592) ;  /* 0x0000000400bc7947 */ /* 0x000fea0003800000 */
.L_x_1607:
[----:B------:R-:W-:Y:S01]  /*4620*/  F2FP.BF16.F32.PACK_AB R4, RZ, R4 ;  /* 0x00000004ff04723e */ /* 0x000fe200000010ff */
[----:B------:R-:W-:-:S04]  /*4630*/  IMAD.MOV.U32 R25, RZ, RZ, R26 ;  /* 0x000000ffff197224 */ /* 0x000fc800078e001a */
[----:B------:R0:W-:Y:S01]  /*4640*/  STG.E.U16 desc[UR36][R8.64], R4 ;  /* 0x0000000408007986 */ /* 0x0001e2000c101524 */
[----:B------:R-:W-:Y:S05]  /*4650*/  BRA `(.L_x_1592) ;  /* 0x0000000400ac7947 */ /* 0x000fea0003800000 */
.L_x_1604:
        /* <DEDUP_REMOVED lines=8> */
[----:B------:R-:W0:Y:S01]  /*46e0*/  F2I.FTZ.U32.TRUNC.NTZ R3, R4 ;  /* 0x0000000400037305 */ /* 0x000e22000021f000 */
[----:B------:R-:W-:Y:S01]  /*46f0*/  IMAD.MOV.U32 R25, RZ, RZ, R26 ;  /* 0x000000ffff197224 */ /* 0x000fe200078e001a */
[----:B0-----:R1:W-:Y:S01]  /*4700*/  STG.E.U16 desc[UR36][R8.64], R3 ;  /* 0x0000000308007986 */ /* 0x0013e2000c101524 */
[----:B------:R-:W-:Y:S05]  /*4710*/  BRA `(.L_x_1592) ;  /* 0x00000004007c7947 */ /* 0x000fea0003800000 */
.L_x_1615:
[----:B------:R-:W-:Y:S01]  /*4720*/  LOP3.LUT R3, R4, 0x7fffffff, RZ, 0xc0, !PT ;  /* 0x7fffffff04037812 */ /* 0x000fe200078ec0ff */
        /* <DEDUP_REMOVED lines=11> */
.L_x_1618:
[----:B------:R-:W-:-:S04]  /*47e0*/  SHF.R.U32.HI R0, RZ, 0x14, R4 ;  /* 0x00000014ff007819 */ /* 0x000fc80000011604 */
[----:B------:R-:W-:-:S04]  /*47f0*/  LOP3.LUT R3, R0, 0x1, RZ, 0xc0, !PT ;  /* 0x0000000100037812 */ /* 0x000fc800078ec0ff */
[----:B------:R-:W-:-:S04]  /*4800*/  IADD3 R0, PT, PT, R4, 0x487ffff, R3 ;  /* 0x0487ffff04007810 */ /* 0x000fc80007ffe003 */
[----:B------:R-:W-:-:S04]  /*4810*/  SHF.R.U32.HI R0, RZ, 0x14, R0 ;  /* 0x00000014ff007819 */ /* 0x000fc80000011600 */
[----:B------:R-:W-:-:S07]  /*4820*/  LOP3.LUT R3, R0, 0xff, RZ, 0xc0, !PT ;  /* 0x000000ff00037812 */ /* 0x000fce00078ec0ff */
.L_x_1619:
[----:B------:R-:W-:-:S04]  /*4830*/  SHF.R.U32.HI R4, RZ, 0x18, R4 ;  /* 0x00000018ff047819 */ /* 0x000fc80000011604 */
[----:B------:R-:W-:-:S04]  /*4840*/  LOP3.LUT R3, R3, 0x80, R4, 0xf8, !PT ;  /* 0x0000008003037812 */ /* 0x000fc800078ef804 */
[----:B------:R-:W-:-:S07]  /*4850*/  PRMT R0, R3, 0x7610, R0 ;  /* 0x0000761003007816 */ /* 0x000fce0000000000 */
.L_x_1617:
[----:B------:R-:W-:Y:S05]  /*4860*/  BSYNC.RECONVERGENT B0 ;  /* 0x0000000000007941 */ /* 0x000fea0003800200 */
.L_x_1616:
[----:B------:R0:W-:Y:S01]  /*4870*/  STG.E.U8 desc[UR36][R8.64], R0 ;  /* 0x0000000008007986 */ /* 0x0001e2000c101124 */
[----:B------:R-:W-:Y:S01]  /*4880*/  IMAD.MOV.U32 R25, RZ, RZ, R26 ;  /* 0x000000ffff197224 */ /* 0x000fe200078e001a */
[----:B------:R-:W-:Y:S06]  /*4890*/  BRA `(.L_x_1592) ;  /* 0x00000004001c7947 */ /* 0x000fec0003800000 */
.L_x_1614:
        /* <DEDUP_REMOVED lines=12> */
.L_x_1622:
[----:B------:R-:W-:-:S04]  /*4960*/  SHF.R.U32.HI R0, RZ, 0x15, R4 ;  /* 0x00000015ff007819 */ /* 0x000fc80000011604 */
[----:B------:R-:W-:-:S04]  /*4970*/  LOP3.LUT R3, R0, 0x1, RZ, 0xc0, !PT ;  /* 0x0000000100037812 */ /* 0x000fc800078ec0ff */
[----:B------:R-:W-:-:S04]  /*4980*/  IADD3 R0, PT, PT, R4, 0x88fffff, R3 ;  /* 0x088fffff04007810 */ /* 0x000fc80007ffe003 */
[----:B------:R-:W-:-:S04]  /*4990*/  SHF.R.U32.HI R0, RZ, 0x15, R0 ;  /* 0x00000015ff007819 */ /* 0x000fc80000011600 */
[----:B------:R-:W-:-:S07]  /*49a0*/  LOP3.LUT R3, R0, 0xff, RZ, 0xc0, !PT ;  /* 0x000000ff00037812 */ /* 0x000fce00078ec0ff */
.L_x_1623:
[----:B------:R-:W-:-:S04]  /*49b0*/  SHF.R.U32.HI R4, RZ, 0x18, R4 ;  /* 0x00000018ff047819 */ /* 0x000fc80000011604 */
[----:B------:R-:W-:-:S04]  /*49c0*/  LOP3.LUT R3, R3, 0x80, R4, 0xf8, !PT ;  /* 0x0000008003037812 */ /* 0x000fc800078ef804 */
[----:B------:R-:W-:-:S07]  /*49d0*/  PRMT R0, R3, 0x7610, R0 ;  /* 0x0000761003007816 */ /* 0x000fce0000000000 */
.L_x_1621:
[----:B------:R-:W-:Y:S05]  /*49e0*/  BSYNC.RECONVERGENT B0 ;  /* 0x0000000000007941 */ /* 0x000fea0003800200 */
.L_x_1620:
[----:B------:R0:W-:Y:S01]  /*49f0*/  STG.E.U8 desc[UR36][R8.64], R0 ;  /* 0x0000000008007986 */ /* 0x0001e2000c101124 */
[----:B------:R-:W-:Y:S01]  /*4a00*/  IMAD.MOV.U32 R25, RZ, RZ, R26 ;  /* 0x000000ffff197224 */ /* 0x000fe200078e001a */
[----:B------:R-:W-:Y:S06]  /*4a10*/  BRA `(.L_x_1592) ;  /* 0x0000000000bc7947 */ /* 0x000fec0003800000 */
.L_x_1613:
[----:B------:R-:W-:-:S13]  /*4a20*/  ISETP.NE.AND P0, PT, R0, 0x1c, PT ;  /* 0x0000001c0000780c */ /* 0x000fda0003f05270 */
[----:B------:R-:W-:Y:S05]  /*4a30*/  @!P0 BRA `(.L_x_1624) ;  /* 0x0000000000a88947 */ /* 0x000fea0003800000 */
[----:B------:R-:W-:-:S13]  /*4a40*/  ISETP.NE.AND P0, PT, R0, 0x1d, PT ;  /* 0x0000001d0000780c */ /* 0x000fda0003f05270 */
[----:B------:R-:W-:Y:S05]  /*4a50*/  @!P0 BRA `(.L_x_1625) ;  /* 0x0000000000908947 */ /* 0x000fea0003800000 */
[----:B------:R-:W-:-:S13]  /*4a60*/  ISETP.NE.AND P0, PT, R0, 0x2c, PT ;  /* 0x0000002c0000780c */ /* 0x000fda0003f05270 */
[----:B------:R-:W-:Y:S05]  /*4a70*/  @!P0 BRA `(.L_x_1626) ;  /* 0x0000000000488947 */ /* 0x000fea0003800000 */
.L_x_1597:
        /* <DEDUP_REMOVED lines=16> */
.L_x_1627:
[----:B------:R-:W-:Y:S01]  /*4b80*/  IMAD.MOV.U32 R25, RZ, RZ, R26 ;  /* 0x000000ffff197224 */ /* 0x000fe200078e001a */
[----:B------:R-:W-:Y:S06]  /*4b90*/  BRA `(.L_x_1592) ;  /* 0x00000000005c7947 */ /* 0x000fec0003800000 */
.L_x_1626:
[----:B------:R-:W-:Y:S01]  /*4ba0*/  SHF.R.U32.HI R5, RZ, 0x17, R4 ;  /* 0x00000017ff057819 */ /* 0x000fe20000011604 */
[----:B------:R-:W-:-:S03]  /*4bb0*/  IMAD.MOV.U32 R25, RZ, RZ, R26 ;  /* 0x000000ffff197224 */ /* 0x000fc600078e001a */
        /* <DEDUP_REMOVED lines=14> */
.L_x_1625:
[----:B------:R-:W0:Y:S01]  /*4ca0*/  F2I.U64.TRUNC R4, R4 ;  /* 0x0000000400047311 */ /* 0x000e22000020d800 */
[----:B------:R-:W-:Y:S01]  /*4cb0*/  IMAD.MOV.U32 R25, RZ, RZ, R26 ;  /* 0x000000ffff197224 */ /* 0x000fe200078e001a */
[----:B0-----:R0:W-:Y:S01]  /*4cc0*/  STG.E.64 desc[UR36][R8.64], R4 ;  /* 0x0000000408007986 */ /* 0x0011e2000c101b24 */
[----:B------:R-:W-:Y:S05]  /*4cd0*/  BRA `(.L_x_1592) ;  /* 0x00000000000c7947 */ /* 0x000fea0003800000 */
.L_x_1624:
[----:B------:R-:W0:Y:S01]  /*4ce0*/  F2I.FTZ.U32.TRUNC.NTZ R3, R4 ;  /* 0x0000000400037305 */ /* 0x000e22000021f000 */
[----:B------:R-:W-:Y:S01]  /*4cf0*/  IMAD.MOV.U32 R25, RZ, RZ, R26 ;  /* 0x000000ffff197224 */ /* 0x000fe200078e001a */
[----:B0-----:R0:W-:Y:S06]  /*4d00*/  STG.E desc[UR36][R8.64], R3 ;  /* 0x0000000308007986 */ /* 0x0011ec000c101924 */
.L_x_1592:
[----:B------:R-:W-:Y:S05]  /*4d10*/  BSYNC.RECONVERGENT B6 ;  /* 0x0000000000067941 */ /* 0x000fea0003800200 */
.L_x_1591:
[----:B------:R-:W-:Y:S01]  /*4d20*/  ISETP.GE.AND P0, PT, R25, R17, PT ;  /* 0x000000111900720c */ /* 0x000fe20003f06270 */
[----:B------:R-:W-:-:S12]  /*4d30*/  BSSY.RECONVERGENT B6, `(.L_x_1628) ;  /* 0x00001cc000067945 */ /* 0x000fd80003800200 */
[----:B------:R-:W-:Y:S05]  /*4d40*/  @P0 BRA `(.L_x_1629) ;  /* 0x0000001c00280947 */ /* 0x000fea0003800000 */
[----:B------:R-:W5:Y:S01]  /*4d50*/  LDCU UR4, c[0x0][0x3a8] ;  /* 0x00007500ff0477ac */ /* 0x000f620008000800 */
[----:B01----:R-:W0:Y:S01]  /*4d60*/  LDC.64 R8, c[0x0][0x388] ;  /* 0x0000e200ff087b82 */ /* 0x003e220000000a00 */
[----:B------:R-:W-:Y:S01]  /*4d70*/  IMAD R0, R2, 0x200, R25 ;  /* 0x0000020002007824 */ /* 0x000fe200078e0219 */
[----:B--2---:R-:W-:-:S03]  /*4d80*/  PRMT R4, R16, 0x9910, RZ ;  /* 0x0000991010047816 */ /* 0x004fc600000000ff */
        /* <DEDUP_REMOVED lines=14> */
[----:B------:R-:W0:Y:S02]  /*4e70*/  F2I.FTZ.TRUNC.NTZ R3, R18 ;  /* 0x0000001200037305 */ /* 0x000e24000021f100 */
[----:B0-----:R0:W-:Y:S01]  /*4e80*/  STG.E.U8 desc[UR36][R8.64], R3 ;  /* 0x0000000308007986 */ /* 0x0011e2000c101124 */
[----:B------:R-:W-:Y:S05]  /*4e90*/  BRA `(.L_x_1635) ;  /* 0x0000000c00387947 */ /* 0x000fea0003800000 */
.L_x_1633:
[----:B------:R-:W0:Y:S02]  /*4ea0*/  F2I.S64.TRUNC R18, R18 ;  /* 0x0000001200127311 */ /* 0x000e24000020d900 */
[----:B0-----:R-:W-:-:S05]  /*4eb0*/  IMAD.MOV.U32 R3, RZ, RZ, R18 ;  /* 0x000000ffff037224 */ /* 0x001fca00078e0012 */
[----:B------:R0:W-:Y:S01]  /*4ec0*/  STG.E.U8 desc[UR36][R8.64], R3 ;  /* 0x0000000308007986 */ /* 0x0001e2000c101124 */
[----:B------:R-:W-:Y:S05]  /*4ed0*/  BRA `(.L_x_1635) ;  /* 0x0000000c00287947 */ /* 0x000fea0003800000 */
.L_x_1632:
[----:B------:R-:W-:-:S13]  /*4ee0*/  ISETP.NE.AND P0, PT, R0, 0x2, PT ;  /* 0x000000020000780c */ /* 0x000fda0003f05270 */
[----:B------:R-:W-:Y:S05]  /*4ef0*/  @!P0 BRA `(.L_x_1636) ;  /* 0x0000000000288947 */ /* 0x000fea0003800000 */
[----:B------:R-:W-:-:S13]  /*4f00*/  ISETP.NE.AND P0, PT, R0, 0x3, PT ;  /* 0x000000030000780c */ /* 0x000fda0003f05270 */
[----:B------:R-:W-:Y:S05]  /*4f10*/  @!P0 BRA `(.L_x_1637) ;  /* 0x0000000000148947 */ /* 0x000fea0003800000 */
[----:B------:R-:W-:-:S13]  /*4f20*/  ISETP.NE.AND P0, PT, R0, 0x4, PT ;  /* 0x000000040000780c */ /* 0x000fda0003f05270 */
[----:B------:R-:W-:Y:S05]  /*4f30*/  @P0 BRA `(.L_x_1634) ;  /* 0x0000000800380947 */ /* 0x000fea0003800000 */
[----:B------:R-:W0:Y:S02]  /*4f40*/  F2I.S64.TRUNC R18, R18 ;  /* 0x0000001200127311 */ /* 0x000e24000020d900 */
[----:B0-----:R0:W-:Y:S01]  /*4f50*/  STG.E.64 desc[UR36][R8.64], R18 ;  /* 0x0000001208007986 */ /* 0x0011e2000c101b24 */
[----:B------:R-:W-:Y:S05]  /*4f60*/  BRA `(.L_x_1635) ;  /* 0x0000000c00047947 */ /* 0x000fea0003800000 */
.L_x_1637:
[----:B------:R-:W0:Y:S02]  /*4f70*/  F2I.FTZ.TRUNC.NTZ R3, R18 ;  /* 0x0000001200037305 */ /* 0x000e24000021f100 */
[----:B0-----:R0:W-:Y:S01]  /*4f80*/  STG.E desc[UR36][R8.64], R3 ;  /* 0x0000000308007986 */ /* 0x0011e2000c101924 */
[----:B------:R-:W-:Y:S05]  /*4f90*/  BRA `(.L_x_1635) ;  /* 0x0000000800f87947 */ /* 0x000fea0003800000 */
.L_x_1636:
[----:B------:R-:W0:Y:S02]  /*4fa0*/  F2I.FTZ.TRUNC.NTZ R3, R18 ;  /* 0x0000001200037305 */ /* 0x000e24000021f100 */
[----:B0-----:R0:W-:Y:S01]  /*4fb0*/  STG.E.U16 desc[UR36][R8.64], R3 ;  /* 0x0000000308007986 */ /* 0x0011e2000c101524 */
[----:B------:R-:W-:Y:S05]  /*4fc0*/  BRA `(.L_x_1635) ;  /* 0x0000000800ec7947 */ /* 0x000fea0003800000 */
.L_x_1631:
[----:B------:R-:W-:-:S13]  /*4fd0*/  ISETP.GT.AND P0, PT, R0, 0x6, PT ;  /* 0x000000060000780c */ /* 0x000fda0003f04270 */
[----:B------:R-:W-:Y:S05]  /*4fe0*/  @P0 BRA `(.L_x_1638) ;  /* 0x0000000000240947 */ /* 0x000fea0003800000 */
[----:B------:R-:W-:-:S13]  /*4ff0*/  ISETP.NE.AND P0, PT, R0, 0x5, PT ;  /* 0x000000050000780c */ /* 0x000fda0003f05270 */
[----:B------:R-:W-:Y:S05]  /*5000*/  @!P0 BRA `(.L_x_1639) ;  /* 0x0000000000108947 */ /* 0x000fea0003800000 */
[----:B------:R-:W-:-:S13]  /*5010*/  ISETP.NE.AND P0, PT, R0, 0x6, PT ;  /* 0x000000060000780c */ /* 0x000fda0003f05270 */
[----:B------:R-:W-:Y:S05]  /*5020*/  @P0 BRA `(.L_x_1634) ;  /* 0x0000000400fc0947 */ /* 0x000fea0003800000 */
[----:B------:R0:W-:Y:S01]  /*5030*/  STG.E desc[UR36][R8.64], R18 ;  /* 0x0000001208007986 */ /* 0x0001e2000c101924 */
[----:B------:R-:W-:Y:S05]  /*5040*/  BRA `(.L_x_1635) ;  /* 0x0000000800cc7947 */ /* 0x000fea0003800000 */
.L_x_1639:
[----:B------:R-:W-:-:S05]  /*5050*/  F2FP.F16.F32.PACK_AB R18, RZ, R18 ;  /* 0x00000012ff12723e */ /* 0x000fca00000000ff */
[----:B------:R0:W-:Y:S01]  /*5060*/  STG.E.U16 desc[UR36][R8.64], R18 ;  /* 0x0000001208007986 */ /* 0x0001e2000c101524 */
[----:B------:R-:W-:Y:S05]  /*5070*/  BRA `(.L_x_1635) ;  /* 0x0000000800c07947 */ /* 0x000fea0003800000 */
.L_x_1638:
[----:B------:R-:W-:-:S13]  /*5080*/  ISETP.NE.AND P0, PT, R0, 0x7, PT ;  /* 0x000000070000780c */ /* 0x000fda0003f05270 */
[----:B------:R-:W-:Y:S05]  /*5090*/  @!P0 BRA `(.L_x_1640) ;  /* 0x00000000002c8947 */ /* 0x000fea0003800000 */
[----:B------:R-:W-:-:S13]  /*50a0*/  ISETP.NE.AND P0, PT, R0, 0x8, PT ;  /* 0x000000080000780c */ /* 0x000fda0003f05270 */
[----:B------:R-:W-:Y:S05]  /*50b0*/  @!P0 BRA `(.L_x_1641) ;  /* 0x0000000000148947 */ /* 0x000fea0003800000 */
[----:B------:R-:W-:-:S13]  /*50c0*/  ISETP.NE.AND P0, PT, R0, 0x9, PT ;  /* 0x000000090000780c */ /* 0x000fda0003f05270 */
[----:B------:R-:W-:Y:S05]  /*50d0*/  @P0 BRA `(.L_x_1634) ;  /* 0x0000000400d00947 */ /* 0x000fea0003800000 */
[----:B------:R-:W-:-:S05]  /*50e0*/  IMAD.MOV.U32 R19, RZ, RZ, RZ ;  /* 0x000000ffff137224 */ /* 0x000fca00078e00ff */
[----:B------:R0:W-:Y:S01]  /*50f0*/  STG.E.64 desc[UR36][R8.64], R18 ;  /* 0x0000001208007986 */ /* 0x0001e2000c101b24 */
[----:B------:R-:W-:Y:S05]  /*5100*/  BRA `(.L_x_1635) ;  /* 0x00000008009c7947 */ /* 0x000fea0003800000 */
.L_x_1641:
[----:B------:R-:W-:-:S04]  /*5110*/  F2FP.F16.F32.PACK_AB R3, RZ, R18 ;  /* 0x00000012ff03723e */ /* 0x000fc800000000ff */
[----:B------:R-:W-:-:S05]  /*5120*/  PRMT R3, R3, 0x5410, RZ ;  /* 0x0000541003037816 */ /* 0x000fca00000000ff */
[----:B------:R0:W-:Y:S01]  /*5130*/  STG.E desc[UR36][R8.64], R3 ;  /* 0x0000000308007986 */ /* 0x0001e2000c101924 */
[----:B------:R-:W-:Y:S05]  /*5140*/  BRA `(.L_x_1635) ;  /* 0x00000008008c7947 */ /* 0x000fea0003800000 */
.L_x_1640:
[----:B------:R-:W-:-:S06]  /*5150*/  FMUL.FTZ R4, R18, 1 ;  /* 0x3f80000012047820 */ /* 0x000fcc0000410000 */
[----:B------:R-:W0:Y:S02]  /*5160*/  F2F.F64.F32 R4, R4 ;  /* 0x0000000400047310 */ /* 0x000e240000201800 */
[----:B0-----:R0:W-:Y:S01]  /*5170*/  STG.E.64 desc[UR36][R8.64], R4 ;  /* 0x0000000408007986 */ /* 0x0011e2000c101b24 */
[----:B------:R-:W-:Y:S05]  /*5180*/  BRA `(.L_x_1635) ;  /* 0x00000008007c7947 */ /* 0x000fea0003800000 */
.L_x_1630:
        /* <DEDUP_REMOVED lines=10> */
[----:B------:R-:W0:Y:S02]  /*5230*/  F2I.FTZ.U32.TRUNC.NTZ R3, R18 ;  /* 0x0000001200037305 */ /* 0x000e24000021f000 */
[----:B0-----:R0:W-:Y:S01]  /*5240*/  STG.E.U16 desc[UR36][R8.64], R3 ;  /* 0x0000000308007986 */ /* 0x0011e2000c101524 */
[----:B------:R-:W-:Y:S05]  /*5250*/  BRA `(.L_x_1635) ;  /* 0x0000000800487947 */ /* 0x000fea0003800000 */
.L_x_1645:
[----:B------:R-:W-:Y:S01]  /*5260*/  LOP3.LUT R5, R18, 0x7fffffff, RZ, 0xc0, !PT ;  /* 0x7fffffff12057812 */ /* 0x000fe200078ec0ff */
        /* <DEDUP_REMOVED lines=15> */
.L_x_1648:
[----:B------:R-:W-:-:S04]  /*5360*/  SHF.R.U32.HI R18, RZ, 0x18, R18 ;  /* 0x00000018ff127819 */ /* 0x000fc80000011612 */
[----:B------:R-:W-:-:S04]  /*5370*/  LOP3.LUT R3, R3, 0x80, R18, 0xf8, !PT ;  /* 0x0000008003037812 */ /* 0x000fc800078ef812 */
[----:B------:R-:W-:-:S07]  /*5380*/  PRMT R4, R3, 0x7610, R4 ;  /* 0x0000761003047816 */ /* 0x000fce0000000004 */
.L_x_1647:
[----:B------:R-:W-:Y:S05]  /*5390*/  BSYNC.RECONVERGENT B0 ;  /* 0x0000000000007941 */ /* 0x000fea0003800200 */
.L_x_1646:
[----:B------:R0:W-:Y:S01]  /*53a0*/  STG.E.U8 desc[UR36][R8.64], R4 ;  /* 0x0000000408007986 */ /* 0x0001e2000c101124 */
[----:B------:R-:W-:Y:S05]  /*53b0*/  BRA `(.L_x_1635) ;  /* 0x0000000400f07947 */ /* 0x000fea0003800000 */
.L_x_1644:
        /* <DEDUP_REMOVED lines=16> */
.L_x_1651:
[----:B------:R-:W-:-:S04]  /*54c0*/  SHF.R.U32.HI R18, RZ, 0x18, R18 ;  /* 0x00000018ff127819 */ /* 0x000fc80000011612 */
[----:B------:R-:W-:-:S04]  /*54d0*/  LOP3.LUT R3, R3, 0x80, R18, 0xf8, !PT ;  /* 0x0000008003037812 */ /* 0x000fc800078ef812 */
[----:B------:R-:W-:-:S07]  /*54e0*/  PRMT R4, R3, 0x7610, R4 ;  /* 0x0000761003047816 */ /* 0x000fce0000000004 */
.L_x_1650:
[----:B------:R-:W-:Y:S05]  /*54f0*/  BSYNC.RECONVERGENT B0 ;  /* 0x0000000000007941 */ /* 0x000fea0003800200 */
.L_x_1649:
[----:B------:R0:W-:Y:S01]  /*5500*/  STG.E.U8 desc[UR36][R8.64], R4 ;  /* 0x0000000408007986 */ /* 0x0001e2000c101124 */
[----:B------:R-:W-:Y:S05]  /*5510*/  BRA `(.L_x_1635) ;  /* 0x0000000400987947 */ /* 0x000fea0003800000 */
.L_x_1643:
[----:B------:R-:W-:-:S13]  /*5520*/  ISETP.NE.AND P0, PT, R0, 0x1c, PT ;  /* 0x0000001c0000780c */ /* 0x000fda0003f05270 */
[----:B------:R-:W-:Y:S05]  /*5530*/  @!P0 BRA `(.L_x_1652) ;  /* 0x0000000000588947 */ /* 0x000fea0003800000 */
[----:B------:R-:W-:-:S13]  /*5540*/  ISETP.NE.AND P0, PT, R0, 0x1d, PT ;  /* 0x0000001d0000780c */ /* 0x000fda0003f05270 */
[----:B------:R-:W-:Y:S05]  /*5550*/  @!P0 BRA `(.L_x_1653) ;  /* 0x0000000000448947 */ /* 0x000fea0003800000 */
[----:B------:R-:W-:-:S13]  /*5560*/  ISETP.NE.AND P0, PT, R0, 0x2c, PT ;  /* 0x0000002c0000780c */ /* 0x000fda0003f05270 */
[----:B------:R-:W-:Y:S05]  /*5570*/  @P0 BRA `(.L_x_1634) ;  /* 0x0000000000a80947 */ /* 0x000fea0003800000 */
        /* <DEDUP_REMOVED lines=15> */
.L_x_1653:
[----:B------:R-:W0:Y:S02]  /*5670*/  F2I.U64.TRUNC R18, R18 ;  /* 0x0000001200127311 */ /* 0x000e24000020d800 */
[----:B0-----:R0:W-:Y:S01]  /*5680*/  STG.E.64 desc[UR36][R8.64], R18 ;  /* 0x0000001208007986 */ /* 0x0011e2000c101b24 */
[----:B------:R-:W-:Y:S05]  /*5690*/  BRA `(.L_x_1635) ;  /* 0x0000000400387947 */ /* 0x000fea0003800000 */
.L_x_1652:
[----:B------:R-:W0:Y:S02]  /*56a0*/  F2I.FTZ.U32.TRUNC.NTZ R3, R18 ;  /* 0x0000001200037305 */ /* 0x000e24000021f000 */
[----:B0-----:R0:W-:Y:S01]  /*56b0*/  STG.E desc[UR36][R8.64], R3 ;  /* 0x0000000308007986 */ /* 0x0011e2000c101924 */
[----:B------:R-:W-:Y:S05]  /*56c0*/  BRA `(.L_x_1635) ;  /* 0x00000004002c7947 */ /* 0x000fea0003800000 */
.L_x_1642:
[----:B------:R-:W-:-:S13]  /*56d0*/  ISETP.GT.AND P0, PT, R0, 0xe, PT ;  /* 0x0000000e0000780c */ /* 0x000fda0003f04270 */
[----:B------:R-:W-:Y:S05]  /*56e0*/  @P0 BRA `(.L_x_1654) ;  /* 0x0000000000340947 */ /* 0x000fea0003800000 */
[----:B------:R-:W-:-:S13]  /*56f0*/  ISETP.NE.AND P0, PT, R0, 0xa, PT ;  /* 0x0000000a0000780c */ /* 0x000fda0003f05270 */
[----:B------:R-:W-:Y:S05]  /*5700*/  @!P0 BRA `(.L_x_1655) ;  /* 0x0000000000188947 */ /* 0x000fea0003800000 */
[----:B------:R-:W-:-:S13]  /*5710*/  ISETP.NE.AND P0, PT, R0, 0xb, PT ;  /* 0x0000000b0000780c */ /* 0x000fda0003f05270 */
[----:B------:R-:W-:Y:S05]  /*5720*/  @P0 BRA `(.L_x_1634) ;  /* 0x00000000003c0947 */ /* 0x000fea0003800000 */
[----:B------:R-:W-:-:S04]  /*5730*/  FSETP.NEU.FTZ.AND P0, PT, R18, RZ, PT ;  /* 0x000000ff1200720b */ /* 0x000fc80003f1d000 */
[----:B------:R-:W-:-:S05]  /*5740*/  SEL R3, RZ, 0x1, !P0 ;  /* 0x00000001ff037807 */ /* 0x000fca0004000000 */
[----:B------:R0:W-:Y:S01]  /*5750*/  STG.E.U8 desc[UR36][R8.64], R3 ;  /* 0x0000000308007986 */ /* 0x0001e2000c101124 */
[----:B------:R-:W-:Y:S05]  /*5760*/  BRA `(.L_x_1635) ;  /* 0x0000000400047947 */ /* 0x000fea0003800000 */
.L_x_1655:
[----:B------:R-:W-:Y:S01]  /*5770*/  FMUL.FTZ R4, R18, 1 ;  /* 0x3f80000012047820 */ /* 0x000fe20000410000 */
[----:B------:R-:W-:-:S05]  /*5780*/  CS2R R6, SRZ ;  /* 0x0000000000067805 */ /* 0x000fca000001ff00 */
[----:B------:R-:W0:Y:S02]  /*5790*/  F2F.F64.F32 R4, R4 ;  /* 0x0000000400047310 */ /* 0x000e240000201800 */
[----:B0-----:R0:W-:Y:S01]  /*57a0*/  STG.E.128 desc[UR36][R8.64], R4 ;  /* 0x0000000408007986 */ /* 0x0011e2000c101d24 */
[----:B------:R-:W-:Y:S05]  /*57b0*/  BRA `(.L_x_1635) ;  /* 0x0000000000f07947 */ /* 0x000fea0003800000 */
.L_x_1654:
[----:B------:R-:W-:-:S13]  /*57c0*/  ISETP.NE.AND P0, PT, R0, 0xf, PT ;  /* 0x0000000f0000780c */ /* 0x000fda0003f05270 */
[----:B------:R-:W-:Y:S05]  /*57d0*/  @!P0 BRA `(.L_x_1656) ;  /* 0x0000000000e08947 */ /* 0x000fea0003800000 */
[----:B------:R-:W-:-:S13]  /*57e0*/  ISETP.NE.AND P0, PT, R0, 0x17, PT ;  /* 0x000000170000780c */ /* 0x000fda0003f05270 */
[----:B------:R-:W-:Y:S05]  /*57f0*/  @!P0 BRA `(.L_x_1657) ;  /* 0x00000000008c8947 */ /* 0x000fea0003800000 */
[----:B------:R-:W-:-:S13]  /*5800*/  ISETP.NE.AND P0, PT, R0, 0x18, PT ;  /* 0x000000180000780c */ /* 0x000fda0003f05270 */
[----:B------:R-:W-:Y:S05]  /*5810*/  @!P0 BRA `(.L_x_1658) ;  /* 0x0000000000448947 */ /* 0x000fea0003800000 */
.L_x_1634:
        /* <DEDUP_REMOVED lines=16> */
.L_x_1659:
[----:B------:R-:W-:Y:S05]  /*5920*/  BRA `(.L_x_1635) ;  /* 0x0000000000947947 */ /* 0x000fea0003800000 */
.L_x_1658:
[----:B------:R-:W-:Y:S01]  /*5930*/  LOP3.LUT R4, R18, 0x7fffffff, RZ, 0xc0, !PT ;  /* 0x7fffffff12047812 */ /* 0x000fe200078ec0ff */
        /* <DEDUP_REMOVED lines=11> */
.L_x_1661:
[----:B------:R-:W-:Y:S05]  /*59f0*/  BSYNC.RECONVERGENT B0 ;  /* 0x0000000000007941 */ /* 0x000fea0003800200 */
.L_x_1660:
[----:B------:R-:W-:-:S05]  /*5a00*/  LOP3.LUT R3, R0, 0x80, R5, 0xf8, !PT ;  /* 0x0000008000037812 */ /* 0x000fca00078ef805 */
[----:B------:R1:W-:Y:S01]  /*5a10*/  STG.E.U8 desc[UR36][R8.64], R3 ;  /* 0x0000000308007986 */ /* 0x0003e2000c101124 */
[----:B------:R-:W-:Y:S05]  /*5a20*/  BRA `(.L_x_1635) ;  /* 0x0000000000547947 */ /* 0x000fea0003800000 */
.L_x_1657:
[----:B------:R-:W-:Y:S01]  /*5a30*/  LOP3.LUT R4, R18, 0x7fffffff, RZ, 0xc0, !PT ;  /* 0x7fffffff12047812 */ /* 0x000fe200078ec0ff */
        /* <DEDUP_REMOVED lines=10> */
.L_x_1663:
[----:B------:R-:W-:Y:S01]  /*5ae0*/  IMAD.MOV.U32 R0, RZ, RZ, 0x7f ;  /* 0x0000007fff007424 */ /* 0x000fe200078e00ff */
[----:B------:R-:W-:-:S04]  /*5af0*/  ISETP.GT.U32.AND P0, PT, R4, 0x7f800000, PT ;  /* 0x7f8000000400780c */ /* 0x000fc80003f04070 */
[----:B------:R-:W-:-:S09]  /*5b00*/  SEL R0, R0, 0x7c, P0 ;  /* 0x0000007c00007807 */ /* 0x000fd20000000000 */
.L_x_1664:
[----:B------:R-:W-:Y:S05]  /*5b10*/  BSYNC.RECONVERGENT B0 ;  /* 0x0000000000007941 */ /* 0x000fea0003800200 */
.L_x_1662:
[----:B------:R-:W-:-:S04]  /*5b20*/  SHF.R.U32.HI R3, RZ, 0x18, R18 ;  /* 0x00000018ff037819 */ /* 0x000fc80000011612 */
[----:B------:R-:W-:-:S05]  /*5b30*/  LOP3.LUT R3, R0, 0x80, R3, 0xf8, !PT ;  /* 0x0000008000037812 */ /* 0x000fca00078ef803 */
[----:B------:R2:W-:Y:S01]  /*5b40*/  STG.E.U8 desc[UR36][R8.64], R3 ;  /* 0x0000000308007986 */ /* 0x0005e2000c101124 */
[----:B------:R-:W-:Y:S05]  /*5b50*/  BRA `(.L_x_1635) ;  /* 0x0000000000087947 */ /* 0x000fea0003800000 */
.L_x_1656:
[----:B------:R-:W-:-:S05]  /*5b60*/  F2FP.BF16.F32.PACK_AB R18, RZ, R18 ;  /* 0x00000012ff12723e */ /* 0x000fca00000010ff */
[----:B------:R0:W-:Y:S02]  /*5b70*/  STG.E.U16 desc[UR36][R8.64], R18 ;  /* 0x0000001208007986 */ /* 0x0001e4000c101524 */
.L_x_1635:
[----:B------:R-:W-:-:S05]  /*5b80*/  VIADD R25, R25, 0x80 ;  /* 0x0000008019197836 */ /* 0x000fca0000000000 */
[----:B------:R-:W-:-:S13]  /*5b90*/  ISETP.GE.AND P0, PT, R25, R17, PT ;  /* 0x000000111900720c */ /* 0x000fda0003f06270 */
[----:B------:R-:W-:Y:S05]  /*5ba0*/  @P0 BRA `(.L_x_1629) ;  /* 0x0000000c00900947 */ /* 0x000fea0003800000 */
[----:B------:R-:W5:Y:S01]  /*5bb0*/  LDCU UR4, c[0x0][0x3a8] ;  /* 0x00007500ff0477ac */ /* 0x000f620008000800 */
[----:B012---:R-:W0:Y:S01]  /*5bc0*/  LDC.64 R8, c[0x0][0x388] ;  /* 0x0000e200ff087b82 */ /* 0x007e220000000a00 */
        /* <DEDUP_REMOVED lines=16> */
[----:B---3--:R-:W0:Y:S02]  /*5cd0*/  F2I.FTZ.TRUNC.NTZ R3, R22 ;  /* 0x0000001600037305 */ /* 0x008e24000021f100 */
[----:B0-----:R0:W-:Y:S01]  /*5ce0*/  STG.E.U8 desc[UR36][R8.64], R3 ;  /* 0x0000000308007986 */ /* 0x0011e2000c101124 */
[----:B------:R-:W-:Y:S05]  /*5cf0*/  BRA `(.L_x_1670) ;  /* 0x0000000c00387947 */ /* 0x000fea0003800000 */
.L_x_1668:
[----:B---3--:R-:W0:Y:S02]  /*5d00*/  F2I.S64.TRUNC R22, R22 ;  /* 0x0000001600167311 */ /* 0x008e24000020d900 */
[----:B0-----:R-:W-:-:S05]  /*5d10*/  IMAD.MOV.U32 R3, RZ, RZ, R22 ;  /* 0x000000ffff037224 */ /* 0x001fca00078e0016 */
[----:B------:R0:W-:Y:S01]  /*5d20*/  STG.E.U8 desc[UR36][R8.64], R3 ;  /* 0x0000000308007986 */ /* 0x0001e2000c101124 */
[----:B------:R-:W-:Y:S05]  /*5d30*/  BRA `(.L_x_1670) ;  /* 0x0000000c00287947 */ /* 0x000fea0003800000 */
.L_x_1667:
[----:B------:R-:W-:-:S13]  /*5d40*/  ISETP.NE.AND P0, PT, R0, 0x2, PT ;  /* 0x000000020000780c */ /* 0x000fda0003f05270 */
[----:B------:R-:W-:Y:S05]  /*5d50*/  @!P0 BRA `(.L_x_1671) ;  /* 0x0000000000288947 */ /* 0x000fea0003800000 */
[----:B------:R-:W-:-:S13]  /*5d60*/  ISETP.NE.AND P0, PT, R0, 0x3, PT ;  /* 0x000000030000780c */ /* 0x000fda0003f05270 */
[----:B------:R-:W-:Y:S05]  /*5d70*/  @!P0 BRA `(.L_x_1672) ;  /* 0x0000000000148947 */ /* 0x000fea0003800000 */
[----:B------:R-:W-:-:S13]  /*5d80*/  ISETP.NE.AND P0, PT, R0, 0x4, PT ;  /* 0x000000040000780c */ /* 0x000fda0003f05270 */
[----:B------:R-:W-:Y:S05]  /*5d90*/  @P0 BRA `(.L_x_1669) ;  /* 0x0000000800380947 */ /* 0x000fea0003800000 */
[----:B---3--:R-:W0:Y:S02]  /*5da0*/  F2I.S64.TRUNC R22, R22 ;  /* 0x0000001600167311 */ /* 0x008e24000020d900 */
[----:B0-----:R0:W-:Y:S01]  /*5db0*/  STG.E.64 desc[UR36][R8.64], R22 ;  /* 0x0000001608007986 */ /* 0x0011e2000c101b24 */
[----:B------:R-:W-:Y:S05]  /*5dc0*/  BRA `(.L_x_1670) ;  /* 0x0000000c00047947 */ /* 0x000fea0003800000 */
.L_x_1672:
[----:B---3--:R-:W0:Y:S02]  /*5dd0*/  F2I.FTZ.TRUNC.NTZ R3, R22 ;  /* 0x0000001600037305 */ /* 0x008e24000021f100 */
[----:B0-----:R0:W-:Y:S01]  /*5de0*/  STG.E desc[UR36][R8.64], R3 ;  /* 0x0000000308007986 */ /* 0x0011e2000c101924 */
[----:B------:R-:W-:Y:S05]  /*5df0*/  BRA `(.L_x_1670) ;  /* 0x0000000800f87947 */ /* 0x000fea0003800000 */
.L_x_1671:
[----:B---3--:R-:W0:Y:S02]  /*5e00*/  F2I.FTZ.TRUNC.NTZ R3, R22 ;  /* 0x0000001600037305 */ /* 0x008e24000021f100 */
[----:B0-----:R0:W-:Y:S01]  /*5e10*/  STG.E.U16 desc[UR36][R8.64], R3 ;  /* 0x0000000308007986 */ /* 0x0011e2000c101524 */
[----:B------:R-:W-:Y:S05]  /*5e20*/  BRA `(.L_x_1670) ;  /* 0x0000000800ec7947 */ /* 0x000fea0003800000 */
.L_x_1666:
[----:B------:R-:W-:-:S13]  /*5e30*/  ISETP.GT.AND P0, PT, R0, 0x6, PT ;  /* 0x000000060000780c */ /* 0x000fda0003f04270 */
[----:B------:R-:W-:Y:S05]  /*5e40*/  @P0 BRA `(.L_x_1673) ;  /* 0x0000000000240947 */ /* 0x000fea0003800000 */
[----:B------:R-:W-:-:S13]  /*5e50*/  ISETP.NE.AND P0, PT, R0, 0x5, PT ;  /* 0x000000050000780c */ /* 0x000fda0003f05270 */
[----:B------:R-:W-:Y:S05]  /*5e60*/  @!P0 BRA `(.L_x_1674) ;  /* 0x0000000000108947 */ /* 0x000fea0003800000 */
[----:B------:R-:W-:-:S13]  /*5e70*/  ISETP.NE.AND P0, PT, R0, 0x6, PT ;  /* 0x000000060000780c */ /* 0x000fda0003f05270 */
[----:B------:R-:W-:Y:S05]  /*5e80*/  @P0 BRA `(.L_x_1669) ;  /* 0x0000000400fc0947 */ /* 0x000fea0003800000 */
[----:B---3--:R0:W-:Y:S01]  /*5e90*/  STG.E desc[UR36][R8.64], R22 ;  /* 0x0000001608007986 */ /* 0x0081e2000c101924 */
[----:B------:R-:W-:Y:S05]  /*5ea0*/  BRA `(.L_x_1670) ;  /* 0x0000000800cc7947 */ /* 0x000fea0003800000 */
.L_x_1674:
[----:B---3--:R-:W-:-:S05]  /*5eb0*/  F2FP.F16.F32.PACK_AB R22, RZ, R22 ;  /* 0x00000016ff16723e */ /* 0x008fca00000000ff */
[----:B------:R0:W-:Y:S01]  /*5ec0*/  STG.E.U16 desc[UR36][R8.64], R22 ;  /* 0x0000001608007986 */ /* 0x0001e2000c101524 */
[----:B------:R-:W-:Y:S05]  /*5ed0*/  BRA `(.L_x_1670) ;  /* 0x0000000800c07947 */ /* 0x000fea0003800000 */
.L_x_1673:
[----:B------:R-:W-:-:S13]  /*5ee0*/  ISETP.NE.AND P0, PT, R0, 0x7, PT ;  /* 0x000000070000780c */ /* 0x000fda0003f05270 */
[----:B------:R-:W-:Y:S05]  /*5ef0*/  @!P0 BRA `(.L_x_1675) ;  /* 0x00000000002c8947 */ /* 0x000fea0003800000 */
[----:B------:R-:W-:-:S13]  /*5f00*/  ISETP.NE.AND P0, PT, R0, 0x8, PT ;  /* 0x000000080000780c */ /* 0x000fda0003f05270 */
[----:B------:R-:W-:Y:S05]  /*5f10*/  @!P0 BRA `(.L_x_1676) ;  /* 0x0000000000148947 */ /* 0x000fea0003800000 */
[----:B------:R-:W-:-:S13]  /*5f20*/  ISETP.NE.AND P0, PT, R0, 0x9, PT ;  /* 0x000000090000780c */ /* 0x000fda0003f05270 */
[----:B------:R-:W-:Y:S05]  /*5f30*/  @P0 BRA `(.L_x_1669) ;  /* 0x0000000400d00947 */ /* 0x000fea0003800000 */
[----:B------:R-:W-:-:S05]  /*5f40*/  IMAD.MOV.U32 R23, RZ, RZ, RZ ;  /* 0x000000ffff177224 */ /* 0x000fca00078e00ff */
[----:B---3--:R0:W-:Y:S01]  /*5f50*/  STG.E.64 desc[UR36][R8.64], R22 ;  /* 0x0000001608007986 */ /* 0x0081e2000c101b24 */
[----:B------:R-:W-:Y:S05]  /*5f60*/  BRA `(.L_x_1670) ;  /* 0x00000008009c7947 */ /* 0x000fea0003800000 */
.L_x_1676:
[----:B---3--:R-:W-:-:S04]  /*5f70*/  F2FP.F16.F32.PACK_AB R3, RZ, R22 ;  /* 0x00000016ff03723e */ /* 0x008fc800000000ff */
[----:B------:R-:W-:-:S05]  /*5f80*/  PRMT R3, R3, 0x5410, RZ ;  /* 0x0000541003037816 */ /* 0x000fca00000000ff */
[----:B------:R0:W-:Y:S01]  /*5f90*/  STG.E desc[UR36][R8.64], R3 ;  /* 0x0000000308007986 */ /* 0x0001e2000c101924 */
[----:B------:R-:W-:Y:S05]  /*5fa0*/  BRA `(.L_x_1670) ;  /* 0x00000008008c7947 */ /* 0x000fea0003800000 */
.L_x_1675:
[----:B---3--:R-:W-:-:S06]  /*5fb0*/  FMUL.FTZ R4, R22, 1 ;  /* 0x3f80000016047820 */ /* 0x008fcc0000410000 */
[----:B------:R-:W0:Y:S02]  /*5fc0*/  F2F.F64.F32 R4, R4 ;  /* 0x0000000400047310 */ /* 0x000e240000201800 */
[----:B0-----:R0:W-:Y:S01]  /*5fd0*/  STG.E.64 desc[UR36][R8.64], R4 ;  /* 0x0000000408007986 */ /* 0x0011e2000c101b24 */
[----:B------:R-:W-:Y:S05]  /*5fe0*/  BRA `(.L_x_1670) ;  /* 0x00000008007c7947 */ /* 0x000fea0003800000 */
.L_x_1665:
        /* <DEDUP_REMOVED lines=10> */
[----:B---3--:R-:W0:Y:S02]  /*6090*/  F2I.FTZ.U32.TRUNC.NTZ R3, R22 ;  /* 0x0000001600037305 */ /* 0x008e24000021f000 */
[----:B0-----:R0:W-:Y:S01]  /*60a0*/  STG.E.U16 desc[UR36][R8.64], R3 ;  /* 0x0000000308007986 */ /* 0x0011e2000c101524 */
[----:B------:R-:W-:Y:S05]  /*60b0*/  BRA `(.L_x_1670) ;  /* 0x0000000800487947 */ /* 0x000fea0003800000 */
.L_x_1680:
[----:B---3--:R-:W-:Y:S01]  /*60c0*/  LOP3.LUT R5, R22, 0x7fffffff, RZ, 0xc0, !PT ;  /* 0x7fffffff16057812 */ /* 0x008fe200078ec0ff */
        /* <DEDUP_REMOVED lines=15> */
.L_x_1683:
[----:B------:R-:W-:-:S04]  /*61c0*/  SHF.R.U32.HI R22, RZ, 0x18, R22 ;  /* 0x00000018ff167819 */ /* 0x000fc80000011616 */
[----:B------:R-:W-:-:S04]  /*61d0*/  LOP3.LUT R3, R3, 0x80, R22, 0xf8, !PT ;  /* 0x0000008003037812 */ /* 0x000fc800078ef816 */
[----:B------:R-:W-:-:S07]  /*61e0*/  PRMT R4, R3, 0x7610, R4 ;  /* 0x0000761003047816 */ /* 0x000fce0000000004 */
.L_x_1682:
[----:B------:R-:W-:Y:S05]  /*61f0*/  BSYNC.RECONVERGENT B0 ;  /* 0x0000000000007941 */ /* 0x000fea0003800200 */
.L_x_1681:
[----:B------:R0:W-:Y:S01]  /*6200*/  STG.E.U8 desc[UR36][R8.64], R4 ;  /* 0x0000000408007986 */ /* 0x0001e2000c101124 */
[----:B------:R-:W-:Y:S05]  /*6210*/  BRA `(.L_x_1670) ;  /* 0x0000000400f07947 */ /* 0x000fea0003800000 */
.L_x_1679:
        /* <DEDUP_REMOVED lines=16> */
.L_x_1686:
[----:B------:R-:W-:-:S04]  /*6320*/  SHF.R.U32.HI R22, RZ, 0x18, R22 ;  /* 0x00000018ff167819 */ /* 0x000fc80000011616 */
[----:B------:R-:W-:-:S04]  /*6330*/  LOP3.LUT R3, R3, 0x80, R22, 0xf8, !PT ;  /* 0x0000008003037812 */ /* 0x000fc800078ef816 */
[----:B------:R-:W-:-:S07]  /*6340*/  PRMT R4, R3, 0x7610, R4 ;  /* 0x0000761003047816 */ /* 0x000fce0000000004 */
.L_x_1685:
[----:B------:R-:W-:Y:S05]  /*6350*/  BSYNC.RECONVERGENT B0 ;  /* 0x0000000000007941 */ /* 0x000fea0003800200 */
.L_x_1684:
[----:B------:R0:W-:Y:S01]  /*6360*/  STG.E.U8 desc[UR36][R8.64], R4 ;  /* 0x0000000408007986 */ /* 0x0001e2000c101124 */
[----:B------:R-:W-:Y:S05]  /*6370*/  BRA `(.L_x_1670) ;  /* 0x0000000400987947 */ /* 0x000fea0003800000 */
.L_x_1678:
[----:B------:R-:W-:-:S13]  /*6380*/  ISETP.NE.AND P0, PT, R0, 0x1c, PT ;  /* 0x0000001c0000780c */ /* 0x000fda0003f05270 */
[----:B------:R-:W-:Y:S05]  /*6390*/  @!P0 BRA `(.L_x_1687) ;  /* 0x0000000000588947 */ /* 0x000fea0003800000 */
[----:B------:R-:W-:-:S13]  /*63a0*/  ISETP.NE.AND P0, PT, R0, 0x1d, PT ;  /* 0x0000001d0000780c */ /* 0x000fda0003f05270 */
[----:B------:R-:W-:Y:S05]  /*63b0*/  @!P0 BRA `(.L_x_1688) ;  /* 0x0000000000448947 */ /* 0x000fea0003800000 */
[----:B------:R-:W-:-:S13]  /*63c0*/  ISETP.NE.AND P0, PT, R0, 0x2c, PT ;  /* 0x0000002c0000780c */ /* 0x000fda0003f05270 */
[----:B------:R-:W-:Y:S05]  /*63d0*/  @P0 BRA `(.L_x_1669) ;  /* 0x0000000000a80947 */ /* 0x000fea0003800000 */
[----:B---3--:R-:W-:-:S04]  /*63e0*/  SHF.R.U32.HI R4, RZ, 0x17, R22 ;  /* 0x00000017ff047819 */ /* 0x008fc80000011616 */
        /* <DEDUP_REMOVED lines=14> */
.L_x_1688:
[----:B---3--:R-:W0:Y:S02]  /*64d0*/  F2I.U64.TRUNC R22, R22 ;  /* 0x0000001600167311 */ /* 0x008e24000020d800 */
[----:B0-----:R0:W-:Y:S01]  /*64e0*/  STG.E.64 desc[UR36][R8.64], R22 ;  /* 0x0000001608007986 */ /* 0x0011e2000c101b24 */
[----:B------:R-:W-:Y:S05]  /*64f0*/  BRA `(.L_x_1670) ;  /* 0x0000000400387947 */ /* 0x000fea0003800000 */
.L_x_1687:
[----:B---3--:R-:W0:Y:S02]  /*6500*/  F2I.FTZ.U32.TRUNC.NTZ R3, R22 ;  /* 0x0000001600037305 */ /* 0x008e24000021f000 */
[----:B0-----:R0:W-:Y:S01]  /*6510*/  STG.E desc[UR36][R8.64], R3 ;  /* 0x0000000308007986 */ /* 0x0011e2000c101924 */
[----:B------:R-:W-:Y:S05]  /*6520*/  BRA `(.L_x_1670) ;  /* 0x00000004002c7947 */ /* 0x000fea0003800000 */
.L_x_1677:
[----:B------:R-:W-:-:S13]  /*6530*/  ISETP.GT.AND P0, PT, R0, 0xe, PT ;  /* 0x0000000e0000780c */ /* 0x000fda0003f04270 */
[----:B------:R-:W-:Y:S05]  /*6540*/  @P0 BRA `(.L_x_1689) ;  /* 0x0000000000340947 */ /* 0x000fea0003800000 */
[----:B------:R-:W-:-:S13]  /*6550*/  ISETP.NE.AND P0, PT, R0, 0xa, PT ;  /* 0x0000000a0000780c */ /* 0x000fda0003f05270 */
[----:B------:R-:W-:Y:S05]  /*6560*/  @!P0 BRA `(.L_x_1690) ;  /* 0x0000000000188947 */ /* 0x000fea0003800000 */
[----:B------:R-:W-:-:S13]  /*6570*/  ISETP.NE.AND P0, PT, R0, 0xb, PT ;  /* 0x0000000b0000780c */ /* 0x000fda0003f05270 */
[----:B------:R-:W-:Y:S05]  /*6580*/  @P0 BRA `(.L_x_1669) ;  /* 0x00000000003c0947 */ /* 0x000fea0003800000 */
[----:B---3--:R-:W-:-:S04]  /*6590*/  FSETP.NEU.FTZ.AND P0, PT, R22, RZ, PT ;  /* 0x000000ff1600720b */ /* 0x008fc80003f1d000 */
[----:B------:R-:W-:-:S05]  /*65a0*/  SEL R3, RZ, 0x1, !P0 ;  /* 0x00000001ff037807 */ /* 0x000fca0004000000 */
[----:B------:R1:W-:Y:S01]  /*65b0*/  STG.E.U8 desc[UR36][R8.64], R3 ;  /* 0x0000000308007986 */ /* 0x0003e2000c101124 */
[----:B------:R-:W-:Y:S05]  /*65c0*/  BRA `(.L_x_1670) ;  /* 0x0000000400047947 */ /* 0x000fea0003800000 */
.L_x_1690:
[----:B---3--:R-:W-:Y:S01]  /*65d0*/  FMUL.FTZ R4, R22, 1 ;  /* 0x3f80000016047820 */ /* 0x008fe20000410000 */
[----:B------:R-:W-:-:S05]  /*65e0*/  CS2R R6, SRZ ;  /* 0x0000000000067805 */ /* 0x000fca000001ff00 */
[----:B------:R-:W0:Y:S02]  /*65f0*/  F2F.F64.F32 R4, R4 ;  /* 0x0000000400047310 */ /* 0x000e240000201800 */
[----:B0-----:R0:W-:Y:S01]  /*6600*/  STG.E.128 desc[UR36][R8.64], R4 ;  /* 0x0000000408007986 */ /* 0x0011e2000c101d24 */
[----:B------:R-:W-:Y:S05]  /*6610*/  BRA `(.L_x_1670) ;  /* 0x0000000000f07947 */ /* 0x000fea0003800000 */
.L_x_1689:
[----:B------:R-:W-:-:S13]  /*6620*/  ISETP.NE.AND P0, PT, R0, 0xf, PT ;  /* 0x0000000f0000780c */ /* 0x000fda0003f05270 */
[----:B------:R-:W-:Y:S05]  /*6630*/  @!P0 BRA `(.L_x_1691) ;  /* 0x0000000000e08947 */ /* 0x000fea0003800000 */
[----:B------:R-:W-:-:S13]  /*6640*/  ISETP.NE.AND P0, PT, R0, 0x17, PT ;  /* 0x000000170000780c */ /* 0x000fda0003f05270 */
[----:B------:R-:W-:Y:S05]  /*6650*/  @!P0 BRA `(.L_x_1692) ;  /* 0x00000000008c8947 */ /* 0x000fea0003800000 */
[----:B------:R-:W-:-:S13]  /*6660*/  ISETP.NE.AND P0, PT, R0, 0x18, PT ;  /* 0x000000180000780c */ /* 0x000fda0003f05270 */
[----:B------:R-:W-:Y:S05]  /*6670*/  @!P0 BRA `(.L_x_1693) ;  /* 0x0000000000448947 */ /* 0x000fea0003800000 */
.L_x_1669:
        /* <DEDUP_REMOVED lines=16> */
.L_x_1694:
[----:B------:R-:W-:Y:S05]  /*6780*/  BRA `(.L_x_1670) ;  /* 0x0000000000947947 */ /* 0x000fea0003800000 */
.L_x_1693:
[----:B---3--:R-:W-:Y:S01]  /*6790*/  LOP3.LUT R4, R22, 0x7fffffff, RZ, 0xc0, !PT ;  /* 0x7fffffff16047812 */ /* 0x008fe200078ec0ff */
        /* <DEDUP_REMOVED lines=11> */
.L_x_1696:
[----:B------:R-:W-:Y:S05]  /*6850*/  BSYNC.RECONVERGENT B0 ;  /* 0x0000000000007941 */ /* 0x000fea0003800200 */
.L_x_1695:
[----:B------:R-:W-:-:S05]  /*6860*/  LOP3.LUT R3, R0, 0x80, R5, 0xf8, !PT ;  /* 0x0000008000037812 */ /* 0x000fca00078ef805 */
[----:B------:R3:W-:Y:S01]  /*6870*/  STG.E.U8 desc[UR36][R8.64], R3 ;  /* 0x0000000308007986 */ /* 0x0007e2000c101124 */
[----:B------:R-:W-:Y:S05]  /*6880*/  BRA `(.L_x_1670) ;  /* 0x0000000000547947 */ /* 0x000fea0003800000 */
.L_x_1692:
[----:B---3--:R-:W-:Y:S01]  /*6890*/  LOP3.LUT R4, R22, 0x7fffffff, RZ, 0xc0, !PT ;  /* 0x7fffffff16047812 */ /* 0x008fe200078ec0ff */
        /* <DEDUP_REMOVED lines=10> */
.L_x_1698:
[----:B------:R-:W-:Y:S01]  /*6940*/  IMAD.MOV.U32 R0, RZ, RZ, 0x7f ;  /* 0x0000007fff007424 */ /* 0x000fe200078e00ff */
[----:B------:R-:W-:-:S04]  /*6950*/  ISETP.GT.U32.AND P0, PT, R4, 0x7f800000, PT ;  /* 0x7f8000000400780c */ /* 0x000fc80003f04070 */
[----:B------:R-:W-:-:S09]  /*6960*/  SEL R0, R0, 0x7c, P0 ;  /* 0x0000007c00007807 */ /* 0x000fd20000000000 */
.L_x_1699:
[----:B------:R-:W-:Y:S05]  /*6970*/  BSYNC.RECONVERGENT B0 ;  /* 0x0000000000007941 */ /* 0x000fea0003800200 */
.L_x_1697:
[----:B------:R-:W-:-:S04]  /*6980*/  SHF.R.U32.HI R3, RZ, 0x18, R22 ;  /* 0x00000018ff037819 */ /* 0x000fc80000011616 */
[----:B------:R-:W-:-:S05]  /*6990*/  LOP3.LUT R3, R0, 0x80, R3, 0xf8, !PT ;  /* 0x0000008000037812 */ /* 0x000fca00078ef803 */
[----:B------:R2:W-:Y:S01]  /*69a0*/  STG.E.U8 desc[UR36][R8.64], R3 ;  /* 0x0000000308007986 */ /* 0x0005e2000c101124 */
[----:B------:R-:W-:Y:S05]  /*69b0*/  BRA `(.L_x_1670) ;  /* 0x0000000000087947 */ /* 0x000fea0003800000 */
.L_x_1691:
[----:B---3--:R-:W-:-:S05]  /*69c0*/  F2FP.BF16.F32.PACK_AB R22, RZ, R22 ;  /* 0x00000016ff16723e */ /* 0x008fca00000010ff */
[----:B------:R0:W-:Y:S02]  /*69d0*/  STG.E.U16 desc[UR36][R8.64], R22 ;  /* 0x0000001608007986 */ /* 0x0001e4000c101524 */
.L_x_1670:
[----:B------:R-:W-:-:S07]  /*69e0*/  VIADD R25, R25, 0x80 ;  /* 0x0000008019197836 */ /* 0x000fce0000000000 */
.L_x_1629:
[----:B------:R-:W-:Y:S05]  /*69f0*/  BSYNC.RECONVERGENT B6 ;  /* 0x0000000000067941 */ /* 0x000fea0003800200 */
.L_x_1628:
[----:B------:R-:W-:-:S13]  /*6a00*/  ISETP.GE.AND P0, PT, R25, R17, PT ;  /* 0x000000111900720c */ /* 0x000fda0003f06270 */
[----:B------:R-:W-:Y:S05]  /*6a10*/  @P0 EXIT ;  /* 0x000000000000094d */ /* 0x000fea0003800000 */
[----:B0-----:R-:W0:Y:S01]  /*6a20*/  LDC.64 R4, c[0x0][0x388] ;  /* 0x0000e200ff047b82 */ /* 0x001e220000000a00 */
[----:B------:R-:W1:Y:S01]  /*6a30*/  LDCU UR4, c[0x0][0x3a8] ;  /* 0x00007500ff0477ac */ /* 0x000e620008000800 */
[----:B--2---:R-:W-:Y:S01]  /*6a40*/  PRMT R0, R16, 0x9910, RZ ;  /* 0x0000991010007816 */ /* 0x004fe200000000ff */
[----:B------:R-:W-:-:S03]  /*6a50*/  IMAD R2, R2, 0x200, R25 ;  /* 0x0000020002027824 */ /* 0x000fc600078e0219 */
[----:B------:R-:W-:Y:S01]  /*6a60*/  ISETP.GT.AND P1, PT, R0, 0x9, PT ;  /* 0x000000090000780c */ /* 0x000fe20003f24270 */
[----:B-1-3--:R-:W-:-:S05]  /*6a70*/  IMAD R3, R2, UR4, RZ ;  /* 0x0000000402037c24 */ /* 0x00afca000f8e02ff */
        /* <DEDUP_REMOVED lines=11> */
[----:B----4-:R-:W0:Y:S02]  /*6b30*/  F2I.FTZ.TRUNC.NTZ R5, R24 ;  /* 0x0000001800057305 */ /* 0x010e24000021f100 */
[----:B0-----:R-:W-:Y:S01]  /*6b40*/  STG.E.U8 desc[UR36][R2.64], R5 ;  /* 0x0000000502007986 */ /* 0x001fe2000c101124 */
[----:B------:R-:W-:Y:S05]  /*6b50*/  EXIT ;  /* 0x000000000000794d */ /* 0x000fea0003800000 */
.L_x_1703:
[----:B----4-:R-:W0:Y:S02]  /*6b60*/  F2I.S64.TRUNC R24, R24 ;  /* 0x0000001800187311 */ /* 0x010e24000020d900 */
[----:B0-----:R-:W-:-:S05]  /*6b70*/  IMAD.MOV.U32 R5, RZ, RZ, R24 ;  /* 0x000000ffff057224 */ /* 0x001fca00078e0018 */
[----:B------:R-:W-:Y:S01]  /*6b80*/  STG.E.U8 desc[UR36][R2.64], R5 ;  /* 0x0000000502007986 */ /* 0x000fe2000c101124 */
[----:B------:R-:W-:Y:S05]  /*6b90*/  EXIT ;  /* 0x000000000000794d */ /* 0x000fea0003800000 */
.L_x_1702:
[----:B------:R-:W-:-:S13]  /*6ba0*/  ISETP.NE.AND P0, PT, R0, 0x2, PT ;  /* 0x000000020000780c */ /* 0x000fda0003f05270 */
[----:B------:R-:W-:Y:S05]  /*6bb0*/  @!P0 BRA `(.L_x_1705) ;  /* 0x0000000000288947 */ /* 0x000fea0003800000 */
[----:B------:R-:W-:-:S13]  /*6bc0*/  ISETP.NE.AND P0, PT, R0, 0x3, PT ;  /* 0x000000030000780c */ /* 0x000fda0003f05270 */
[----:B------:R-:W-:Y:S05]  /*6bd0*/  @!P0 BRA `(.L_x_1706) ;  /* 0x0000000000148947 */ /* 0x000fea0003800000 */
[----:B------:R-:W-:-:S13]  /*6be0*/  ISETP.NE.AND P0, PT, R0, 0x4, PT ;  /* 0x000000040000780c */ /* 0x000fda0003f05270 */
[----:B------:R-:W-:Y:S05]  /*6bf0*/  @P0 BRA `(.L_x_1704) ;  /* 0x0000000800380947 */ /* 0x000fea0003800000 */
[----:B----4-:R-:W0:Y:S02]  /*6c00*/  F2I.S64.TRUNC R24, R24 ;  /* 0x0000001800187311 */ /* 0x010e24000020d900 */
[----:B0-----:R-:W-:Y:S01]  /*6c10*/  STG.E.64 desc[UR36][R2.64], R24 ;  /* 0x0000001802007986 */ /* 0x001fe2000c101b24 */
[----:B------:R-:W-:Y:S05]  /*6c20*/  EXIT ;  /* 0x000000000000794d */ /* 0x000fea0003800000 */
.L_x_1706:
[----:B----4-:R-:W0:Y:S02]  /*6c30*/  F2I.FTZ.TRUNC.NTZ R5, R24 ;  /* 0x0000001800057305 */ /* 0x010e24000021f100 */
[----:B0-----:R-:W-:Y:S01]  /*6c40*/  STG.E desc[UR36][R2.64], R5 ;  /* 0x0000000502007986 */ /* 0x001fe2000c101924 */
[----:B------:R-:W-:Y:S05]  /*6c50*/  EXIT ;  /* 0x000000000000794d */ /* 0x000fea0003800000 */
.L_x_1705:
[----:B----4-:R-:W0:Y:S02]  /*6c60*/  F2I.FTZ.TRUNC.NTZ R5, R24 ;  /* 0x0000001800057305 */ /* 0x010e24000021f100 */
[----:B0-----:R-:W-:Y:S01]  /*6c70*/  STG.E.U16 desc[UR36][R2.64], R5 ;  /* 0x0000000502007986 */ /* 0x001fe2000c101524 */
[----:B------:R-:W-:Y:S05]  /*6c80*/  EXIT ;  /* 0x000000000000794d */ /* 0x000fea0003800000 */
.L_x_1701:
[----:B------:R-:W-:-:S13]  /*6c90*/  ISETP.GT.AND P0, PT, R0, 0x6, PT ;  /* 0x000000060000780c */ /* 0x000fda0003f04270 */
[----:B------:R-:W-:Y:S05]  /*6ca0*/  @P0 BRA `(.L_x_1707) ;  /* 0x0000000000240947 */ /* 0x000fea0003800000 */
[----:B------:R-:W-:-:S13]  /*6cb0*/  ISETP.NE.AND P0, PT, R0, 0x5, PT ;  /* 0x000000050000780c */ /* 0x000fda0003f05270 */
[----:B------:R-:W-:Y:S05]  /*6cc0*/  @!P0 BRA `(.L_x_1708) ;  /* 0x0000000000108947 */ /* 0x000fea0003800000 */
[----:B------:R-:W-:-:S13]  /*6cd0*/  ISETP.NE.AND P0, PT, R0, 0x6, PT ;  /* 0x000000060000780c */ /* 0x000fda0003f05270 */
[----:B------:R-:W-:Y:S05]  /*6ce0*/  @P0 BRA `(.L_x_1704) ;  /* 0x0000000400fc0947 */ /* 0x000fea0003800000 */
[----:B----4-:R-:W-:Y:S01]  /*6cf0*/  STG.E desc[UR36][R2.64], R24 ;  /* 0x0000001802007986 */ /* 0x010fe2000c101924 */
[----:B------:R-:W-:Y:S05]  /*6d00*/  EXIT ;  /* 0x000000000000794d */ /* 0x000fea0003800000 */
.L_x_1708:
[----:B----4-:R-:W-:-:S05]  /*6d10*/  F2FP.F16.F32.PACK_AB R24, RZ, R24 ;  /* 0x00000018ff18723e */ /* 0x010fca00000000ff */
[----:B------:R-:W-:Y:S01]  /*6d20*/  STG.E.U16 desc[UR36][R2.64], R24 ;  /* 0x0000001802007986 */ /* 0x000fe2000c101524 */
[----:B------:R-:W-:Y:S05]  /*6d30*/  EXIT ;  /* 0x000000000000794d */ /* 0x000fea0003800000 */
.L_x_1707:
[----:B------:R-:W-:-:S13]  /*6d40*/  ISETP.NE.AND P0, PT, R0, 0x7, PT ;  /* 0x000000070000780c */ /* 0x000fda0003f05270 */
[----:B------:R-:W-:Y:S05]  /*6d50*/  @!P0 BRA `(.L_x_1709) ;  /* 0x00000000002c8947 */ /* 0x000fea0003800000 */
[----:B------:R-:W-:-:S13]  /*6d60*/  ISETP.NE.AND P0, PT, R0, 0x8, PT ;  /* 0x000000080000780c */ /* 0x000fda0003f05270 */
[----:B------:R-:W-:Y:S05]  /*6d70*/  @!P0 BRA `(.L_x_1710) ;  /* 0x0000000000148947 */ /* 0x000fea0003800000 */
[----:B------:R-:W-:-:S13]  /*6d80*/  ISETP.NE.AND P0, PT, R0, 0x9, PT ;  /* 0x000000090000780c */ /* 0x000fda0003f05270 */
[----:B------:R-:W-:Y:S05]  /*6d90*/  @P0 BRA `(.L_x_1704) ;  /* 0x0000000400d00947 */ /* 0x000fea0003800000 */
[----:B------:R-:W-:-:S05]  /*6da0*/  IMAD.MOV.U32 R25, RZ, RZ, RZ ;  /* 0x000000ffff197224 */ /* 0x000fca00078e00ff */
[----:B----4-:R-:W-:Y:S01]  /*6db0*/  STG.E.64 desc[UR36][R2.64], R24 ;  /* 0x0000001802007986 */ /* 0x010fe2000c101b24 */
[----:B------:R-:W-:Y:S05]  /*6dc0*/  EXIT ;  /* 0x000000000000794d */ /* 0x000fea0003800000 */
.L_x_1710:
[----:B----4-:R-:W-:-:S04]  /*6dd0*/  F2FP.F16.F32.PACK_AB R5, RZ, R24 ;  /* 0x00000018ff05723e */ /* 0x010fc800000000ff */
[----:B------:R-:W-:-:S05]  /*6de0*/  PRMT R5, R5, 0x5410, RZ ;  /* 0x0000541005057816 */ /* 0x000fca00000000ff */
[----:B------:R-:W-:Y:S01]  /*6df0*/  STG.E desc[UR36][R2.64], R5 ;  /* 0x0000000502007986 */ /* 0x000fe2000c101924 */
[----:B------:R-:W-:Y:S05]  /*6e00*/  EXIT ;  /* 0x000000000000794d */ /* 0x000fea0003800000 */
.L_x_1709:
[----:B----4-:R-:W-:-:S06]  /*6e10*/  FMUL.FTZ R4, R24, 1 ;  /* 0x3f80000018047820 */ /* 0x010fcc0000410000 */
[----:B------:R-:W0:Y:S02]  /*6e20*/  F2F.F64.F32 R4, R4 ;  /* 0x0000000400047310 */ /* 0x000e240000201800 */
[----:B0-----:R-:W-:Y:S01]  /*6e30*/  STG.E.64 desc[UR36][R2.64], R4 ;  /* 0x0000000402007986 */ /* 0x001fe2000c101b24 */
[----:B------:R-:W-:Y:S05]  /*6e40*/  EXIT ;  /* 0x000000000000794d */ /* 0x000fea0003800000 */
.L_x_1700:
        /* <DEDUP_REMOVED lines=10> */
[----:B----4-:R-:W0:Y:S02]  /*6ef0*/  F2I.FTZ.U32.TRUNC.NTZ R5, R24 ;  /* 0x0000001800057305 */ /* 0x010e24000021f000 */
[----:B0-----:R-:W-:Y:S01]  /*6f00*/  STG.E.U16 desc[UR36][R2.64], R5 ;  /* 0x0000000502007986 */ /* 0x001fe2000c101524 */
[----:B------:R-:W-:Y:S05]  /*6f10*/  EXIT ;  /* 0x000000000000794d */ /* 0x000fea0003800000 */
.L_x_1714:
[----:B----4-:R-:W-:Y:S01]  /*6f20*/  LOP3.LUT R4, R24, 0x7fffffff, RZ, 0xc0, !PT ;  /* 0x7fffffff18047812 */ /* 0x010fe200078ec0ff */
        /* <DEDUP_REMOVED lines=15> */
.L_x_1717:
[----:B------:R-:W-:-:S04]  /*7020*/  SHF.R.U32.HI R24, RZ, 0x18, R24 ;  /* 0x00000018ff187819 */ /* 0x000fc80000011618 */
[----:B------:R-:W-:-:S04]  /*7030*/  LOP3.LUT R5, R5, 0x80, R24, 0xf8, !PT ;  /* 0x0000008005057812 */ /* 0x000fc800078ef818 */
[----:B------:R-:W-:-:S07]  /*7040*/  PRMT R0, R5, 0x7610, R0 ;  /* 0x0000761005007816 */ /* 0x000fce0000000000 */
.L_x_1716:
[----:B------:R-:W-:Y:S05]  /*7050*/  BSYNC.RECONVERGENT B0 ;  /* 0x0000000000007941 */ /* 0x000fea0003800200 */
.L_x_1715:
[----:B------:R-:W-:Y:S01]  /*7060*/  STG.E.U8 desc[UR36][R2.64], R0 ;  /* 0x0000000002007986 */ /* 0x000fe2000c101124 */
[----:B------:R-:W-:Y:S05]  /*7070*/  EXIT ;  /* 0x000000000000794d */ /* 0x000fea0003800000 */
.L_x_1713:
        /* <DEDUP_REMOVED lines=16> */
.L_x_1720:
[----:B------:R-:W-:-:S04]  /*7180*/  SHF.R.U32.HI R24, RZ, 0x18, R24 ;  /* 0x00000018ff187819 */ /* 0x000fc80000011618 */
[----:B------:R-:W-:-:S04]  /*7190*/  LOP3.LUT R5, R5, 0x80, R24, 0xf8, !PT ;  /* 0x0000008005057812 */ /* 0x000fc800078ef818 */
[----:B------:R-:W-:-:S07]  /*71a0*/  PRMT R0, R5, 0x7610, R0 ;  /* 0x0000761005007816 */ /* 0x000fce0000000000 */
.L_x_1719:
[----:B------:R-:W-:Y:S05]  /*71b0*/  BSYNC.RECONVERGENT B0 ;  /* 0x0000000000007941 */ /* 0x000fea0003800200 */
.L_x_1718:
[----:B------:R-:W-:Y:S01]  /*71c0*/  STG.E.U8 desc[UR36][R2.64], R0 ;  /* 0x0000000002007986 */ /* 0x000fe2000c101124 */
[----:B------:R-:W-:Y:S05]  /*71d0*/  EXIT ;  /* 0x000000000000794d */ /* 0x000fea0003800000 */
.L_x_1712:
[----:B------:R-:W-:-:S13]  /*71e0*/  ISETP.NE.AND P0, PT, R0, 0x1c, PT ;  /* 0x0000001c0000780c */ /* 0x000fda0003f05270 */
[----:B------:R-:W-:Y:S05]  /*71f0*/  @!P0 BRA `(.L_x_1721) ;  /* 0x0000000000588947 */ /* 0x000fea0003800000 */
[----:B------:R-:W-:-:S13]  /*7200*/  ISETP.NE.AND P0, PT, R0, 0x1d, PT ;  /* 0x0000001d0000780c */ /* 0x000fda0003f05270 */
[----:B------:R-:W-:Y:S05]  /*7210*/  @!P0 BRA `(.L_x_1722) ;  /* 0x0000000000448947 */ /* 0x000fea0003800000 */
[----:B------:R-:W-:-:S13]  /*7220*/  ISETP.NE.AND P0, PT, R0, 0x2c, PT ;  /* 0x0000002c0000780c */ /* 0x000fda0003f05270 */
[----:B------:R-:W-:Y:S05]  /*7230*/  @P0 BRA `(.L_x_1704) ;  /* 0x0000000000a80947 */ /* 0x000fea0003800000 */
[----:B----4-:R-:W-:-:S04]  /*7240*/  SHF.R.U32.HI R4, RZ, 0x17, R24 ;  /* 0x00000017ff047819 */ /* 0x010fc80000011618 */
        /* <DEDUP_REMOVED lines=14> */
.L_x_1722:
[----:B----4-:R-:W0:Y:S02]  /*7330*/  F2I.U64.TRUNC R24, R24 ;  /* 0x0000001800187311 */ /* 0x010e24000020d800 */
[----:B0-----:R-:W-:Y:S01]  /*7340*/  STG.E.64 desc[UR36][R2.64], R24 ;  /* 0x0000001802007986 */ /* 0x001fe2000c101b24 */
[----:B------:R-:W-:Y:S05]  /*7350*/  EXIT ;  /* 0x000000000000794d */ /* 0x000fea0003800000 */
.L_x_1721:
[----:B----4-:R-:W0:Y:S02]  /*7360*/  F2I.FTZ.U32.TRUNC.NTZ R5, R24 ;  /* 0x0000001800057305 */ /* 0x010e24000021f000 */
[----:B0-----:R-:W-:Y:S01]  /*7370*/  STG.E desc[UR36][R2.64], R5 ;  /* 0x0000000502007986 */ /* 0x001fe2000c101924 */
[----:B------:R-:W-:Y:S05]  /*7380*/  EXIT ;  /* 0x000000000000794d */ /* 0x000fea0003800000 */
.L_x_1711:
[----:B------:R-:W-:-:S13]  /*7390*/  ISETP.GT.AND P0, PT, R0, 0xe, PT ;  /* 0x0000000e0000780c */ /* 0x000fda0003f04270 */
[----:B------:R-:W-:Y:S05]  /*73a0*/  @P0 BRA `(.L_x_1723) ;  /* 0x0000000000340947 */ /* 0x000fea0003800000 */
[----:B------:R-:W-:-:S13]  /*73b0*/  ISETP.NE.AND P0, PT, R0, 0xa, PT ;  /* 0x0000000a0000780c */ /* 0x000fda0003f05270 */
[----:B------:R-:W-:Y:S05]  /*73c0*/  @!P0 BRA `(.L_x_1724) ;  /* 0x0000000000188947 */ /* 0x000fea0003800000 */
[----:B------:R-:W-:-:S13]  /*73d0*/  ISETP.NE.AND P0, PT, R0, 0xb, PT ;  /* 0x0000000b0000780c */ /* 0x000fda0003f05270 */
[----:B------:R-:W-:Y:S05]  /*73e0*/  @P0 BRA `(.L_x_1704) ;  /* 0x00000000003c0947 */ /* 0x000fea0003800000 */
[----:B----4-:R-:W-:-:S04]  /*73f0*/  FSETP.NEU.FTZ.AND P0, PT, R24, RZ, PT ;  /* 0x000000ff1800720b */ /* 0x010fc80003f1d000 */
[----:B------:R-:W-:-:S05]  /*7400*/  SEL R5, RZ, 0x1, !P0 ;  /* 0x00000001ff057807 */ /* 0x000fca0004000000 */
[----:B------:R-:W-:Y:S01]  /*7410*/  STG.E.U8 desc[UR36][R2.64], R5 ;  /* 0x0000000502007986 */ /* 0x000fe2000c101124 */
[----:B------:R-:W-:Y:S05]  /*7420*/  EXIT ;  /* 0x000000000000794d */ /* 0x000fea0003800000 */
.L_x_1724:
[----:B----4-:R-:W-:Y:S01]  /*7430*/  FMUL.FTZ R4, R24, 1 ;  /* 0x3f80000018047820 */ /* 0x010fe20000410000 */
[----:B------:R-:W-:-:S05]  /*7440*/  CS2R R6, SRZ ;  /* 0x0000000000067805 */ /* 0x000fca000001ff00 */
[----:B------:R-:W0:Y:S02]  /*7450*/  F2F.F64.F32 R4, R4 ;  /* 0x0000000400047310 */ /* 0x000e240000201800 */
[----:B0-----:R-:W-:Y:S01]  /*7460*/  STG.E.128 desc[UR36][R2.64], R4 ;  /* 0x0000000402007986 */ /* 0x001fe2000c101d24 */
[----:B------:R-:W-:Y:S05]  /*7470*/  EXIT ;  /* 0x000000000000794d */ /* 0x000fea0003800000 */
.L_x_1723:
[----:B------:R-:W-:-:S13]  /*7480*/  ISETP.NE.AND P0, PT, R0, 0xf, PT ;  /* 0x0000000f0000780c */ /* 0x000fda0003f05270 */
[----:B------:R-:W-:Y:S05]  /*7490*/  @!P0 BRA `(.L_x_1725) ;  /* 0x0000000000e08947 */ /* 0x000fea0003800000 */
[----:B------:R-:W-:-:S13]  /*74a0*/  ISETP.NE.AND P0, PT, R0, 0x17, PT ;  /* 0x000000170000780c */ /* 0x000fda0003f05270 */
[----:B------:R-:W-:Y:S05]  /*74b0*/  @!P0 BRA `(.L_x_1726) ;  /* 0x00000000008c8947 */ /* 0x000fea0003800000 */
[----:B------:R-:W-:-:S13]  /*74c0*/  ISETP.NE.AND P0, PT, R0, 0x18, PT ;  /* 0x000000180000780c */ /* 0x000fda0003f05270 */
[----:B------:R-:W-:Y:S05]  /*74d0*/  @!P0 BRA `(.L_x_1727) ;  /* 0x0000000000448947 */ /* 0x000fea0003800000 */
.L_x_1704:
[----:B------:R-:W-:Y:S01]  /*74e0*/  MOV R0, 0x0 ;  /* 0x0000000000007802 */ /* 0x000fe20000000f00 */
[----:B------:R-:W0:Y:S01]  /*74f0*/  LDCU.64 UR4, c[0x4][0x128] ;  /* 0x01002500ff0477ac */ /* 0x000e220008000a00 */
[----:B------:R-:W-:Y:S02]  /*7500*/  IMAD.MOV.U32 R8, RZ, RZ, 0x65 ;  /* 0x00000065ff087424 */ /* 0x000fe400078e00ff */
[----:B------:R1:W2:Y:S01]  /*7510*/  LDC.64 R2, c[0x4][R0] ;  /* 0x0100000000027b82 */ /* 0x0002a20000000a00 */
[----:B------:R-:W3:Y:S01]  /*7520*/  LDCU.64 UR6, c[0x4][0x130] ;  /* 0x01002600ff0677ac */ /* 0x000ee20008000a00 */
[----:B------:R-:W-:Y:S02]  /*7530*/  IMAD.MOV.U32 R12, RZ, RZ, 0x1 ;  /* 0x00000001ff0c7424 */ /* 0x000fe400078e00ff */
[----:B------:R-:W-:Y:S01]  /*7540*/  IMAD.MOV.U32 R13, RZ, RZ, RZ ;  /* 0x000000ffff0d7224 */ /* 0x000fe200078e00ff */
[----:B------:R-:W5:Y:S01]  /*7550*/  LDCU.64 UR8, c[0x4][0x20] ;  /* 0x01000400ff0877ac */ /* 0x000f620008000a00 */
[----:B0-----:R-:W-:-:S02]  /*7560*/  IMAD.U32 R4, RZ, RZ, UR4 ;  /* 0x00000004ff047e24 */ /* 0x001fc4000f8e00ff */
[----:B------:R-:W-:Y:S02]  /*7570*/  IMAD.U32 R5, RZ, RZ, UR5 ;  /* 0x00000005ff057e24 */ /* 0x000fe4000f8e00ff */
[----:B---3--:R-:W-:Y:S02]  /*7580*/  IMAD.U32 R6, RZ, RZ, UR6 ;  /* 0x00000006ff067e24 */ /* 0x008fe4000f8e00ff */
[----:B------:R-:W-:Y:S02]  /*7590*/  IMAD.U32 R7, RZ, RZ, UR7 ;  /* 0x00000007ff077e24 */ /* 0x000fe4000f8e00ff */
[----:B-----5:R-:W-:Y:S02]  /*75a0*/  IMAD.U32 R10, RZ, RZ, UR8 ;  /* 0x00000008ff0a7e24 */ /* 0x020fe4000f8e00ff */
[----:B-1----:R-:W-:-:S07]  /*75b0*/  IMAD.U32 R11, RZ, RZ, UR9 ;  /* 0x00000009ff0b7e24 */ /* 0x002fce000f8e00ff */
[----:B------:R-:W-:-:S07]  /*75c0*/  LEPC R20, `(.L_x_1728) ;  /* 0x000000001014794e */ /* 0x000fce0000000000 */
[----:B--2-4-:R-:W-:Y:S05]  /*75d0*/  CALL.ABS.NOINC R2 ;  /* 0x0000000002007343 */ /* 0x014fea0003c00000 */
.L_x_1728:
[----:B------:R-:W-:Y:S05]  /*75e0*/  EXIT ;  /* 0x000000000000794d */ /* 0x000fea0003800000 */
.L_x_1727:
[----:B----4-:R-:W-:Y:S01]  /*75f0*/  LOP3.LUT R4, R24, 0x7fffffff, RZ, 0xc0, !PT ;  /* 0x7fffffff18047812 */ /* 0x010fe200078ec0ff */
        /* <DEDUP_REMOVED lines=11> */
.L_x_1730:
[----:B------:R-:W-:Y:S05]  /*76b0*/  BSYNC.RECONVERGENT B0 ;  /* 0x0000000000007941 */ /* 0x000fea0003800200 */
.L_x_1729:
[----:B------:R-:W-:-:S05]  /*76c0*/  LOP3.LUT R5, R0, 0x80, R7, 0xf8, !PT ;  /* 0x0000008000057812 */ /* 0x000fca00078ef807 */
[----:B------:R-:W-:Y:S01]  /*76d0*/  STG.E.U8 desc[UR36][R2.64], R5 ;  /* 0x0000000502007986 */ /* 0x000fe2000c101124 */
[----:B------:R-:W-:Y:S05]  /*76e0*/  EXIT ;  /* 0x000000000000794d */ /* 0x000fea0003800000 */
.L_x_1726:
[----:B----4-:R-:W-:Y:S01]  /*76f0*/  LOP3.LUT R4, R24, 0x7fffffff, RZ, 0xc0, !PT ;  /* 0x7fffffff18047812 */ /* 0x010fe200078ec0ff */
        /* <DEDUP_REMOVED lines=10> */
.L_x_1732:
[----:B------:R-:W-:Y:S01]  /*77a0*/  IMAD.MOV.U32 R0, RZ, RZ, 0x7f ;  /* 0x0000007fff007424 */ /* 0x000fe200078e00ff */
[----:B------:R-:W-:-:S04]  /*77b0*/  ISETP.GT.U32.AND P0, PT, R4, 0x7f800000, PT ;  /* 0x7f8000000400780c */ /* 0x000fc80003f04070 */
[----:B------:R-:W-:-:S09]  /*77c0*/  SEL R0, R0, 0x7c, P0 ;  /* 0x0000007c00007807 */ /* 0x000fd20000000000 */
.L_x_1733:
[----:B------:R-:W-:Y:S05]  /*77d0*/  BSYNC.RECONVERGENT B0 ;  /* 0x0000000000007941 */ /* 0x000fea0003800200 */
.L_x_1731:
[----:B------:R-:W-:-:S04]  /*77e0*/  SHF.R.U32.HI R5, RZ, 0x18, R24 ;  /* 0x00000018ff057819 */ /* 0x000fc80000011618 */
[----:B------:R-:W-:-:S05]  /*77f0*/  LOP3.LUT R5, R0, 0x80, R5, 0xf8, !PT ;  /* 0x0000008000057812 */ /* 0x000fca00078ef805 */
[----:B------:R-:W-:Y:S01]  /*7800*/  STG.E.U8 desc[UR36][R2.64], R5 ;  /* 0x0000000502007986 */ /* 0x000fe2000c101124 */
[----:B------:R-:W-:Y:S05]  /*7810*/  EXIT ;  /* 0x000000000000794d */ /* 0x000fea0003800000 */
.L_x_1725:
[----:B----4-:R-:W-:-:S05]  /*7820*/  F2FP.BF16.F32.PACK_AB R24, RZ, R24 ;  /* 0x00000018ff18723e */ /* 0x010fca00000010ff */
[----:B------:R-:W-:Y:S01]  /*7830*/  STG.E.U16 desc[UR36][R2.64], R24 ;  /* 0x0000001802007986 */ /* 0x000fe2000c101524 */
[----:B------:R-:W-:Y:S05]  /*7840*/  EXIT ;  /* 0x000000000000794d */ /* 0x000fea0003800000 */
.L_x_1734:
        /* <DEDUP_REMOVED lines=11> */
.L_x_2574:


//--------------------- .text._ZN2at6native18elementwise_kernelILi128ELi2EZNS0_22gpu_kernel_impl_nocastIZZZNS0_15sin_kernel_cudaERNS_18TensorIteratorBaseEENKUlvE0_clEvENKUlvE0_clEvEUlfE_EEvS4_RKT_EUliE_EEviT1_ --------------------------
	.section	.text._ZN2at6native18elementwise_kernelILi128ELi2EZNS0_22gpu_kernel_impl_nocastIZZZNS0_15sin_kernel_cudaERNS_18TensorIteratorBaseEENKUlvE0_clEvENKUlvE0_clEvEUlfE_EEvS4_RKT_EUliE_EEviT1_,"ax",@progbits
	.align	128
        .global         _ZN2at6native18elementwise_kernelILi128ELi2EZNS0_22gpu_kernel_impl_nocastIZZZNS0_15sin_kernel_cudaERNS_18TensorIteratorBaseEENKUlvE0_clEvENKUlvE0_clEvEUlfE_EEvS4_RKT_EUliE_EEviT1_
        .type           _ZN2at6native18elementwise_kernelILi128ELi2EZNS0_22gpu_kernel_impl_nocastIZZZNS0_15sin_kernel_cudaERNS_18TensorIteratorBaseEENKUlvE0_clEvENKUlvE0_clEvEUlfE_EEvS4_RKT_EUliE_EEviT1_,@function
        .size           _ZN2at6native18elementwise_kernelILi128ELi2EZNS0_22gpu_kernel_impl_nocastIZZZNS0_15sin_kernel_cudaERNS_18TensorIteratorBaseEENKUlvE0_clEvENKUlvE0_clEvEUlfE_EEvS4_RKT_EUliE_EEviT1_,(.L_x_2575 - _ZN2at6native18elementwise_kernelILi128ELi2EZNS0_22gpu_kernel_impl_nocastIZZZNS0_15sin_kernel_cudaERNS_18TensorIteratorBaseEENKUlvE0_clEvENKUlvE0_clEvEUlfE_EEvS4_RKT_EUliE_EEviT1_)
        .other          _ZN2at6native18elementwise_kernelILi128ELi2EZNS0_22gpu_kernel_impl_nocastIZZZNS0_15sin_kernel_cudaERNS_18TensorIteratorBaseEENKUlvE0_clEvENKUlvE0_clEvEUlfE_EEvS4_RKT_EUliE_EEviT1_,@"STO_CUDA_ENTRY STV_DEFAULT"
_ZN2at6native18elementwise_kernelILi128ELi2EZNS0_22gpu_kernel_impl_nocastIZZZNS0_15sin_kernel_cudaERNS_18TensorIteratorBaseEENKUlvE0_clEvENKUlvE0_clEvEUlfE_EEvS4_RKT_EUliE_EEviT1_:
.text._ZN2at6native18elementwise_kernelILi128ELi2EZNS0_22gpu_kernel_impl_nocastIZZZNS0_15sin_kernel_cudaERNS_18TensorIteratorBaseEENKUlvE0_clEvENKUlvE0_clEvEUlfE_EEvS4_RKT_EUliE_EEviT1_:
        /* <DEDUP_REMOVED lines=10> */
[----:B------:R-:W-:Y:S01]  /*00a0*/  BSSY.RECONVERGENT B0, `(.L_x_1736) ;  /* 0x000000a000007945 */ /* 0x000fe20003800200 */
[----:B0-----:R-:W-:-:S13]  /*00b0*/  ISETP.GE.AND P0, PT, R3, UR4, PT ;  /* 0x0000000403007c0c */ /* 0x001fda000bf06270 */
[----:B------:R-:W-:Y:S05]  /*00c0*/  @P0 BRA `(.L_x_1737) ;  /* 0x00000000001c0947 */ /* 0x000fea0003800000 */
[----:B------:R-:W0:Y:S02]  /*00d0*/  LDC.64 R4, c[0x0][0x588] ;  /* 0x00016200ff047b82 */ /* 0x000e240000000a00 */
[----:B0-----:R-:W2:Y:S06]  /*00e0*/  LDG.E R4, desc[UR6][R4.64] ;  /* 0x0000000604047981 */ /* 0x001eac000c1e1900 */
[----:B------:R-:W0:Y:S01]  /*00f0*/  LDC.64 R6, c[0x0][0x580] ;  /* 0x00016000ff067b82 */ /* 0x000e220000000a00 */
[----:B------:R-:W-:Y:S01]  /*0100*/  IADD3 R3, PT, PT, R3, 0x80, RZ ;  /* 0x0000008003037810 */ /* 0x000fe20007ffe0ff */
[----:B--2---:R-:W-:-:S06]  /*0110*/  FMUL.RZ R9, R4, 0.15915493667125701904 ;  /* 0x3e22f98304097820 */ /* 0x004fcc000040c000 */
[----:B------:R-:W0:Y:S02]  /*0120*/  MUFU.SIN R9, R9 ;  /* 0x0000000900097308 */ /* 0x000e240000000400 */
[----:B0-----:R0:W-:Y:S02]  /*0130*/  STG.E desc[UR6][R6.64], R9 ;  /* 0x0000000906007986 */ /* 0x0011e4000c101906 */
.L_x_1737:
[----:B------:R-:W-:Y:S05]  /*0140*/  BSYNC.RECONVERGENT B0 ;  /* 0x0000000000007941 */ /* 0x000fea0003800200 */
.L_x_1736:
[----:B------:R-:W-:-:S13]  /*0150*/  ISETP.GE.AND P0, PT, R3, UR4, PT ;  /* 0x0000000403007c0c */ /* 0x000fda000bf06270 */
[----:B------:R-:W-:Y:S05]  /*0160*/  @P0 EXIT ;  /* 0x000000000000094d */ /* 0x000fea0003800000 */
[----:B------:R-:W1:Y:S02]  /*0170*/  LDC.64 R2, c[0x0][0x588] ;  /* 0x00016200ff027b82 */ /* 0x000e640000000a00 */
[----:B-1----:R-:W0:Y:S06]  /*0180*/  LDG.E R2, desc[UR6][R2.64] ;  /* 0x0000000602027981 */ /* 0x002e2c000c1e1900 */
[----:B------:R-:W1:Y:S01]  /*0190*/  LDC.64 R4, c[0x0][0x580] ;  /* 0x00016000ff047b82 */ /* 0x000e620000000a00 */
[----:B0-----:R-:W-:-:S06]  /*01a0*/  FMUL.RZ R7, R2, 0.15915493667125701904 ;  /* 0x3e22f98302077820 */ /* 0x001fcc000040c000 */
[----:B------:R-:W1:Y:S02]  /*01b0*/  MUFU.SIN R7, R7 ;  /* 0x0000000700077308 */ /* 0x000e640000000400 */
[----:B-1----:R-:W-:Y:S01]  /*01c0*/  STG.E desc[UR6][R4.64], R7 ;  /* 0x0000000704007986 */ /* 0x002fe2000c101906 */
[----:B------:R-:W-:Y:S05]  /*01d0*/  EXIT ;  /* 0x000000000000794d */ /* 0x000fea0003800000 */
.L_x_1735:
[----:B------:R-:W0:Y:S01]  /*01e0*/  LDCU UR4, c[0x0][0x380] ;  /* 0x00007000ff0477ac */ /* 0x000e220008000800 */
[----:B------:R-:W-:Y:S01]  /*01f0*/  IADD3 R2, PT, PT, R2, -0x1, RZ ;  /* 0xffffffff02027810 */ /* 0x000fe20007ffe0ff */
[----:B------:R-:W-:Y:S03]  /*0200*/  BSSY.RECONVERGENT B0, `(.L_x_1738) ;  /* 0x0000139000007945 */ /* 0x000fe60003800200 */
        /* <DEDUP_REMOVED lines=302> */
.L_x_1740:
[----:B------:R-:W0:Y:S02]  /*14f0*/  LDCU.128 UR8, c[0x0][0x580] ;  /* 0x0000b000ff0877ac */ /* 0x000e240008000c00 */
[----:B0-----:R-:W-:-:S05]  /*1500*/  IADD3 R6, P0, PT, R4, UR10, RZ ;  /* 0x0000000a04067c10 */ /* 0x001fca000ff1e0ff */
[----:B------:R-:W-:-:S05]  /*1510*/  IMAD.X R7, RZ, RZ, UR11, P0 ;  /* 0x0000000bff077e24 */ /* 0x000fca00080e06ff */
[----:B------:R-:W2:Y:S01]  /*1520*/  LDG.E R6, desc[UR6][R6.64] ;  /* 0x0000000606067981 */ /* 0x000ea2000c1e1900 */
[----:B------:R-:W-:Y:S02]  /*1530*/  IADD3 R4, P0, PT, R5, UR8, RZ ;  /* 0x0000000805047c10 */ /* 0x000fe4000ff1e0ff */
[----:B------:R-:W-:Y:S02]  /*1540*/  IADD3 R3, PT, PT, R3, 0x80, RZ ;  /* 0x0000008003037810 */ /* 0x000fe40007ffe0ff */
[----:B------:R-:W-:Y:S01]  /*1550*/  IADD3.X R5, PT, PT, RZ, UR9, RZ, P0, !PT ;  /* 0x00000009ff057c10 */ /* 0x000fe200087fe4ff */
[----:B--2---:R-:W-:-:S06]  /*1560*/  FMUL.RZ R9, R6, 0.15915493667125701904 ;  /* 0x3e22f98306097820 */ /* 0x004fcc000040c000 */
[----:B------:R-:W0:Y:S02]  /*1570*/  MUFU.SIN R9, R9 ;  /* 0x0000000900097308 */ /* 0x000e240000000400 */
[----:B0-----:R0:W-:Y:S02]  /*1580*/  STG.E desc[UR6][R4.64], R9 ;  /* 0x0000000904007986 */ /* 0x0011e4000c101906 */
.L_x_1739:
[----:B------:R-:W-:Y:S05]  /*1590*/  BSYNC.RECONVERGENT B0 ;  /* 0x0000000000007941 */ /* 0x000fea0003800200 */
.L_x_1738:
[----:B------:R-:W-:-:S13]  /*15a0*/  ISETP.GE.AND P0, PT, R3, UR4, PT ;  /* 0x0000000403007c0c */ /* 0x000fda000bf06270 */
[----:B------:R-:W-:Y:S05]  /*15b0*/  @P0 EXIT ;  /* 0x000000000000094d */ /* 0x000fea0003800000 */
        /* <DEDUP_REMOVED lines=298> */
.L_x_1741:
[----:B------:R-:W0:Y:S02]  /*2860*/  LDCU.128 UR8, c[0x0][0x580] ;  /* 0x0000b000ff0877ac */ /* 0x000e240008000c00 */
[----:B0-----:R-:W-:-:S04]  /*2870*/  IADD3 R4, P0, PT, R2, UR10, RZ ;  /* 0x0000000a02047c10 */ /* 0x001fc8000ff1e0ff */
[----:B------:R-:W-:-:S05]  /*2880*/  IADD3.X R5, PT, PT, RZ, UR11, RZ, P0, !PT ;  /* 0x0000000bff057c10 */ /* 0x000fca00087fe4ff */
[----:B------:R-:W2:Y:S01]  /*2890*/  LDG.E R4, desc[UR6][R4.64] ;  /* 0x0000000604047981 */ /* 0x000ea2000c1e1900 */
[----:B------:R-:W-:-:S04]  /*28a0*/  IADD3 R2, P0, PT, R3, UR8, RZ ;  /* 0x0000000803027c10 */ /* 0x000fc8000ff1e0ff */
[----:B------:R-:W-:Y:S01]  /*28b0*/  IADD3.X R3, PT, PT, RZ, UR9, RZ, P0, !PT ;  /* 0x00000009ff037c10 */ /* 0x000fe200087fe4ff */
[----:B--2---:R-:W-:-:S06]  /*28c0*/  FMUL.RZ R7, R4, 0.15915493667125701904 ;  /* 0x3e22f98304077820 */ /* 0x004fcc000040c000 */
[----:B------:R-:W0:Y:S02]  /*28d0*/  MUFU.SIN R7, R7 ;  /* 0x0000000700077308 */ /* 0x000e240000000400 */
[----:B0-----:R-:W-:Y:S01]  /*28e0*/  STG.E desc[UR6][R2.64], R7 ;  /* 0x0000000702007986 */ /* 0x001fe2000c101906 */
[----:B------:R-:W-:Y:S05]  /*28f0*/  EXIT ;  /* 0x000000000000794d */ /* 0x000fea0003800000 */
.L_x_1742:
        /* <DEDUP_REMOVED lines=16> */
.L_x_2575:


//--------------------- .text._ZN2at6native27unrolled_elementwise_kernelIZZZNS0_15sin_kernel_cudaERNS_18TensorIteratorBaseEENKUlvE0_clEvENKUlvE0_clEvEUlfE_St5arrayIPcLm2EELi4E23TrivialOffsetCalculatorILi1EjESB_NS0_6memory15LoadWithoutCastENSC_16StoreWithoutCastEEEviT_T0_T2_T3_T4_T5_ --------------------------
	.section	.text._ZN2at6native27unrolled_elementwise_kernelIZZZNS0_15sin_kernel_cudaERNS_18TensorIteratorBaseEENKUlvE0_clEvENKUlvE0_clEvEUlfE_St5arrayIPcLm2EELi4E23TrivialOffsetCalculatorILi1EjESB_NS0_6memory15LoadWithoutCastENSC_16StoreWithoutCastEEEviT_T0_T2_T3_T4_T5_,"ax",@progbits
	.align	128
        .global         _ZN2at6native27unrolled_elementwise_kernelIZZZNS0_15sin_kernel_cudaERNS_18TensorIteratorBaseEENKUlvE0_clEvENKUlvE0_clEvEUlfE_St5arrayIPcLm2EELi4E23TrivialOffsetCalculatorILi1EjESB_NS0_6memory15LoadWithoutCastENSC_16StoreWithoutCastEEEviT_T0_T2_T3_T4_T5_
        .type           _ZN2at6native27unrolled_elementwise_kernelIZZZNS0_15sin_kernel_cudaERNS_18TensorIteratorBaseEENKUlvE0_clEvENKUlvE0_clEvEUlfE_St5arrayIPcLm2EELi4E23TrivialOffsetCalculatorILi1EjESB_NS0_6memory15LoadWithoutCastENSC_16StoreWithoutCastEEEviT_T0_T2_T3_T4_T5_,@function
        .size           _ZN2at6native27unrolled_elementwise_kernelIZZZNS0_15sin_kernel_cudaERNS_18TensorIteratorBaseEENKUlvE0_clEvENKUlvE0_clEvEUlfE_St5arrayIPcLm2EELi4E23TrivialOffsetCalculatorILi1EjESB_NS0_6memory15LoadWithoutCastENSC_16StoreWithoutCastEEEviT_T0_T2_T3_T4_T5_,(.L_x_2576 - _ZN2at6native27unrolled_elementwise_kernelIZZZNS0_15sin_kernel_cudaERNS_18TensorIteratorBaseEENKUlvE0_clEvENKUlvE0_clEvEUlfE_St5arrayIPcLm2EELi4E23TrivialOffsetCalculatorILi1EjESB_NS0_6memory15LoadWithoutCastENSC_16StoreWithoutCastEEEviT_T0_T2_T3_T4_T5_)
        .other          _ZN2at6native27unrolled_elementwise_kernelIZZZNS0_15sin_kernel_cudaERNS_18TensorIteratorBaseEENKUlvE0_clEvENKUlvE0_clEvEUlfE_St5arrayIPcLm2EELi4E23TrivialOffsetCalculatorILi1EjESB_NS0_6memory15LoadWithoutCastENSC_16StoreWithoutCastEEEviT_T0_T2_T3_T4_T5_,@"STO_CUDA_ENTRY STV_DEFAULT"
_ZN2at6native27unrolled_elementwise_kernelIZZZNS0_15sin_kernel_cudaERNS_18TensorIteratorBaseEENKUlvE0_clEvENKUlvE0_clEvEUlfE_St5arrayIPcLm2EELi4E23TrivialOffsetCalculatorILi1EjESB_NS0_6memory15LoadWithoutCastENSC_16StoreWithoutCastEEEviT_T0_T2_T3_T4_T5_:
.text._ZN2at6native27unrolled_elementwise_kernelIZZZNS0_15sin_kernel_cudaERNS_18TensorIteratorBaseEENKUlvE0_clEvENKUlvE0_clEvEUlfE_St5arrayIPcLm2EELi4E23TrivialOffsetCalculatorILi1EjESB_NS0_6memory15LoadWithoutCastENSC_16StoreWithoutCastEEEviT_T0_T2_T3_T4_T5_:
[----:B------:R-:W-:Y:S01]  /*0000*/  LDC R1, c[0x0][0x37c] ;  /* 0x0000df00ff017b82 */ /* 0x000fe20000000800 */
[----:B------:R-:W0:Y:S07]  /*0010*/  S2R R3, SR_CTAID.X ;  /* 0x0000000000037919 */ /* 0x000e2e0000002500 */
[----:B------:R-:W0:Y:S01]  /*0020*/  LDC R0, c[0x0][0x380] ;  /* 0x0000e000ff007b82 */ /* 0x000e220000000800 */
[----:B------:R-:W1:Y:S01]  /*0030*/  LDCU.64 UR4, c[0x0][0x358] ;  /* 0x00006b00ff0477ac */ /* 0x000e620008000a00 */
[----:B------:R-:W2:Y:S01]  /*0040*/  S2R R10, SR_TID.X ;  /* 0x00000000000a7919 */ /* 0x000ea20000002100 */
[----:B0-----:R-:W-:Y:S01]  /*0050*/  IMAD R5, R3, -0x200, R0 ;  /* 0xfffffe0003057824 */ /* 0x001fe200078e0200 */
[----:B--2---:R-:W-:-:S04]  /*0060*/  MOV R0, R10 ;  /* 0x0000000a00007202 */ /* 0x004fc80000000f00 */
        /* <DEDUP_REMOVED lines=9> */
[----:B0-----:R-:W-:-:S04]  /*0100*/  @!P2 IMAD.WIDE.U32 R12, R7, 0x4, R12 ;  /* 0x00000004070ca825 */ /* 0x001fc800078e000c */
[----:B------:R-:W-:-:S06]  /*0110*/  IMAD.MOV.U32 R7, RZ, RZ, RZ ;  /* 0x000000ffff077224 */ /* 0x000fcc00078e00ff */
[----:B-1----:R0:W3:Y:S02]  /*0120*/  @!P2 LDG.E R7, desc[UR4][R12.64] ;  /* 0x000000040c07a981 */ /* 0x0020e4000c1e1900 */
[----:B------:R-:W1:Y:S01]  /*0130*/  @!P0 LDC.64 R8, c[0x0][0x390] ;  /* 0x0000e400ff088b82 */ /* 0x000e620000000a00 */
[----:B------:R-:W-:Y:S02]  /*0140*/  @!P0 IMAD R17, R3, 0x200, R10 ;  /* 0x0000020003118824 */ /* 0x000fe400078e020a */
[----:B--2---:R-:W-:-:S04]  /*0150*/  @!P1 IMAD.WIDE.U32 R14, R11, 0x4, R14 ;  /* 0x000000040b0e9825 */ /* 0x004fc800078e000e */
[----:B------:R-:W-:Y:S02]  /*0160*/  HFMA2 R11, -RZ, RZ, 0, 0 ;  /* 0x00000000ff0b7431 */ /* 0x000fe400000001ff */
[----:B------:R-:W-:-:S04]  /*0170*/  IMAD.MOV.U32 R18, RZ, RZ, RZ ;  /* 0x000000ffff127224 */ /* 0x000fc800078e00ff */
[----:B------:R2:W4:Y:S01]  /*0180*/  @!P1 LDG.E R11, desc[UR4][R14.64] ;  /* 0x000000040e0b9981 */ /* 0x000522000c1e1900 */
[----:B-1----:R-:W-:-:S05]  /*0190*/  @!P0 IMAD.WIDE.U32 R16, R17, 0x4, R8 ;  /* 0x0000000411108825 */ /* 0x002fca00078e0008 */
[----:B------:R-:W4:Y:S01]  /*01a0*/  @!P0 LDG.E R18, desc[UR4][R16.64] ;  /* 0x0000000410128981 */ /* 0x000f22000c1e1900 */
[----:B------:R-:W-:-:S04]  /*01b0*/  @!P0 IADD3 R10, PT, PT, R10, 0x80, RZ ;  /* 0x000000800a0a8810 */ /* 0x000fc80007ffe0ff */
[----:B------:R-:W-:-:S13]  /*01c0*/  ISETP.GE.AND P2, PT, R10, R5, PT ;  /* 0x000000050a00720c */ /* 0x000fda0003f46270 */
[----:B------:R-:W1:Y:S01]  /*01d0*/  @!P2 LDC.64 R8, c[0x0][0x390] ;  /* 0x0000e400ff08ab82 */ /* 0x000e620000000a00 */
[C---:B------:R-:W-:Y:S02]  /*01e0*/  ISETP.GE.AND P0, PT, R0.reuse, R5, PT ;  /* 0x000000050000720c */ /* 0x040fe40003f06270 */
[----:B0-----:R-:W-:Y:S01]  /*01f0*/  @!P2 LEA R13, R3, R10, 0x9 ;  /* 0x0000000a030da211 */ /* 0x001fe200078e48ff */
[----:B------:R-:W-:Y:S01]  /*0200*/  IMAD.MOV.U32 R10, RZ, RZ, RZ ;  /* 0x000000ffff0a7224 */ /* 0x000fe200078e00ff */
[C---:B------:R-:W-:Y:S01]  /*0210*/  IADD3 R20, PT, PT, R0.reuse, 0x80, RZ ;  /* 0x0000008000147810 */ /* 0x040fe20007ffe0ff */
[----:B--2---:R-:W-:Y:S02]  /*0220*/  VIADD R14, R0, 0x100 ;  /* 0x00000100000e7836 */ /* 0x004fe40000000000 */
[----:B-1----:R-:W-:-:S06]  /*0230*/  @!P2 IMAD.WIDE.U32 R12, R13, 0x4, R8 ;  /* 0x000000040d0ca825 */ /* 0x002fcc00078e0008 */
[----:B------:R-:W0:Y:S01]  /*0240*/  @!P0 LDC.64 R8, c[0x0][0x388] ;  /* 0x0000e200ff088b82 */ /* 0x000e220000000a00 */
[----:B------:R1:W5:Y:S01]  /*0250*/  @!P2 LDG.E R10, desc[UR4][R12.64] ;  /* 0x000000040c0aa981 */ /* 0x000362000c1e1900 */
[-C--:B------:R-:W-:Y:S01]  /*0260*/  ISETP.GE.AND P2, PT, R20, R5.reuse, PT ;  /* 0x000000051400720c */ /* 0x080fe20003f46270 */
[----:B------:R-:W-:Y:S01]  /*0270*/  @!P0 IMAD R15, R3, 0x200, R0 ;  /* 0x00000200030f8824 */ /* 0x000fe200078e0200 */
[----:B------:R-:W-:Y:S02]  /*0280*/  ISETP.GE.AND P1, PT, R14, R5, PT ;  /* 0x000000050e00720c */ /* 0x000fe40003f26270 */
[----:B------:R-:W-:Y:S02]  /*0290*/  IADD3 R14, PT, PT, R0, 0x180, RZ ;  /* 0x00000180000e7810 */ /* 0x000fe40007ffe0ff */
[----:B------:R-:W-:Y:S01]  /*02a0*/  @!P0 MOV R0, R20 ;  /* 0x0000001400008202 */ /* 0x000fe20000000f00 */
[----:B0-----:R-:W-:Y:S01]  /*02b0*/  @!P0 IMAD.WIDE.U32 R8, R15, 0x4, R8 ;  /* 0x000000040f088825 */ /* 0x001fe200078e0008 */
[----:B------:R-:W-:Y:S03]  /*02c0*/  BSSY.RECONVERGENT B0, `(.L_x_1743) ;  /* 0x0000014000007945 */ /* 0x000fe60003800200 */
[----:B---3--:R-:W-:-:S04]  /*02d0*/  @!P0 FMUL.RZ R7, R7, 0.15915493667125701904 ;  /* 0x3e22f98307078820 */ /* 0x008fc8000040c000 */
[----:B------:R-:W0:Y:S01]  /*02e0*/  @!P0 MUFU.SIN R6, R7 ;  /* 0x0000000700068308 */ /* 0x000e220000000400 */
[----:B----4-:R-:W-:Y:S01]  /*02f0*/  @!P2 FMUL.RZ R11, R11, 0.15915493667125701904 ;  /* 0x3e22f9830b0ba820 */ /* 0x010fe2000040c000 */
[----:B0-----:R1:W-:Y:S06]  /*0300*/  @!P0 STG.E desc[UR4][R8.64], R6 ;  /* 0x0000000608008986 */ /* 0x0013ec000c101904 */
[----:B------:R1:W0:Y:S01]  /*0310*/  @!P2 MUFU.SIN R4, R11 ;  /* 0x0000000b0004a308 */ /* 0x0002220000000400 */
[----:B------:R-:W-:Y:S01]  /*0320*/  ISETP.GE.AND P2, PT, R0, R5, PT ;  /* 0x000000050000720c */ /* 0x000fe20003f46270 */
[----:B------:R-:W-:-:S06]  /*0330*/  @!P1 FMUL.RZ R18, R18, 0.15915493667125701904 ;  /* 0x3e22f98312129820 */ /* 0x000fcc000040c000 */
[----:B------:R1:W2:Y:S06]  /*0340*/  @!P1 MUFU.SIN R2, R18 ;  /* 0x0000001200029308 */ /* 0x0002ac0000000400 */
[----:B0-----:R-:W-:Y:S05]  /*0350*/  @P2 BRA `(.L_x_1744) ;  /* 0x0000000000282947 */ /* 0x001fea0003800000 */
[----:B-1----:R-:W0:Y:S01]  /*0360*/  LDC.64 R6, c[0x0][0x388] ;  /* 0x0000e200ff067b82 */ /* 0x002e220000000a00 */
[----:B------:R-:W-:Y:S01]  /*0370*/  IMAD R9, R3, 0x200, R0 ;  /* 0x0000020003097824 */ /* 0x000fe200078e0200 */
[----:B------:R-:W-:-:S04]  /*0380*/  IADD3 R0, PT, PT, R0, 0x80, RZ ;  /* 0x0000008000007810 */ /* 0x000fc80007ffe0ff */
[----:B------:R-:W-:-:S13]  /*0390*/  ISETP.GE.AND P0, PT, R0, R5, PT ;  /* 0x000000050000720c */ /* 0x000fda0003f06270 */
[----:B------:R-:W-:Y:S01]  /*03a0*/  @!P0 IMAD R11, R3, 0x200, R0 ;  /* 0x00000200030b8824 */ /* 0x000fe200078e0200 */
[----:B------:R-:W-:Y:S01]  /*03b0*/  @!P0 IADD3 R0, PT, PT, R0, 0x80, RZ ;  /* 0x0000008000008810 */ /* 0x000fe20007ffe0ff */
[----:B0-----:R-:W-:-:S04]  /*03c0*/  IMAD.WIDE.U32 R8, R9, 0x4, R6 ;  /* 0x0000000409087825 */ /* 0x001fc800078e0006 */
[----:B------:R-:W-:Y:S01]  /*03d0*/  @!P0 IMAD.WIDE.U32 R6, R11, 0x4, R6 ;  /* 0x000000040b068825 */ /* 0x000fe200078e0006 */
[----:B------:R0:W-:Y:S04]  /*03e0*/  STG.E desc[UR4][R8.64], R4 ;  /* 0x0000000408007986 */ /* 0x0001e8000c101904 */
[----:B--2---:R0:W-:Y:S02]  /*03f0*/  @!P0 STG.E desc[UR4][R6.64], R2 ;  /* 0x0000000206008986 */ /* 0x0041e4000c101904 */
.L_x_1744:
[----:B------:R-:W-:Y:S05]  /*0400*/  BSYNC.RECONVERGENT B0 ;  /* 0x0000000000007941 */ /* 0x000fea0003800200 */
.L_x_1743:
[-C--:B------:R-:W-:Y:S02]  /*0410*/  ISETP.GE.AND P1, PT, R0, R5.reuse, PT ;  /* 0x000000050000720c */ /* 0x080fe40003f26270 */
[----:B------:R-:W-:-:S11]  /*0420*/  ISETP.GE.AND P0, PT, R14, R5, PT ;  /* 0x000000050e00720c */ /* 0x000fd60003f06270 */
[----:B------:R-:W-:Y:S05]  /*0430*/  @P1 EXIT ;  /* 0x000000000000194d */ /* 0x000fea0003800000 */
[----:B0-----:R-:W2:Y:S01]  /*0440*/  LDC.64 R4, c[0x0][0x388] ;  /* 0x0000e200ff047b82 */ /* 0x001ea20000000a00 */
[----:B-----5:R-:W-:Y:S01]  /*0450*/  @!P0 FMUL.RZ R10, R10, 0.15915493667125701904 ;  /* 0x3e22f9830a0a8820 */ /* 0x020fe2000040c000 */
[----:B------:R-:W-:-:S03]  /*0460*/  LEA R3, R3, R0, 0x9 ;  /* 0x0000000003037211 */ /* 0x000fc600078e48ff */
[----:B------:R-:W0:Y:S02]  /*0470*/  @!P0 MUFU.SIN R7, R10 ;  /* 0x0000000a00078308 */ /* 0x000e240000000400 */
[----:B--2---:R-:W-:-:S05]  /*0480*/  IMAD.WIDE.U32 R2, R3, 0x4, R4 ;  /* 0x0000000403027825 */ /* 0x004fca00078e0004 */
[----:B0-----:R-:W-:Y:S01]  /*0490*/  STG.E desc[UR4][R2.64], R7 ;  /* 0x0000000702007986 */ /* 0x001fe2000c101904 */
[----:B------:R-:W-:Y:S05]  /*04a0*/  EXIT ;  /* 0x000000000000794d */ /* 0x000fea0003800000 */
.L_x_1745:
        /* <DEDUP_REMOVED lines=13> */
.L_x_2576:


//--------------------- .text._ZN2at6native29vectorized_elementwise_kernelILi2EZZZNS0_15sin_kernel_cudaERNS_18TensorIteratorBaseEENKUlvE0_clEvENKUlvE0_clEvEUlfE_St5arrayIPcLm2EEEEviT0_T1_ --------------------------
	.section	.text._ZN2at6native29vectorized_elementwise_kernelILi2EZZZNS0_15sin_kernel_cudaERNS_18TensorIteratorBaseEENKUlvE0_clEvENKUlvE0_clEvEUlfE_St5arrayIPcLm2EEEEviT0_T1_,"ax",@progbits
	.align	128
        .global         _ZN2at6native29vectorized_elementwise_kernelILi2EZZZNS0_15sin_kernel_cudaERNS_18TensorIteratorBaseEENKUlvE0_clEvENKUlvE0_clEvEUlfE_St5arrayIPcLm2EEEEviT0_T1_
        .type           _ZN2at6native29vectorized_elementwise_kernelILi2EZZZNS0_15sin_kernel_cudaERNS_18TensorIteratorBaseEENKUlvE0_clEvENKUlvE0_clEvEUlfE_St5arrayIPcLm2EEEEviT0_T1_,@function
        .size           _ZN2at6native29vectorized_elementwise_kernelILi2EZZZNS0_15sin_kernel_cudaERNS_18TensorIteratorBaseEENKUlvE0_clEvENKUlvE0_clEvEUlfE_St5arrayIPcLm2EEEEviT0_T1_,(.L_x_2577 - _ZN2at6native29vectorized_elementwise_kernelILi2EZZZNS0_15sin_kernel_cudaERNS_18TensorIteratorBaseEENKUlvE0_clEvENKUlvE0_clEvEUlfE_St5arrayIPcLm2EEEEviT0_T1_)
        .other          _ZN2at6native29vectorized_elementwise_kernelILi2EZZZNS0_15sin_kernel_cudaERNS_18TensorIteratorBaseEENKUlvE0_clEvENKUlvE0_clEvEUlfE_St5arrayIPcLm2EEEEviT0_T1_,@"STO_CUDA_ENTRY STV_DEFAULT"
_ZN2at6native29vectorized_elementwise_kernelILi2EZZZNS0_15sin_kernel_cudaERNS_18TensorIteratorBaseEENKUlvE0_clEvENKUlvE0_clEvEUlfE_St5arrayIPcLm2EEEEviT0_T1_:
.text._ZN2at6native29vectorized_elementwise_kernelILi2EZZZNS0_15sin_kernel_cudaERNS_18TensorIteratorBaseEENKUlvE0_clEvENKUlvE0_clEvEUlfE_St5arrayIPcLm2EEEEviT0_T1_:
        /* <DEDUP_REMOVED lines=8> */
[----:B------:R-:W0:Y:S02]  /*0080*/  S2R R23, SR_TID.X ;  /* 0x0000000000177919 */ /* 0x000e240000002100 */
        /* <DEDUP_REMOVED lines=9> */
[----:B------:R-:W-:Y:S01]  /*0120*/  ISETP.GE.U32.AND P1, PT, R23, R2, PT ;  /* 0x000000021700720c */ /* 0x000fe20003f26070 */
[----:B0-----:R-:W-:-:S04]  /*0130*/  @!P5 IMAD.WIDE.U32 R26, R11, 0x4, R26 ;  /* 0x000000040b1ad825 */ /* 0x001fc800078e001a */
[----:B------:R-:W-:-:S06]  /*0140*/  HFMA2 R11, -RZ, RZ, 0, 0 ;  /* 0x00000000ff0b7431 */ /* 0x000fcc00000001ff */
[----:B------:R0:W2:Y:S02]  /*0150*/  @!P5 LDG.E R11, desc[UR4][R26.64] ;  /* 0x000000041a0bd981 */ /* 0x0000a4000c1e1900 */
[----:B------:R-:W-:Y:S01]  /*0160*/  @!P1 IMAD.IADD R20, R0, 0x1, R23 ;  /* 0x0000000100149824 */ /* 0x000fe200078e0217 */
[----:B------:R-:W-:Y:S01]  /*0170*/  @!P1 IADD3 R23, PT, PT, R23, 0x80, RZ ;  /* 0x0000008017179810 */ /* 0x000fe20007ffe0ff */
[----:B------:R-:W3:Y:S03]  /*0180*/  @!P1 LDC.64 R18, c[0x0][0x390] ;  /* 0x0000e400ff129b82 */ /* 0x000ee60000000a00 */
[----:B------:R-:W-:-:S13]  /*0190*/  ISETP.GE.U32.AND P2, PT, R23, R2, PT ;  /* 0x000000021700720c */ /* 0x000fda0003f46070 */
[----:B------:R-:W-:Y:S01]  /*01a0*/  @!P2 IMAD.IADD R12, R0, 0x1, R23 ;  /* 0x00000001000ca824 */ /* 0x000fe200078e0217 */
[----:B------:R-:W-:Y:S01]  /*01b0*/  @!P2 IADD3 R23, PT, PT, R23, 0x80, RZ ;  /* 0x000000801717a810 */ /* 0x000fe20007ffe0ff */
[----:B------:R-:W4:Y:S03]  /*01c0*/  @!P2 LDC.64 R28, c[0x0][0x390] ;  /* 0x0000e400ff1cab82 */ /* 0x000f260000000a00 */
[----:B------:R-:W-:-:S13]  /*01d0*/  ISETP.GE.U32.AND P3, PT, R23, R2, PT ;  /* 0x000000021700720c */ /* 0x000fda0003f66070 */
[----:B------:R-:W-:Y:S01]  /*01e0*/  @!P3 IMAD.IADD R13, R0, 0x1, R23 ;  /* 0x00000001000db824 */ /* 0x000fe200078e0217 */
[----:B------:R-:W-:Y:S01]  /*01f0*/  @!P3 IADD3 R23, PT, PT, R23, 0x80, RZ ;  /* 0x000000801717b810 */ /* 0x000fe20007ffe0ff */
[----:B------:R-:W5:Y:S03]  /*0200*/  @!P3 LDC.64 R16, c[0x0][0x390] ;  /* 0x0000e400ff10bb82 */ /* 0x000f660000000a00 */
[----:B------:R-:W-:-:S13]  /*0210*/  ISETP.GE.U32.AND P4, PT, R23, R2, PT ;  /* 0x000000021700720c */ /* 0x000fda0003f86070 */
[----:B------:R-:W-:Y:S01]  /*0220*/  @!P4 IMAD.IADD R25, R0, 0x1, R23 ;  /* 0x000000010019c824 */ /* 0x000fe200078e0217 */
[----:B------:R-:W-:-:S04]  /*0230*/  @!P4 IADD3 R23, PT, PT, R23, 0x80, RZ ;  /* 0x000000801717c810 */ /* 0x000fc80007ffe0ff */
[----:B------:R-:W-:Y:S01]  /*0240*/  ISETP.GE.U32.AND P5, PT, R23, R2, PT ;  /* 0x000000021700720c */ /* 0x000fe20003fa6070 */
[----:B---3--:R-:W-:-:S04]  /*0250*/  @!P1 IMAD.WIDE.U32 R18, R20, 0x4, R18 ;  /* 0x0000000414129825 */ /* 0x008fc800078e0012 */
[----:B------:R-:W-:Y:S02]  /*0260*/  IMAD.MOV.U32 R20, RZ, RZ, RZ ;  /* 0x000000ffff147224 */ /* 0x000fe400078e00ff */
[----:B-1----:R-:W-:-:S05]  /*0270*/  @!P0 IMAD.WIDE.U32 R14, R22, 0x4, R14 ;  /* 0x00000004160e8825 */ /* 0x002fca00078e000e */
[----:B------:R1:W3:Y:S01]  /*0280*/  @!P0 LDG.E R20, desc[UR4][R14.64] ;  /* 0x000000040e148981 */ /* 0x0002e2000c1e1900 */
[----:B0-----:R-:W-:Y:S01]  /*0290*/  @!P5 IMAD.IADD R27, R0, 0x1, R23 ;  /* 0x00000001001bd824 */ /* 0x001fe200078e0217 */
[----:B------:R-:W-:-:S04]  /*02a0*/  @!P5 IADD3 R23, PT, PT, R23, 0x80, RZ ;  /* 0x000000801717d810 */ /* 0x000fc80007ffe0ff */
[----:B------:R-:W-:Y:S02]  /*02b0*/  ISETP.GE.U32.AND P0, PT, R23, R2, PT ;  /* 0x000000021700720c */ /* 0x000fe40003f06070 */
[----:B------:R-:W-:Y:S01]  /*02c0*/  MOV R22, RZ ;  /* 0x000000ff00167202 */ /* 0x000fe20000000f00 */
[----:B----4-:R-:W-:Y:S01]  /*02d0*/  @!P2 IMAD.WIDE.U32 R28, R12, 0x4, R28 ;  /* 0x000000040c1ca825 */ /* 0x010fe200078e001c */
[----:B-1----:R-:W0:Y:S03]  /*02e0*/  @!P4 LDC.64 R14, c[0x0][0x390] ;  /* 0x0000e400ff0ecb82 */ /* 0x002e260000000a00 */
[----:B-----5:R-:W-:Y:S01]  /*02f0*/  @!P3 IMAD.WIDE.U32 R16, R13, 0x4, R16 ;  /* 0x000000040d10b825 */ /* 0x020fe200078e0010 */
[----:B------:R1:W4:Y:S03]  /*0300*/  @!P1 LDG.E R22, desc[UR4][R18.64] ;  /* 0x0000000412169981 */ /* 0x000326000c1e1900 */
[----:B------:R-:W-:Y:S01]  /*0310*/  HFMA2 R24, -RZ, RZ, 0, 0 ;  /* 0x00000000ff187431 */ /* 0x000fe200000001ff */
[----:B------:R-:W5:Y:S01]  /*0320*/  @!P5 LDC.64 R12, c[0x0][0x390] ;  /* 0x0000e400ff0cdb82 */ /* 0x000f620000000a00 */
[----:B------:R-:W-:-:S04]  /*0330*/  IMAD.MOV.U32 R26, RZ, RZ, RZ ;  /* 0x000000ffff1a7224 */ /* 0x000fc800078e00ff */
[----:B------:R-:W4:Y:S04]  /*0340*/  @!P2 LDG.E R24, desc[UR4][R28.64] ;  /* 0x000000041c18a981 */ /* 0x000f28000c1e1900 */
[----:B------:R5:W4:Y:S01]  /*0350*/  @!P3 LDG.E R26, desc[UR4][R16.64] ;  /* 0x00000004101ab981 */ /* 0x000b22000c1e1900 */
[----:B-1----:R-:W1:Y:S01]  /*0360*/  @!P0 LDC.64 R18, c[0x0][0x390] ;  /* 0x0000e400ff128b82 */ /* 0x002e620000000a00 */
[----:B------:R-:W-:Y:S02]  /*0370*/  @!P0 IMAD.IADD R23, R0, 0x1, R23 ;  /* 0x0000000100178824 */ /* 0x000fe400078e0217 */
[----:B0-----:R-:W-:Y:S01]  /*0380*/  @!P4 IMAD.WIDE.U32 R14, R25, 0x4, R14 ;  /* 0x00000004190ec825 */ /* 0x001fe200078e000e */
[----:B------:R-:W-:-:S06]  /*0390*/  MOV R25, RZ ;  /* 0x000000ff00197202 */ /* 0x000fcc0000000f00 */
[----:B------:R0:W4:Y:S01]  /*03a0*/  @!P4 LDG.E R25, desc[UR4][R14.64] ;  /* 0x000000040e19c981 */ /* 0x000122000c1e1900 */
[----:B-----5:R-:W-:-:S04]  /*03b0*/  @!P5 IMAD.WIDE.U32 R12, R27, 0x4, R12 ;  /* 0x000000041b0cd825 */ /* 0x020fc800078e000c */
[----:B------:R-:W-:-:S06]  /*03c0*/  HFMA2 R27, -RZ, RZ, 0, 0 ;  /* 0x00000000ff1b7431 */ /* 0x000fcc00000001ff */
[----:B------:R5:W4:Y:S01]  /*03d0*/  @!P5 LDG.E R27, desc[UR4][R12.64] ;  /* 0x000000040c1bd981 */ /* 0x000b22000c1e1900 */
[----:B-1----:R-:W-:Y:S01]  /*03e0*/  @!P0 IMAD.WIDE.U32 R18, R23, 0x4, R18 ;  /* 0x0000000417128825 */ /* 0x002fe200078e0012 */
[----:B------:R-:W-:-:S06]  /*03f0*/  MOV R23, RZ ;  /* 0x000000ff00177202 */ /* 0x000fcc0000000f00 */
[----:B------:R-:W4:Y:S01]  /*0400*/  @!P0 LDG.E R23, desc[UR4][R18.64] ;  /* 0x0000000412178981 */ /* 0x000f22000c1e1900 */
[C---:B------:R-:W-:Y:S02]  /*0410*/  ISETP.GE.U32.AND P0, PT, R3.reuse, R2, PT ;  /* 0x000000020300720c */ /* 0x040fe40003f06070 */
[C---:B------:R-:W-:Y:S01]  /*0420*/  IADD3 R17, PT, PT, R3.reuse, 0x80, RZ ;  /* 0x0000008003117810 */ /* 0x040fe20007ffe0ff */
[----:B0-----:R-:W-:-:S03]  /*0430*/  VIADD R15, R3, 0x100 ;  /* 0x00000100030f7836 */ /* 0x001fc60000000000 */
[-C--:B------:R-:W-:Y:S02]  /*0440*/  ISETP.GE.U32.AND P1, PT, R17, R2.reuse, PT ;  /* 0x000000021100720c */ /* 0x080fe40003f26070 */
[----:B------:R-:W-:-:S05]  /*0450*/  ISETP.GE.U32.AND P2, PT, R15, R2, PT ;  /* 0x000000020f00720c */ /* 0x000fca0003f46070 */
[----:B-----5:R-:W0:Y:S01]  /*0460*/  @!P0 LDC.64 R12, c[0x0][0x388] ;  /* 0x0000e200ff0c8b82 */ /* 0x020e220000000a00 */
[----:B------:R-:W-:Y:S04]  /*0470*/  BSSY.RECONVERGENT B0, `(.L_x_1747) ;  /* 0x000004b000007945 */ /* 0x000fe80003800200 */
[----:B------:R-:W-:Y:S01]  /*0480*/  BSSY.RELIABLE B1, `(.L_x_1748) ;  /* 0x0000043000017945 */ /* 0x000fe20003800100 */
[----:B--2---:R-:W-:Y:S01]  /*0490*/  @!P0 FMUL.RZ R14, R11, 0.15915493667125701904 ;  /* 0x3e22f9830b0e8820 */ /* 0x004fe2000040c000 */
[----:B------:R-:W-:-:S04]  /*04a0*/  IADD3 R11, PT, PT, R3, 0x180, RZ ;  /* 0x00000180030b7810 */ /* 0x000fc80007ffe0ff */
[----:B------:R-:W-:Y:S02]  /*04b0*/  ISETP.GE.U32.AND P3, PT, R11, R2, PT ;  /* 0x000000020b00720c */ /* 0x000fe40003f66070 */
[----:B------:R-:W-:Y:S01]  /*04c0*/  IADD3 R11, PT, PT, R3, 0x200, RZ ;  /* 0x00000200030b7810 */ /* 0x000fe20007ffe0ff */
[----:B------:R-:W1:Y:S01]  /*04d0*/  @!P0 MUFU.SIN R21, R14 ;  /* 0x0000000e00158308 */ /* 0x000e620000000400 */
[----:B---3--:R-:W-:-:S07]  /*04e0*/  @!P1 FMUL.RZ R20, R20, 0.15915493667125701904 ;  /* 0x3e22f98314149820 */ /* 0x008fce000040c000 */
[----:B------:R2:W3:Y:S01]  /*04f0*/  @!P1 MUFU.SIN R4, R20 ;  /* 0x0000001400049308 */ /* 0x0004e20000000400 */
[----:B------:R-:W-:Y:S01]  /*0500*/  ISETP.GE.U32.AND P1, PT, R11, R2, PT ;  /* 0x000000020b00720c */ /* 0x000fe20003f26070 */
[----:B------:R-:W-:Y:S02]  /*0510*/  VIADD R11, R3, 0x280 ;  /* 0x00000280030b7836 */ /* 0x000fe40000000000 */
[----:B----4-:R-:W-:-:S04]  /*0520*/  @!P2 FMUL.RZ R22, R22, 0.15915493667125701904 ;  /* 0x3e22f9831616a820 */ /* 0x010fc8000040c000 */
[----:B------:R2:W4:Y:S01]  /*0530*/  @!P2 MUFU.SIN R5, R22 ;  /* 0x000000160005a308 */ /* 0x0005220000000400 */
[----:B------:R-:W-:Y:S01]  /*0540*/  ISETP.GE.U32.AND P2, PT, R11, R2, PT ;  /* 0x000000020b00720c */ /* 0x000fe20003f46070 */
[----:B------:R-:W-:Y:S01]  /*0550*/  @!P3 FMUL.RZ R24, R24, 0.15915493667125701904 ;  /* 0x3e22f9831818b820 */ /* 0x000fe2000040c000 */
[----:B------:R-:W-:-:S03]  /*0560*/  IADD3 R11, PT, PT, R3, 0x300, RZ ;  /* 0x00000300030b7810 */ /* 0x000fc60007ffe0ff */
[----:B------:R-:W-:Y:S02]  /*0570*/  @!P1 FMUL.RZ R26, R26, 0.15915493667125701904 ;  /* 0x3e22f9831a1a9820 */ /* 0x000fe4000040c000 */
[----:B------:R2:W1:Y:S01]  /*0580*/  @!P3 MUFU.SIN R6, R24 ;  /* 0x000000180006b308 */ /* 0x0004620000000400 */
[----:B------:R-:W-:Y:S02]  /*0590*/  ISETP.GE.U32.AND P3, PT, R11, R2, PT ;  /* 0x000000020b00720c */ /* 0x000fe40003f66070 */
[----:B------:R-:W-:-:S05]  /*05a0*/  IADD3 R11, PT, PT, R3, 0x380, RZ ;  /* 0x00000380030b7810 */ /* 0x000fca0007ffe0ff */
[----:B------:R2:W1:Y:S01]  /*05b0*/  @!P1 MUFU.SIN R7, R26 ;  /* 0x0000001a00079308 */ /* 0x0004620000000400 */
[----:B------:R-:W-:Y:S01]  /*05c0*/  ISETP.GE.U32.AND P1, PT, R11, R2, PT ;  /* 0x000000020b00720c */ /* 0x000fe20003f26070 */
[----:B------:R-:W-:Y:S01]  /*05d0*/  @!P0 IMAD.IADD R11, R0, 0x1, R3 ;  /* 0x00000001000b8824 */ /* 0x000fe200078e0203 */
[----:B------:R-:W-:-:S03]  /*05e0*/  @!P0 MOV R3, R17 ;  /* 0x0000001100038202 */ /* 0x000fc60000000f00 */
[----:B0-----:R-:W-:-:S04]  /*05f0*/  @!P0 IMAD.WIDE.U32 R12, R11, 0x4, R12 ;  /* 0x000000040b0c8825 */ /* 0x001fc800078e000c */
[----:B------:R-:W-:Y:S01]  /*0600*/  @!P2 FMUL.RZ R25, R25, 0.15915493667125701904 ;  /* 0x3e22f9831919a820 */ /* 0x000fe2000040c000 */
[----:B-1----:R2:W-:Y:S01]  /*0610*/  @!P0 STG.E desc[UR4][R12.64], R21 ;  /* 0x000000150c008986 */ /* 0x0025e2000c101904 */
[----:B------:R-:W-:Y:S01]  /*0620*/  ISETP.GE.U32.AND P0, PT, R3, R2, PT ;  /* 0x000000020300720c */ /* 0x000fe20003f06070 */
[----:B------:R-:W-:Y:S01]  /*0630*/  @!P3 FMUL.RZ R27, R27, 0.15915493667125701904 ;  /* 0x3e22f9831b1bb820 */ /* 0x000fe2000040c000 */
[----:B------:R2:W0:Y:S01]  /*0640*/  @!P2 MUFU.SIN R8, R25 ;  /* 0x000000190008a308 */ /* 0x0004220000000400 */
[----:B------:R-:W-:-:S07]  /*0650*/  @!P1 FMUL.RZ R23, R23, 0.15915493667125701904 ;  /* 0x3e22f98317179820 */ /* 0x000fce000040c000 */
[----:B------:R2:W1:Y:S08]  /*0660*/  @!P3 MUFU.SIN R9, R27 ;  /* 0x0000001b0009b308 */ /* 0x0004700000000400 */
[----:B------:R2:W0:Y:S01]  /*0670*/  @!P1 MUFU.SIN R10, R23 ;  /* 0x00000017000a9308 */ /* 0x0004220000000400 */
[----:B---34-:R-:W-:Y:S05]  /*0680*/  @P0 BRA `(.L_x_1749) ;  /* 0x0000000000300947 */ /* 0x018fea0003800000 */
[----:B--2---:R-:W2:Y:S01]  /*0690*/  LDC.64 R12, c[0x0][0x388] ;  /* 0x0000e200ff0c7b82 */ /* 0x004ea20000000a00 */
[----:B------:R-:W-:Y:S01]  /*06a0*/  IADD3 R11, PT, PT, R0, R3, RZ ;  /* 0x00000003000b7210 */ /* 0x000fe20007ffe0ff */
[----:B------:R-:W-:-:S05]  /*06b0*/  VIADD R3, R3, 0x80 ;  /* 0x0000008003037836 */ /* 0x000fca0000000000 */
[----:B------:R-:W-:Y:S01]  /*06c0*/  ISETP.GE.U32.AND P0, PT, R3, R2, PT ;  /* 0x000000020300720c */ /* 0x000fe20003f06070 */
[----:B--2---:R-:W-:-:S05]  /*06d0*/  IMAD.WIDE.U32 R12, R11, 0x4, R12 ;  /* 0x000000040b0c7825 */ /* 0x004fca00078e000c */
[----:B------:R2:W-:Y:S07]  /*06e0*/  STG.E desc[UR4][R12.64], R4 ;  /* 0x000000040c007986 */ /* 0x0005ee000c101904 */
[----:B------:R-:W-:Y:S05]  /*06f0*/  @P0 BRA `(.L_x_1750) ;  /* 0x0000000000300947 */ /* 0x000fea0003800000 */
[----:B--2---:R-:W2:Y:S01]  /*0700*/  LDC.64 R12, c[0x0][0x388] ;  /* 0x0000e200ff0c7b82 */ /* 0x004ea20000000a00 */
[----:B------:R-:W-:Y:S02]  /*0710*/  IADD3 R11, PT, PT, R0, R3, RZ ;  /* 0x00000003000b7210 */ /* 0x000fe40007ffe0ff */
[----:B------:R-:W-:-:S03]  /*0720*/  IADD3 R3, PT, PT, R3, 0x80, RZ ;  /* 0x0000008003037810 */ /* 0x000fc60007ffe0ff */
[----:B--2---:R-:W-:-:S05]  /*0730*/  IMAD.WIDE.U32 R12, R11, 0x4, R12 ;  /* 0x000000040b0c7825 */ /* 0x004fca00078e000c */
[----:B------:R3:W-:Y:S02]  /*0740*/  STG.E desc[UR4][R12.64], R5 ;  /* 0x000000050c007986 */ /* 0x0007e4000c101904 */
.L_x_1749:
[----:B------:R-:W-:-:S13]  /*0750*/  ISETP.GE.U32.AND P0, PT, R3, R2, PT ;  /* 0x000000020300720c */ /* 0x000fda0003f06070 */
[----:B------:R-:W-:Y:S05]  /*0760*/  @P0 BRA `(.L_x_1751) ;  /* 0x0000000000300947 */ /* 0x000fea0003800000 */
[----:B---3--:R-:W3:Y:S01]  /*0770*/  LDC.64 R4, c[0x0][0x388] ;  /* 0x0000e200ff047b82 */ /* 0x008ee20000000a00 */
[----:B------:R-:W-:Y:S01]  /*0780*/  IMAD.IADD R11, R0, 0x1, R3 ;  /* 0x00000001000b7824 */ /* 0x000fe200078e0203 */
[----:B------:R-:W-:-:S03]  /*0790*/  IADD3 R3, PT, PT, R3, 0x80, RZ ;  /* 0x0000008003037810 */ /* 0x000fc60007ffe0ff */
[----:B---3--:R-:W-:-:S05]  /*07a0*/  IMAD.WIDE.U32 R4, R11, 0x4, R4 ;  /* 0x000000040b047825 */ /* 0x008fca00078e0004 */
[----:B------:R3:W-:Y:S02]  /*07b0*/  STG.E desc[UR4][R4.64], R6 ;  /* 0x0000000604007986 */ /* 0x0007e4000c101904 */
.L_x_1750:
[----:B------:R-:W-:-:S13]  /*07c0*/  ISETP.GE.U32.AND P0, PT, R3, R2, PT ;  /* 0x000000020300720c */ /* 0x000fda0003f06070 */
[----:B------:R-:W-:Y:S05]  /*07d0*/  @P0 BRA `(.L_x_1752) ;  /* 0x0000000000340947 */ /* 0x000fea0003800000 */
[----:B--23--:R-:W2:Y:S01]  /*07e0*/  LDC.64 R4, c[0x0][0x388] ;  /* 0x0000e200ff047b82 */ /* 0x00cea20000000a00 */
[----:B------:R-:W-:Y:S01]  /*07f0*/  IADD3 R11, PT, PT, R0, R3, RZ ;  /* 0x00000003000b7210 */ /* 0x000fe20007ffe0ff */
[----:B------:R-:W-:-:S04]  /*0800*/  VIADD R3, R3, 0x80 ;  /* 0x0000008003037836 */ /* 0x000fc80000000000 */
[----:B--2---:R-:W-:-:S05]  /*0810*/  IMAD.WIDE.U32 R4, R11, 0x4, R4 ;  /* 0x000000040b047825 */ /* 0x004fca00078e0004 */
[----:B------:R4:W-:Y:S02]  /*0820*/  STG.E desc[UR4][R4.64], R7 ;  /* 0x0000000704007986 */ /* 0x0009e4000c101904 */
.L_x_1751:
[----:B------:R-:W-:-:S13]  /*0830*/  ISETP.GE.U32.AND P0, PT, R3, R2, PT ;  /* 0x000000020300720c */ /* 0x000fda0003f06070 */
[----:B------:R-:W-:Y:S05]  /*0840*/  @P0 BREAK.RELIABLE B1 ;  /* 0x0000000000010942 */ /* 0x000fea0003800100 */
[----:B------:R-:W-:Y:S05]  /*0850*/  @P0 BRA `(.L_x_1753) ;  /* 0x0000000000300947 */ /* 0x000fea0003800000 */
[----:B---34-:R-:W3:Y:S01]  /*0860*/  LDC.64 R4, c[0x0][0x388] ;  /* 0x0000e200ff047b82 */ /* 0x018ee20000000a00 */
[----:B------:R-:W-:Y:S02]  /*0870*/  IADD3 R7, PT, PT, R0, R3, RZ ;  /* 0x0000000300077210 */ /* 0x000fe40007ffe0ff */
[----:B------:R-:W-:-:S03]  /*0880*/  IADD3 R3, PT, PT, R3, 0x80, RZ ;  /* 0x0000008003037810 */ /* 0x000fc60007ffe0ff */
[----:B---3--:R-:W-:-:S05]  /*0890*/  IMAD.WIDE.U32 R4, R7, 0x4, R4 ;  /* 0x0000000407047825 */ /* 0x008fca00078e0004 */
[----:B0-----:R4:W-:Y:S02]  /*08a0*/  STG.E desc[UR4][R4.64], R8 ;  /* 0x0000000804007986 */ /* 0x0019e4000c101904 */
.L_x_1752:
[----:B------:R-:W-:Y:S05]  /*08b0*/  BSYNC.RELIABLE B1 ;  /* 0x0000000000017941 */ /* 0x000fea0003800100 */
.L_x_1748:
[----:B------:R-:W-:-:S13]  /*08c0*/  ISETP.GE.U32.AND P0, PT, R3, R2, PT ;  /* 0x000000020300720c */ /* 0x000fda0003f06070 */
[----:B--234-:R-:W2:Y:S01]  /*08d0*/  @!P0 LDC.64 R4, c[0x0][0x388] ;  /* 0x0000e200ff048b82 */ /* 0x01cea20000000a00 */
[----:B------:R-:W-:Y:S01]  /*08e0*/  @!P0 IMAD.IADD R7, R0, 0x1, R3 ;  /* 0x0000000100078824 */ /* 0x000fe200078e0203 */
[----:B------:R-:W-:-:S03]  /*08f0*/  @!P0 IADD3 R3, PT, PT, R3, 0x80, RZ ;  /* 0x0000008003038810 */ /* 0x000fc60007ffe0ff */
[----:B--2---:R-:W-:-:S05]  /*0900*/  @!P0 IMAD.WIDE.U32 R4, R7, 0x4, R4 ;  /* 0x0000000407048825 */ /* 0x004fca00078e0004 */
[----:B-1----:R1:W-:Y:S02]  /*0910*/  @!P0 STG.E desc[UR4][R4.64], R9 ;  /* 0x0000000904008986 */ /* 0x0023e4000c101904 */
.L_x_1753:
[----:B------:R-:W-:Y:S05]  /*0920*/  BSYNC.RECONVERGENT B0 ;  /* 0x0000000000007941 */ /* 0x000fea0003800200 */
.L_x_1747:
[----:B------:R-:W-:Y:S05]  /*0930*/  WARPSYNC.ALL ;  /* 0x0000000000007948 */ /* 0x000fea0003800000 */
[----:B------:R-:W-:-:S13]  /*0940*/  ISETP.GE.U32.AND P0, PT, R3, R2, PT ;  /* 0x000000020300720c */ /* 0x000fda0003f06070 */
[----:B------:R-:W-:Y:S05]  /*0950*/  @P0 EXIT ;  /* 0x000000000000094d */ /* 0x000fea0003800000 */
[----:B-1-34-:R-:W1:Y:S01]  /*0960*/  LDC.64 R4, c[0x0][0x388] ;  /* 0x0000e200ff047b82 */ /* 0x01ae620000000a00 */
[----:B------:R-:W-:-:S05]  /*0970*/  IADD3 R3, PT, PT, R0, R3, RZ ;  /* 0x0000000300037210 */ /* 0x000fca0007ffe0ff */
[----:B-1----:R-:W-:-:S05]  /*0980*/  IMAD.WIDE.U32 R2, R3, 0x4, R4 ;  /* 0x0000000403027825 */ /* 0x002fca00078e0004 */
[----:B0-----:R-:W-:Y:S01]  /*0990*/  STG.E desc[UR4][R2.64], R10 ;  /* 0x0000000a02007986 */ /* 0x001fe2000c101904 */
[----:B------:R-:W-:Y:S05]  /*09a0*/  EXIT ;  /* 0x000000000000794d */ /* 0x000fea0003800000 */
.L_x_1746:
[----:B------:R-:W0:Y:S01]  /*09b0*/  S2R R2, SR_TID.X ;  /* 0x0000000000027919 */ /* 0x000e220000002100 */
[----:B------:R-:W1:Y:S08]  /*09c0*/  LDC.64 R4, c[0x0][0x390] ;  /* 0x0000e400ff047b82 */ /* 0x000e700000000a00 */
[----:B------:R-:W2:Y:S01]  /*09d0*/  LDC.64 R14, c[0x0][0x388] ;  /* 0x0000e200ff0e7b82 */ /* 0x000ea20000000a00 */
[----:B-1----:R-:W-:-:S04]  /*09e0*/  IMAD.WIDE.U32 R4, R0, 0x4, R4 ;  /* 0x0000000400047825 */ /* 0x002fc800078e0004 */
[----:B0-----:R-:W-:-:S05]  /*09f0*/  IMAD.WIDE.U32 R12, R2, 0x8, R4 ;  /* 0x00000008020c7825 */ /* 0x001fca00078e0004 */
[----:B------:R-:W3:Y:S04]  /*0a00*/  LDG.E.64 R4, desc[UR4][R12.64] ;  /* 0x000000040c047981 */ /* 0x000ee8000c1e1b00 */
[----:B------:R-:W4:Y:S04]  /*0a10*/  LDG.E.64 R10, desc[UR4][R12.64+0x400] ;  /* 0x000400040c0a7981 */ /* 0x000f28000c1e1b00 */
[----:B------:R-:W5:Y:S04]  /*0a20*/  LDG.E.64 R6, desc[UR4][R12.64+0x800] ;  /* 0x000800040c067981 */ /* 0x000f68000c1e1b00 */
[----:B------:R5:W2:Y:S01]  /*0a30*/  LDG.E.64 R8, desc[UR4][R12.64+0xc00] ;  /* 0x000c00040c087981 */ /* 0x000aa2000c1e1b00 */
[----:B---3--:R-:W-:Y:S01]  /*0a40*/  FMUL.RZ R4, R4, 0.15915493667125701904 ;  /* 0x3e22f98304047820 */ /* 0x008fe2000040c000 */
[----:B------:R-:W-:Y:S01]  /*0a50*/  FMUL.RZ R5, R5, 0.15915493667125701904 ;  /* 0x3e22f98305057820 */ /* 0x000fe2000040c000 */
[----:B----4-:R-:W-:Y:S01]  /*0a60*/  FMUL.RZ R10, R10, 0.15915493667125701904 ;  /* 0x3e22f9830a0a7820 */ /* 0x010fe2000040c000 */
[----:B------:R-:W-:-:S03]  /*0a70*/  FMUL.RZ R11, R11, 0.15915493667125701904 ;  /* 0x3e22f9830b0b7820 */ /* 0x000fc6000040c000 */
[----:B------:R-:W-:Y:S01]  /*0a80*/  MUFU.SIN R4, R4 ;  /* 0x0000000400047308 */ /* 0x000fe20000000400 */
[----:B-----5:R-:W-:Y:S01]  /*0a90*/  FMUL.RZ R13, R7, 0.15915493667125701904 ;  /* 0x3e22f983070d7820 */ /* 0x020fe2000040c000 */
[----:B------:R-:W-:Y:S01]  /*0aa0*/  FMUL.RZ R3, R6, 0.15915493667125701904 ;  /* 0x3e22f98306037820 */ /* 0x000fe2000040c000 */
[----:B--2---:R-:W-:-:S04]  /*0ab0*/  IMAD.WIDE.U32 R6, R0, 0x4, R14 ;  /* 0x0000000400067825 */ /* 0x004fc800078e000e */
[----:B------:R-:W-:Y:S01]  /*0ac0*/  FMUL.RZ R8, R8, 0.15915493667125701904 ;  /* 0x3e22f98308087820 */ /* 0x000fe2000040c000 */
[----:B------:R-:W-:Y:S01]  /*0ad0*/  FMUL.RZ R9, R9, 0.15915493667125701904 ;  /* 0x3e22f98309097820 */ /* 0x000fe2000040c000 */
[----:B------:R-:W0:Y:S01]  /*0ae0*/  MUFU.SIN R5, R5 ;  /* 0x0000000500057308 */ /* 0x000e220000000400 */
[----:B------:R-:W-:-:S07]  /*0af0*/  IMAD.WIDE.U32 R6, R2, 0x8, R6 ;  /* 0x0000000802067825 */ /* 0x000fce00078e0006 */
[----:B------:R-:W-:Y:S08]  /*0b00*/  MUFU.SIN R10, R10 ;  /* 0x0000000a000a7308 */ /* 0x000ff00000000400 */
[----:B------:R-:W1:Y:S01]  /*0b10*/  MUFU.SIN R11, R11 ;  /* 0x0000000b000b7308 */ /* 0x000e620000000400 */
[----:B0-----:R-:W-:Y:S07]  /*0b20*/  STG.E.64 desc[UR4][R6.64], R4 ;  /* 0x0000000406007986 */ /* 0x001fee000c101b04 */
[----:B------:R-:W-:Y:S08]  /*0b30*/  MUFU.SIN R12, R3 ;  /* 0x00000003000c7308 */ /* 0x000ff00000000400 */
[----:B------:R-:W0:Y:S01]  /*0b40*/  MUFU.SIN R13, R13 ;  /* 0x0000000d000d7308 */ /* 0x000e220000000400 */
[----:B-1----:R-:W-:Y:S07]  /*0b50*/  STG.E.64 desc[UR4][R6.64+0x400], R10 ;  /* 0x0004000a06007986 */ /* 0x002fee000c101b04 */
[----:B------:R-:W-:Y:S08]  /*0b60*/  MUFU.SIN R8, R8 ;  /* 0x0000000800087308 */ /* 0x000ff00000000400 */
[----:B------:R-:W1:Y:S01]  /*0b70*/  MUFU.SIN R9, R9 ;  /* 0x0000000900097308 */ /* 0x000e620000000400 */
[----:B0-----:R-:W-:Y:S04]  /*0b80*/  STG.E.64 desc[UR4][R6.64+0x800], R12 ;  /* 0x0008000c06007986 */ /* 0x001fe8000c101b04 */
[----:B-1----:R-:W-:Y:S01]  /*0b90*/  STG.E.64 desc[UR4][R6.64+0xc00], R8 ;  /* 0x000c000806007986 */ /* 0x002fe2000c101b04 */
[----:B------:R-:W-:Y:S05]  /*0ba0*/  EXIT ;  /* 0x000000000000794d */ /* 0x000fea0003800000 */
.L_x_1754:
        /* <DEDUP_REMOVED lines=13> */
.L_x_2577:


//--------------------- .text._ZN2at6native29vectorized_elementwise_kernelILi4EZZZNS0_15sin_kernel_cudaERNS_18TensorIteratorBaseEENKUlvE0_clEvENKUlvE0_clEvEUlfE_St5arrayIPcLm2EEEEviT0_T1_ --------------------------
	.section	.text._ZN2at6native29vectorized_elementwise_kernelILi4EZZZNS0_15sin_kernel_cudaERNS_18TensorIteratorBaseEENKUlvE0_clEvENKUlvE0_clEvEUlfE_St5arrayIPcLm2EEEEviT0_T1_,"ax",@progbits
	.align	128
        .global         _ZN2at6native29vectorized_elementwise_kernelILi4EZZZNS0_15sin_kernel_cudaERNS_18TensorIteratorBaseEENKUlvE0_clEvENKUlvE0_clEvEUlfE_St5arrayIPcLm2EEEEviT0_T1_
        .type           _ZN2at6native29vectorized_elementwise_kernelILi4EZZZNS0_15sin_kernel_cudaERNS_18TensorIteratorBaseEENKUlvE0_clEvENKUlvE0_clEvEUlfE_St5arrayIPcLm2EEEEviT0_T1_,@function
        .size           _ZN2at6native29vectorized_elementwise_kernelILi4EZZZNS0_15sin_kernel_cudaERNS_18TensorIteratorBaseEENKUlvE0_clEvENKUlvE0_clEvEUlfE_St5arrayIPcLm2EEEEviT0_T1_,(.L_x_2578 - _ZN2at6native29vectorized_elementwise_kernelILi4EZZZNS0_15sin_kernel_cudaERNS_18TensorIteratorBaseEENKUlvE0_clEvENKUlvE0_clEvEUlfE_St5arrayIPcLm2EEEEviT0_T1_)
        .other          _ZN2at6native29vectorized_elementwise_kernelILi4EZZZNS0_15sin_kernel_cudaERNS_18TensorIteratorBaseEENKUlvE0_clEvENKUlvE0_clEvEUlfE_St5arrayIPcLm2EEEEviT0_T1_,@"STO_CUDA_ENTRY STV_DEFAULT"
_ZN2at6native29vectorized_elementwise_kernelILi4EZZZNS0_15sin_kernel_cudaERNS_18TensorIteratorBaseEENKUlvE0_clEvENKUlvE0_clEvEUlfE_St5arrayIPcLm2EEEEviT0_T1_:
.text._ZN2at6native29vectorized_elementwise_kernelILi4EZZZNS0_15sin_kernel_cudaERNS_18TensorIteratorBaseEENKUlvE0_clEvENKUlvE0_clEvEUlfE_St5arrayIPcLm2EEEEviT0_T1_:
        /* <DEDUP_REMOVED lines=117> */
.L_x_1758:
[----:B------:R-:W-:-:S13]  /*0750*/  ISETP.GE.U32.AND P0, PT, R3, R2, PT ;  /* 0x000000020300720c */ /* 0x000fda0003f06070 */
[----:B------:R-:W-:Y:S05]  /*0760*/  @P0 BRA `(.L_x_1760) ;  /* 0x0000000000300947 */ /* 0x000fea0003800000 */
[----:B---3--:R-:W3:Y:S01]  /*0770*/  LDC.64 R4, c[0x0][0x388] ;  /* 0x0000e200ff047b82 */ /* 0x008ee20000000a00 */
[----:B------:R-:W-:Y:S01]  /*0780*/  IMAD.IADD R11, R0, 0x1, R3 ;  /* 0x00000001000b7824 */ /* 0x000fe200078e0203 */
[----:B------:R-:W-:-:S03]  /*0790*/  IADD3 R3, PT, PT, R3, 0x80, RZ ;  /* 0x0000008003037810 */ /* 0x000fc60007ffe0ff */
[----:B---3--:R-:W-:-:S05]  /*07a0*/  IMAD.WIDE.U32 R4, R11, 0x4, R4 ;  /* 0x000000040b047825 */ /* 0x008fca00078e0004 */
[----:B------:R3:W-:Y:S02]  /*07b0*/  STG.E desc[UR4][R4.64], R6 ;  /* 0x0000000604007986 */ /* 0x0007e4000c101904 */
.L_x_1759:
[----:B------:R-:W-:-:S13]  /*07c0*/  ISETP.GE.U32.AND P0, PT, R3, R2, PT ;  /* 0x000000020300720c */ /* 0x000fda0003f06070 */
[----:B------:R-:W-:Y:S05]  /*07d0*/  @P0 BRA `(.L_x_1761) ;  /* 0x0000000000340947 */ /* 0x000fea0003800000 */
[----:B--23--:R-:W2:Y:S01]  /*07e0*/  LDC.64 R4, c[0x0][0x388] ;  /* 0x0000e200ff047b82 */ /* 0x00cea20000000a00 */
[----:B------:R-:W-:Y:S01]  /*07f0*/  IADD3 R11, PT, PT, R0, R3, RZ ;  /* 0x00000003000b7210 */ /* 0x000fe20007ffe0ff */
[----:B------:R-:W-:-:S04]  /*0800*/  VIADD R3, R3, 0x80 ;  /* 0x0000008003037836 */ /* 0x000fc80000000000 */
[----:B--2---:R-:W-:-:S05]  /*0810*/  IMAD.WIDE.U32 R4, R11, 0x4, R4 ;  /* 0x000000040b047825 */ /* 0x004fca00078e0004 */
[----:B------:R4:W-:Y:S02]  /*0820*/  STG.E desc[UR4][R4.64], R7 ;  /* 0x0000000704007986 */ /* 0x0009e4000c101904 */
.L_x_1760:
        /* <DEDUP_REMOVED lines=8> */
.L_x_1761:
[----:B------:R-:W-:Y:S05]  /*08b0*/  BSYNC.RELIABLE B1 ;  /* 0x0000000000017941 */ /* 0x000fea0003800100 */
.L_x_1757:
[----:B------:R-:W-:-:S13]  /*08c0*/  ISETP.GE.U32.AND P0, PT, R3, R2, PT ;  /* 0x000000020300720c */ /* 0x000fda0003f06070 */
[----:B--234-:R-:W2:Y:S01]  /*08d0*/  @!P0 LDC.64 R4, c[0x0][0x388] ;  /* 0x0000e200ff048b82 */ /* 0x01cea20000000a00 */
[----:B------:R-:W-:Y:S01]  /*08e0*/  @!P0 IMAD.IADD R7, R0, 0x1, R3 ;  /* 0x0000000100078824 */ /* 0x000fe200078e0203 */
[----:B------:R-:W-:-:S03]  /*08f0*/  @!P0 IADD3 R3, PT, PT, R3, 0x80, RZ ;  /* 0x0000008003038810 */ /* 0x000fc60007ffe0ff */
[----:B--2---:R-:W-:-:S05]  /*0900*/  @!P0 IMAD.WIDE.U32 R4, R7, 0x4, R4 ;  /* 0x0000000407048825 */ /* 0x004fca00078e0004 */
[----:B-1----:R1:W-:Y:S02]  /*0910*/  @!P0 STG.E desc[UR4][R4.64], R9 ;  /* 0x0000000904008986 */ /* 0x0023e4000c101904 */
.L_x_1762:
[----:B------:R-:W-:Y:S05]  /*0920*/  BSYNC.RECONVERGENT B0 ;  /* 0x0000000000007941 */ /* 0x000fea0003800200 */
.L_x_1756:
        /* <DEDUP_REMOVED lines=8> */
.L_x_1755:
[----:B------:R-:W0:Y:S01]  /*09b0*/  S2R R2, SR_TID.X ;  /* 0x0000000000027919 */ /* 0x000e220000002100 */
[----:B------:R-:W1:Y:S08]  /*09c0*/  LDC.64 R4, c[0x0][0x390] ;  /* 0x0000e400ff047b82 */ /* 0x000e700000000a00 */
[----:B------:R-:W2:Y:S01]  /*09d0*/  LDC.64 R14, c[0x0][0x388] ;  /* 0x0000e200ff0e7b82 */ /* 0x000ea20000000a00 */
[----:B-1----:R-:W-:-:S04]  /*09e0*/  IMAD.WIDE.U32 R4, R0, 0x4, R4 ;  /* 0x0000000400047825 */ /* 0x002fc800078e0004 */
[----:B0-----:R-:W-:-:S05]  /*09f0*/  IMAD.WIDE.U32 R12, R2, 0x10, R4 ;  /* 0x00000010020c7825 */ /* 0x001fca00078e0004 */
[----:B------:R-:W3:Y:S04]  /*0a00*/  LDG.E.128 R4, desc[UR4][R12.64] ;  /* 0x000000040c047981 */ /* 0x000ee8000c1e1d00 */
[----:B------:R2:W4:Y:S02]  /*0a10*/  LDG.E.128 R8, desc[UR4][R12.64+0x800] ;  /* 0x000800040c087981 */ /* 0x000524000c1e1d00 */
[----:B--2---:R-:W-:-:S04]  /*0a20*/  IMAD.WIDE.U32 R12, R0, 0x4, R14 ;  /* 0x00000004000c7825 */ /* 0x004fc800078e000e */
[----:B------:R-:W-:-:S04]  /*0a30*/  IMAD.WIDE.U32 R12, R2, 0x10, R12 ;  /* 0x00000010020c7825 */ /* 0x000fc800078e000c */
[----:B---3--:R-:W-:Y:S01]  /*0a40*/  FMUL.RZ R4, R4, 0.15915493667125701904 ;  /* 0x3e22f98304047820 */ /* 0x008fe2000040c000 */
[----:B------:R-:W-:Y:S01]  /*0a50*/  FMUL.RZ R5, R5, 0.15915493667125701904 ;  /* 0x3e22f98305057820 */ /* 0x000fe2000040c000 */
[----:B------:R-:W-:Y:S01]  /*0a60*/  FMUL.RZ R6, R6, 0.15915493667125701904 ;  /* 0x3e22f98306067820 */ /* 0x000fe2000040c000 */
[----:B------:R-:W-:Y:S01]  /*0a70*/  FMUL.RZ R7, R7, 0.15915493667125701904 ;  /* 0x3e22f98307077820 */ /* 0x000fe2000040c000 */
[----:B----4-:R-:W-:Y:S01]  /*0a80*/  FMUL.RZ R8, R8, 0.15915493667125701904 ;  /* 0x3e22f98308087820 */ /* 0x010fe2000040c000 */
[----:B------:R-:W-:Y:S01]  /*0a90*/  FMUL.RZ R9, R9, 0.15915493667125701904 ;  /* 0x3e22f98309097820 */ /* 0x000fe2000040c000 */
[----:B------:R-:W-:Y:S01]  /*0aa0*/  FMUL.RZ R10, R10, 0.15915493667125701904 ;  /* 0x3e22f9830a0a7820 */ /* 0x000fe2000040c000 */
[----:B------:R-:W-:Y:S01]  /*0ab0*/  FMUL.RZ R11, R11, 0.15915493667125701904 ;  /* 0x3e22f9830b0b7820 */ /* 0x000fe2000040c000 */
[----:B------:R-:W-:Y:S08]  /*0ac0*/  MUFU.SIN R4, R4 ;  /* 0x0000000400047308 */ /* 0x000ff00000000400 */
[----:B------:R-:W-:Y:S08]  /*0ad0*/  MUFU.SIN R5, R5 ;  /* 0x0000000500057308 */ /* 0x000ff00000000400 */
[----:B------:R-:W-:Y:S08]  /*0ae0*/  MUFU.SIN R6, R6 ;  /* 0x0000000600067308 */ /* 0x000ff00000000400 */
[----:B------:R-:W0:Y:S08]  /*0af0*/  MUFU.SIN R7, R7 ;  /* 0x0000000700077308 */ /* 0x000e300000000400 */
[----:B------:R-:W-:Y:S08]  /*0b00*/  MUFU.SIN R8, R8 ;  /* 0x0000000800087308 */ /* 0x000ff00000000400 */
[----:B------:R-:W-:Y:S01]  /*0b10*/  MUFU.SIN R9, R9 ;  /* 0x0000000900097308 */ /* 0x000fe20000000400 */
[----:B0-----:R-:W-:Y:S07]  /*0b20*/  STG.E.128 desc[UR4][R12.64], R4 ;  /* 0x000000040c007986 */ /* 0x001fee000c101d04 */
[----:B------:R-:W-:Y:S08]  /*0b30*/  MUFU.SIN R10, R10 ;  /* 0x0000000a000a7308 */ /* 0x000ff00000000400 */
[----:B------:R-:W0:Y:S02]  /*0b40*/  MUFU.SIN R11, R11 ;  /* 0x0000000b000b7308 */ /* 0x000e240000000400 */
[----:B0-----:R-:W-:Y:S01]  /*0b50*/  STG.E.128 desc[UR4][R12.64+0x800], R8 ;  /* 0x000800080c007986 */ /* 0x001fe2000c101d04 */
[----:B------:R-:W-:Y:S05]  /*0b60*/  EXIT ;  /* 0x000000000000794d */ /* 0x000fea0003800000 */
.L_x_1763:
        /* <DEDUP_REMOVED lines=9> */
.L_x_2578:


//--------------------- .text._ZN2at6native29vectorized_elementwise_kernelILi8EZZZNS0_15sin_kernel_cudaERNS_18TensorIteratorBaseEENKUlvE0_clEvENKUlvE0_clEvEUlfE_St5arrayIPcLm2EEEEviT0_T1_ --------------------------
	.section	.text._ZN2at6native29vectorized_elementwise_kernelILi8EZZZNS0_15sin_kernel_cudaERNS_18TensorIteratorBaseEENKUlvE0_clEvENKUlvE0_clEvEUlfE_St5arrayIPcLm2EEEEviT0_T1_,"ax",@progbits
	.align	128
        .global         _ZN2at6native29vectorized_elementwise_kernelILi8EZZZNS0_15sin_kernel_cudaERNS_18TensorIteratorBaseEENKUlvE0_clEvENKUlvE0_clEvEUlfE_St5arrayIPcLm2EEEEviT0_T1_
        .type           _ZN2at6native29vectorized_elementwise_kernelILi8EZZZNS0_15sin_kernel_cudaERNS_18TensorIteratorBaseEENKUlvE0_clEvENKUlvE0_clEvEUlfE_St5arrayIPcLm2EEEEviT0_T1_,@function
        .size           _ZN2at6native29vectorized_elementwise_kernelILi8EZZZNS0_15sin_kernel_cudaERNS_18TensorIteratorBaseEENKUlvE0_clEvENKUlvE0_clEvEUlfE_St5arrayIPcLm2EEEEviT0_T1_,(.L_x_2579 - _ZN2at6native29vectorized_elementwise_kernelILi8EZZZNS0_15sin_kernel_cudaERNS_18TensorIteratorBaseEENKUlvE0_clEvENKUlvE0_clEvEUlfE_St5arrayIPcLm2EEEEviT0_T1_)
        .other          _ZN2at6native29vectorized_elementwise_kernelILi8EZZZNS0_15sin_kernel_cudaERNS_18TensorIteratorBaseEENKUlvE0_clEvENKUlvE0_clEvEUlfE_St5arrayIPcLm2EEEEviT0_T1_,@"STO_CUDA_ENTRY STV_DEFAULT"
_ZN2at6native29vectorized_elementwise_kernelILi8EZZZNS0_15sin_kernel_cudaERNS_18TensorIteratorBaseEENKUlvE0_clEvENKUlvE0_clEvEUlfE_St5arrayIPcLm2EEEEviT0_T1_:
.text._ZN2at6native29vectorized_elementwise_kernelILi8EZZZNS0_15sin_kernel_cudaERNS_18TensorIteratorBaseEENKUlvE0_clEvENKUlvE0_clEvEUlfE_St5arrayIPcLm2EEEEviT0_T1_:
[----:B------:R-:W-:Y:S01]  /*0000*/  LDC R1, c[0x0][0x37c] ;  /* 0x0000df00ff017b82 */ /* 0x000fe20000000800 */
[----:B------:R-:W-:Y:S05]  /*0010*/  EXIT ;  /* 0x000000000000794d */ /* 0x000fea0003800000 */
.L_x_1764:
        /* <DEDUP_REMOVED lines=14> */
.L_x_2579:


//--------------------- .text._ZN2at6native18elementwise_kernelILi128ELi4EZNS0_15gpu_kernel_implIZZZNS0_15sin_kernel_cudaERNS_18TensorIteratorBaseEENKUlvE0_clEvENKUlvE_clEvEUldE_EEvS4_RKT_EUliE_EEviT1_ --------------------------
	.section	.text._ZN2at6native18elementwise_kernelILi128ELi4EZNS0_15gpu_kernel_implIZZZNS0_15sin_kernel_cudaERNS_18TensorIteratorBaseEENKUlvE0_clEvENKUlvE_clEvEUldE_EEvS4_RKT_EUliE_EEviT1_,"ax",@progbits
	.align	128
        .global         _ZN2at6native18elementwise_kernelILi128ELi4EZNS0_15gpu_kernel_implIZZZNS0_15sin_kernel_cudaERNS_18TensorIteratorBaseEENKUlvE0_clEvENKUlvE_clEvEUldE_EEvS4_RKT_EUliE_EEviT1_
        .type           _ZN2at6native18elementwise_kernelILi128ELi4EZNS0_15gpu_kernel_implIZZZNS0_15sin_kernel_cudaERNS_18TensorIteratorBaseEENKUlvE0_clEvENKUlvE_clEvEUldE_EEvS4_RKT_EUliE_EEviT1_,@function
        .size           _ZN2at6native18elementwise_kernelILi128ELi4EZNS0_15gpu_kernel_implIZZZNS0_15sin_kernel_cudaERNS_18TensorIteratorBaseEENKUlvE0_clEvENKUlvE_clEvEUldE_EEvS4_RKT_EUliE_EEviT1_,(.L_x_2553 - _ZN2at6native18elementwise_kernelILi128ELi4EZNS0_15gpu_kernel_implIZZZNS0_15sin_kernel_cudaERNS_18TensorIteratorBaseEENKUlvE0_clEvENKUlvE_clEvEUldE_EEvS4_RKT_EUliE_EEviT1_)
        .other          _ZN2at6native18elementwise_kernelILi128ELi4EZNS0_15gpu_kernel_implIZZZNS0_15sin_kernel_cudaERNS_18TensorIteratorBaseEENKUlvE0_clEvENKUlvE_clEvEUldE_EEvS4_RKT_EUliE_EEviT1_,@"STO_CUDA_ENTRY STV_DEFAULT"
_ZN2at6native18elementwise_kernelILi128ELi4EZNS0_15gpu_kernel_implIZZZNS0_15sin_kernel_cudaERNS_18TensorIteratorBaseEENKUlvE0_clEvENKUlvE_clEvEUldE_EEvS4_RKT_EUliE_EEviT1_:
.text._ZN2at6native18elementwise_kernelILi128ELi4EZNS0_15gpu_kernel_implIZZZNS0_15sin_kernel_cudaERNS_18TensorIteratorBaseEENKUlvE0_clEvENKUlvE_clEvEUldE_EEvS4_RKT_EUliE_EEviT1_:
[----:B------:R-:W0:Y:S01]  /*0000*/  LDC R1, c[0x0][0x37c] ;  /* 0x0000df00ff017b82 */ /* 0x000e220000000800 */
[----:B------:R-:W1:Y:S07]  /*0010*/  S2R R17, SR_TID.X ;  /* 0x0000000000117919 */ /* 0x000e6e0000002100 */
[----:B------:R-:W2:Y:S01]  /*0020*/  S2UR UR4, SR_CTAID.X ;  /* 0x00000000000479c3 */ /* 0x000ea20000002500 */
[----:B------:R-:W3:Y:S01]  /*0030*/  LDCU UR39, c[0x0][0x388] ;  /* 0x00007100ff2777ac */ /* 0x000ee20008000800 */
[----:B------:R-:W-:Y:S01]  /*0040*/  BSSY.RECONVERGENT B7, `(.L_x_1765) ;  /* 0x00003d8000077945 */ /* 0x000fe20003800200 */
[----:B0-----:R-:W-:Y:S01]  /*0050*/  VIADD R1, R1, 0xffffffd8 ;  /* 0xffffffd801017836 */ /* 0x001fe20000000000 */
[----:B------:R-:W0:Y:S01]  /*0060*/  LDCU UR5, c[0x0][0x380] ;  /* 0x00007000ff0577ac */ /* 0x000e220008000800 */
[----:B------:R-:W4:Y:S01]  /*0070*/  LDCU.64 UR36, c[0x0][0x358] ;  /* 0x00006b00ff2477ac */ /* 0x000f220008000a00 */
[----:B------:R-:W4:Y:S01]  /*0080*/  LDCU.U8 UR41, c[0x0][0x592] ;  /* 0x0000b240ff2977ac */ /* 0x000f220008000000 */
[----:B------:R-:W4:Y:S01]  /*0090*/  LDCU.U8 UR42, c[0x0][0x591] ;  /* 0x0000b220ff2a77ac */ /* 0x000f220008000000 */
[----:B---3--:R-:W-:-:S02]  /*00a0*/  UIADD3 UR40, UPT, UPT, UR39, -0x1, URZ ;  /* 0xffffffff27287890 */ /* 0x008fc4000fffe0ff */
[----:B--2---:R-:W-:Y:S02]  /*00b0*/  USHF.L.U32 UR4, UR4, 0x9, URZ ;  /* 0x0000000904047899 */ /* 0x004fe400080006ff */
[----:B------:R-:W-:-:S04]  /*00c0*/  UISETP.LT.U32.AND UP0, UPT, UR40, 0x18, UPT ;  /* 0x000000182800788c */ /* 0x000fc8000bf01070 */
[----:B------:R-:W-:Y:S01]  /*00d0*/  USEL UR38, UR40, 0x18, UP0 ;  /* 0x0000001828267887 */ /* 0x000fe20008000000 */
[----:B-1----:R-:W-:-:S03]  /*00e0*/  LOP3.LUT R17, R17, UR4, RZ, 0xfc, !PT ;  /* 0x0000000411117c12 */ /* 0x002fc6000f8efcff */
[----:B------:R-:W-:Y:S01]  /*00f0*/  UIADD3 UR38, UPT, UPT, UR38, 0x1, URZ ;  /* 0x0000000126267890 */ /* 0x000fe2000fffe0ff */
[----:B0-----:R-:W-:-:S13]  /*0100*/  ISETP.GE.AND P0, PT, R17, UR5, PT ;  /* 0x0000000511007c0c */ /* 0x001fda000bf06270 */
[----:B----4-:R-:W-:Y:S05]  /*0110*/  @P0 BRA `(.L_x_1766) ;  /* 0x0000003c00280947 */ /* 0x010fea0003800000 */
[----:B------:R-:W-:Y:S01]  /*0120*/  UISETP.NE.AND UP0, UPT, UR39, URZ, UPT ;  /* 0x000000ff2700728c */ /* 0x000fe2000bf05270 */
[----:B------:R-:W-:Y:S02]  /*0130*/  HFMA2 R2, -RZ, RZ, 0, 0 ;  /* 0x00000000ff027431 */ /* 0x000fe400000001ff */
        /* <DEDUP_REMOVED lines=300> */
.L_x_1767:
[----:B------:R-:W0:Y:S01]  /*1400*/  LDCU.64 UR6, c[0x0][0x588] ;  /* 0x0000b100ff0677ac */ /* 0x000e220008000a00 */
[----:B------:R-:W-:Y:S01]  /*1410*/  BSSY.RECONVERGENT B6, `(.L_x_1768) ;  /* 0x00000ed000067945 */ /* 0x000fe20003800200 */
[----:B------:R-:W-:-:S04]  /*1420*/  UPRMT UR4, UR41, 0x9910, URZ ;  /* 0x0000991029047896 */ /* 0x000fc800080000ff */
[----:B------:R-:W-:Y:S01]  /*1430*/  UISETP.GT.AND UP0, UPT, UR4, 0x9, UPT ;  /* 0x000000090400788c */ /* 0x000fe2000bf04270 */
[----:B0-----:R-:W-:-:S04]  /*1440*/  IADD3 R6, P0, PT, R0, UR6, RZ ;  /* 0x0000000600067c10 */ /* 0x001fc8000ff1e0ff */
        /* <DEDUP_REMOVED lines=11> */
[----:B--2---:R-:W3:Y:S02]  /*1500*/  I2F.F64.S16 R4, R4 ;  /* 0x0000000400047312 */ /* 0x004ee40000101c00 */
[----:B---3--:R-:W-:Y:S05]  /*1510*/  BRA `(.L_x_1774) ;  /* 0x0000000c00707947 */ /* 0x008fea0003800000 */
.L_x_1772:
[----:B------:R-:W2:Y:S02]  /*1520*/  LDG.E.U8 R4, desc[UR36][R6.64] ;  /* 0x0000002406047981 */ /* 0x000ea4000c1e1100 */
[----:B--2---:R-:W3:Y:S02]  /*1530*/  I2F.F64.U16 R4, R4 ;  /* 0x0000000400047312 */ /* 0x004ee40000101800 */
[----:B---3--:R-:W-:Y:S05]  /*1540*/  BRA `(.L_x_1774) ;  /* 0x0000000c00647947 */ /* 0x008fea0003800000 */
.L_x_1771:
[----:B------:R-:W-:-:S09]  /*1550*/  UISETP.NE.AND UP0, UPT, UR4, 0x2, UPT ;  /* 0x000000020400788c */ /* 0x000fd2000bf05270 */
[----:B------:R-:W-:Y:S05]  /*1560*/  BRA.U !UP0, `(.L_x_1775) ;  /* 0x0000000108287547 */ /* 0x000fea000b800000 */
[----:B------:R-:W-:-:S09]  /*1570*/  UISETP.NE.AND UP0, UPT, UR4, 0x3, UPT ;  /* 0x000000030400788c */ /* 0x000fd2000bf05270 */
[----:B------:R-:W-:Y:S05]  /*1580*/  BRA.U !UP0, `(.L_x_1776) ;  /* 0x0000000108147547 */ /* 0x000fea000b800000 */
[----:B------:R-:W-:-:S09]  /*1590*/  UISETP.NE.AND UP0, UPT, UR4, 0x4, UPT ;  /* 0x000000040400788c */ /* 0x000fd2000bf05270 */
[----:B------:R-:W-:Y:S05]  /*15a0*/  BRA.U UP0, `(.L_x_1773) ;  /* 0x0000000900c07547 */ /* 0x000fea000b800000 */
[----:B------:R-:W2:Y:S02]  /*15b0*/  LDG.E.64 R4, desc[UR36][R6.64] ;  /* 0x0000002406047981 */ /* 0x000ea4000c1e1b00 */
[----:B--2---:R-:W3:Y:S02]  /*15c0*/  I2F.F64.S64 R4, R4 ;  /* 0x0000000400047312 */ /* 0x004ee40000301c00 */
[----:B---3--:R-:W-:Y:S05]  /*15d0*/  BRA `(.L_x_1774) ;  /* 0x0000000c00407947 */ /* 0x008fea0003800000 */
.L_x_1776:
[----:B------:R-:W2:Y:S02]  /*15e0*/  LDG.E R4, desc[UR36][R6.64] ;  /* 0x0000002406047981 */ /* 0x000ea4000c1e1900 */
[----:B--2---:R-:W3:Y:S02]  /*15f0*/  I2F.F64 R4, R4 ;  /* 0x0000000400047312 */ /* 0x004ee40000201c00 */
[----:B---3--:R-:W-:Y:S05]  /*1600*/  BRA `(.L_x_1774) ;  /* 0x0000000c00347947 */ /* 0x008fea0003800000 */
.L_x_1775:
[----:B------:R-:W2:Y:S02]  /*1610*/  LDG.E.U16 R4, desc[UR36][R6.64] ;  /* 0x0000002406047981 */ /* 0x000ea4000c1e1500 */
[----:B--2---:R-:W3:Y:S02]  /*1620*/  I2F.F64.S16 R4, R4 ;  /* 0x0000000400047312 */ /* 0x004ee40000101c00 */
[----:B---3--:R-:W-:Y:S05]  /*1630*/  BRA `(.L_x_1774) ;  /* 0x0000000c00287947 */ /* 0x008fea0003800000 */
.L_x_1770:
[----:B------:R-:W-:-:S09]  /*1640*/  UISETP.GT.AND UP0, UPT, UR4, 0x6, UPT ;  /* 0x000000060400788c */ /* 0x000fd2000bf04270 */
[----:B------:R-:W-:Y:S05]  /*1650*/  BRA.U UP0, `(.L_x_1777) ;  /* 0x0000000100347547 */ /* 0x000fea000b800000 */
[----:B------:R-:W-:-:S09]  /*1660*/  UISETP.NE.AND UP0, UPT, UR4, 0x5, UPT ;  /* 0x000000050400788c */ /* 0x000fd2000bf05270 */
[----:B------:R-:W-:Y:S05]  /*1670*/  BRA.U !UP0, `(.L_x_1778) ;  /* 0x0000000108187547 */ /* 0x000fea000b800000 */
[----:B------:R-:W-:-:S09]  /*1680*/  UISETP.NE.AND UP0, UPT, UR4, 0x6, UPT ;  /* 0x000000060400788c */ /* 0x000fd2000bf05270 */
[----:B------:R-:W-:Y:S05]  /*1690*/  BRA.U UP0, `(.L_x_1773) ;  /* 0x0000000900847547 */ /* 0x000fea000b800000 */
[----:B------:R-:W2:Y:S02]  /*16a0*/  LDG.E R4, desc[UR36][R6.64] ;  /* 0x0000002406047981 */ /* 0x000ea4000c1e1900 */
[----:B--2---:R-:W-:-:S06]  /*16b0*/  FMUL.FTZ R4, R4, 1 ;  /* 0x3f80000004047820 */ /* 0x004fcc0000410000 */
[----:B------:R-:W2:Y:S02]  /*16c0*/  F2F.F64.F32 R4, R4 ;  /* 0x0000000400047310 */ /* 0x000ea40000201800 */
[----:B--2---:R-:W-:Y:S05]  /*16d0*/  BRA `(.L_x_1774) ;  /* 0x0000000c00007947 */ /* 0x004fea0003800000 */
.L_x_1778:
[----:B------:R-:W2:Y:S02]  /*16e0*/  LDG.E.U16 R0, desc[UR36][R6.64] ;  /* 0x0000002406007981 */ /* 0x000ea4000c1e1500 */
[----:B--2---:R-:W-:-:S05]  /*16f0*/  HADD2.F32 R0, -RZ, R0.H0_H0 ;  /* 0x20000000ff007230 */ /* 0x004fca0000004100 */
[----:B------:R-:W-:-:S04]  /*1700*/  FMUL.FTZ R0, R0, 1 ;  /* 0x3f80000000007820 */ /* 0x000fc80000410000 */
[----:B------:R2:W3:Y:S02]  /*1710*/  F2F.F64.F32 R4, R0 ;  /* 0x0000000000047310 */ /* 0x0004e40000201800 */
[----:B--23--:R-:W-:Y:S05]  /*1720*/  BRA `(.L_x_1774) ;  /* 0x0000000800ec7947 */ /* 0x00cfea0003800000 */
.L_x_1777:
[----:B------:R-:W-:-:S09]  /*1730*/  UISETP.NE.AND UP0, UPT, UR4, 0x7, UPT ;  /* 0x000000070400788c */ /* 0x000fd2000bf05270 */
[----:B------:R-:W-:Y:S05]  /*1740*/  BRA.U !UP0, `(.L_x_1779) ;  /* 0x0000000108347547 */ /* 0x000fea000b800000 */
[----:B------:R-:W-:-:S09]  /*1750*/  UISETP.NE.AND UP0, UPT, UR4, 0x8, UPT ;  /* 0x000000080400788c */ /* 0x000fd2000bf05270 */
[----:B------:R-:W-:Y:S05]  /*1760*/  BRA.U !UP0, `(.L_x_1780) ;  /* 0x0000000108187547 */ /* 0x000fea000b800000 */
[----:B------:R-:W-:-:S09]  /*1770*/  UISETP.NE.AND UP0, UPT, UR4, 0x9, UPT ;  /* 0x000000090400788c */ /* 0x000fd2000bf05270 */
[----:B------:R-:W-:Y:S05]  /*1780*/  BRA.U UP0, `(.L_x_1773) ;  /* 0x0000000900487547 */ /* 0x000fea000b800000 */
[----:B------:R-:W2:Y:S02]  /*1790*/  LDG.E R6, desc[UR36][R6.64] ;  /* 0x0000002406067981 */ /* 0x000ea4000c1e1900 */
[----:B--2---:R-:W-:-:S06]  /*17a0*/  FMUL.FTZ R4, R6, 1 ;  /* 0x3f80000006047820 */ /* 0x004fcc0000410000 */
[----:B------:R-:W3:Y:S02]  /*17b0*/  F2F.F64.F32 R4, R4 ;  /* 0x0000000400047310 */ /* 0x000ee40000201800 */
[----:B---3--:R-:W-:Y:S05]  /*17c0*/  BRA `(.L_x_1774) ;  /* 0x0000000800c47947 */ /* 0x008fea0003800000 */
.L_x_1780:
[----:B------:R-:W2:Y:S02]  /*17d0*/  LDG.E.U16 R6, desc[UR36][R6.64] ;  /* 0x0000002406067981 */ /* 0x000ea4000c1e1500 */
[----:B--2---:R-:W-:-:S05]  /*17e0*/  HADD2.F32 R0, -RZ, R6.H0_H0 ;  /* 0x20000006ff007230 */ /* 0x004fca0000004100 */
[----:B------:R-:W-:-:S04]  /*17f0*/  FMUL.FTZ R0, R0, 1 ;  /* 0x3f80000000007820 */ /* 0x000fc80000410000 */
[----:B------:R3:W4:Y:S02]  /*1800*/  F2F.F64.F32 R4, R0 ;  /* 0x0000000000047310 */ /* 0x0007240000201800 */
[----:B---34-:R-:W-:Y:S05]  /*1810*/  BRA `(.L_x_1774) ;  /* 0x0000000800b07947 */ /* 0x018fea0003800000 */
.L_x_1779:
[----:B------:R2:W5:Y:S01]  /*1820*/  LDG.E.64 R4, desc[UR36][R6.64] ;  /* 0x0000002406047981 */ /* 0x000562000c1e1b00 */
[----:B------:R-:W-:Y:S05]  /*1830*/  BRA `(.L_x_1774) ;  /* 0x0000000800a87947 */ /* 0x000fea0003800000 */
.L_x_1769:
        /* <DEDUP_REMOVED lines=8> */
[----:B------:R-:W2:Y:S01]  /*18c0*/  LDG.E.U8 R6, desc[UR36][R6.64] ;  /* 0x0000002406067981 */ /* 0x000ea2000c1e1100 */
[----:B------:R-:W-:Y:S01]  /*18d0*/  IMAD.MOV.U32 R4, RZ, RZ, RZ ;  /* 0x000000ffff047224 */ /* 0x000fe200078e00ff */
[----:B--2---:R-:W-:-:S04]  /*18e0*/  ISETP.NE.AND P0, PT, R6, RZ, PT ;  /* 0x000000ff0600720c */ /* 0x004fc80003f05270 */
[----:B------:R-:W-:Y:S01]  /*18f0*/  FSEL R5, RZ, 1.875, !P0 ;  /* 0x3ff00000ff057808 */ /* 0x000fe20004000000 */
[----:B------:R-:W-:Y:S08]  /*1900*/  BRA `(.L_x_1774) ;  /* 0x0000000800747947 */ /* 0x000ff00003800000 */
.L_x_1783:
[----:B------:R1:W5:Y:S01]  /*1910*/  LDG.E.64 R4, desc[UR36][R6.64] ;  /* 0x0000002406047981 */ /* 0x000362000c1e1b00 */
[----:B------:R-:W-:Y:S05]  /*1920*/  BRA `(.L_x_1774) ;  /* 0x00000008006c7947 */ /* 0x000fea0003800000 */
.L_x_1782:
        /* <DEDUP_REMOVED lines=23> */
[----:B------:R-:W-:-:S05]  /*1aa0*/  LOP3.LUT R3, R3, 0x80000000, R0, 0xf8, !PT ;  /* 0x8000000003037812 */ /* 0x000fca00078ef800 */
[----:B------:R-:W-:-:S04]  /*1ab0*/  FMUL.FTZ R3, R3, 1 ;  /* 0x3f80000003037820 */ /* 0x000fc80000410000 */
[----:B------:R1:W2:Y:S02]  /*1ac0*/  F2F.F64.F32 R4, R3 ;  /* 0x0000000300047310 */ /* 0x0002a40000201800 */
[----:B-12---:R-:W-:Y:S05]  /*1ad0*/  BRA `(.L_x_1774) ;  /* 0x0000000800007947 */ /* 0x006fea0003800000 */
.L_x_1785:
[----:B------:R-:W2:Y:S02]  /*1ae0*/  LDG.E.U8 R4, desc[UR36][R6.64] ;  /* 0x0000002406047981 */ /* 0x000ea4000c1e1100 */
[C---:B--2---:R-:W-:Y:S01]  /*1af0*/  SHF.L.U32 R3, R4.reuse, 0x19, RZ ;  /* 0x0000001904037819 */ /* 0x044fe200000006ff */
        /* <DEDUP_REMOVED lines=9> */
[----:B------:R-:W-:-:S05]  /*1b90*/  LOP3.LUT R0, R0, 0x80000000, R3, 0xf8, !PT ;  /* 0x8000000000007812 */ /* 0x000fca00078ef803 */
[----:B------:R-:W-:-:S04]  /*1ba0*/  FMUL.FTZ R0, R0, 1 ;  /* 0x3f80000000007820 */ /* 0x000fc80000410000 */
[----:B------:R1:W2:Y:S02]  /*1bb0*/  F2F.F64.F32 R4, R0 ;  /* 0x0000000000047310 */ /* 0x0002a40000201800 */
[----:B-12---:R-:W-:Y:S05]  /*1bc0*/  BRA `(.L_x_1774) ;  /* 0x0000000400c47947 */ /* 0x006fea0003800000 */
.L_x_1784:
[----:B------:R-:W2:Y:S02]  /*1bd0*/  LDG.E.U16 R0, desc[UR36][R6.64] ;  /* 0x0000002406007981 */ /* 0x000ea4000c1e1500 */
[----:B--2---:R-:W-:-:S05]  /*1be0*/  SHF.L.U32 R0, R0, 0x10, RZ ;  /* 0x0000001000007819 */ /* 0x004fca00000006ff */
[----:B------:R-:W-:-:S04]  /*1bf0*/  FMUL.FTZ R0, R0, 1 ;  /* 0x3f80000000007820 */ /* 0x000fc80000410000 */
[----:B------:R1:W2:Y:S02]  /*1c00*/  F2F.F64.F32 R4, R0 ;  /* 0x0000000000047310 */ /* 0x0002a40000201800 */
[----:B-12---:R-:W-:Y:S05]  /*1c10*/  BRA `(.L_x_1774) ;  /* 0x0000000400b07947 */ /* 0x006fea0003800000 */
.L_x_1781:
        /* <DEDUP_REMOVED lines=9> */
[----:B--2---:R-:W1:Y:S02]  /*1cb0*/  I2F.F64.U16 R4, R4 ;  /* 0x0000000400047312 */ /* 0x004e640000101800 */
[----:B-1----:R-:W-:Y:S05]  /*1cc0*/  BRA `(.L_x_1774) ;  /* 0x0000000400847947 */ /* 0x002fea0003800000 */
.L_x_1788:
[----:B------:R-:W2:Y:S01]  /*1cd0*/  LDG.E.U8 R6, desc[UR36][R6.64] ;  /* 0x0000002406067981 */ /* 0x000ea2000c1e1100 */
[----:B------:R-:W-:Y:S02]  /*1ce0*/  CS2R R4, SRZ ;  /* 0x0000000000047805 */ /* 0x000fe4000001ff00 */
[----:B--2---:R-:W-:-:S13]  /*1cf0*/  ISETP.NE.AND P0, PT, R6, RZ, PT ;  /* 0x000000ff0600720c */ /* 0x004fda0003f05270 */
[----:B------:R-:W-:Y:S05]  /*1d00*/  @!P0 BRA `(.L_x_1774) ;  /* 0x0000000400748947 */ /* 0x000fea0003800000 */
[----:B------:R-:W-:-:S13]  /*1d10*/  ISETP.NE.AND P0, PT, R6, 0x80, PT ;  /* 0x000000800600780c */ /* 0x000fda0003f05270 */
[----:B------:R-:W-:Y:S02]  /*1d20*/  @!P0 IMAD.MOV.U32 R4, RZ, RZ, 0x20000000 ;  /* 0x20000000ff048424 */ /* 0x000fe400078e00ff */
        /* <DEDUP_REMOVED lines=15> */
.L_x_1790:
[----:B------:R-:W-:Y:S05]  /*1e20*/  BSYNC.RECONVERGENT B0 ;  /* 0x0000000000007941 */ /* 0x000fea0003800200 */
.L_x_1789:
[----:B------:R-:W-:Y:S01]  /*1e30*/  IMAD.SHL.U32 R0, R0, 0x100000, RZ ;  /* 0x0010000000007824 */ /* 0x000fe200078e00ff */
[----:B------:R-:W-:-:S04]  /*1e40*/  LEA R3, R3, 0x3b800000, 0x17 ;  /* 0x3b80000003037811 */ /* 0x000fc800078eb8ff */
[----:B------:R-:W-:-:S05]  /*1e50*/  LOP3.LUT R0, R3, R0, R7, 0xfe, !PT ;  /* 0x0000000003007212 */ /* 0x000fca00078efe07 */
[----:B------:R-:W-:-:S04]  /*1e60*/  FMUL.FTZ R0, R0, 1 ;  /* 0x3f80000000007820 */ /* 0x000fc80000410000 */
[----:B------:R1:W2:Y:S02]  /*1e70*/  F2F.F64.F32 R4, R0 ;  /* 0x0000000000047310 */ /* 0x0002a40000201800 */
[----:B-12---:R-:W-:Y:S05]  /*1e80*/  BRA `(.L_x_1774) ;  /* 0x0000000400147947 */ /* 0x006fea0003800000 */
.L_x_1787:
[----:B------:R-:W2:Y:S01]  /*1e90*/  LDG.E.U8 R6, desc[UR36][R6.64] ;  /* 0x0000002406067981 */ /* 0x000ea2000c1e1100 */
[----:B------:R-:W-:Y:S02]  /*1ea0*/  CS2R R4, SRZ ;  /* 0x0000000000047805 */ /* 0x000fe4000001ff00 */
[----:B--2---:R-:W-:-:S13]  /*1eb0*/  ISETP.NE.AND P0, PT, R6, RZ, PT ;  /* 0x000000ff0600720c */ /* 0x004fda0003f05270 */
[----:B------:R-:W-:Y:S05]  /*1ec0*/  @!P0 BRA `(.L_x_1774) ;  /* 0x0000000400048947 */ /* 0x000fea0003800000 */
[----:B------:R-:W-:-:S13]  /*1ed0*/  ISETP.NE.AND P0, PT, R6, 0x80, PT ;  /* 0x000000800600780c */ /* 0x000fda0003f05270 */
[----:B------:R-:W-:Y:S01]  /*1ee0*/  @!P0 MOV R4, 0x20000000 ;  /* 0x2000000000048802 */ /* 0x000fe20000000f00 */
        /* <DEDUP_REMOVED lines=15> */
.L_x_1792:
[----:B------:R-:W-:Y:S05]  /*1fe0*/  BSYNC.RECONVERGENT B0 ;  /* 0x0000000000007941 */ /* 0x000fea0003800200 */
.L_x_1791:
[----:B------:R-:W-:Y:S01]  /*1ff0*/  IMAD.SHL.U32 R0, R0, 0x200000, RZ ;  /* 0x0020000000007824 */ /* 0x000fe200078e00ff */
[----:B------:R-:W-:-:S04]  /*2000*/  LEA R3, R3, 0x37800000, 0x17 ;  /* 0x3780000003037811 */ /* 0x000fc800078eb8ff */
[----:B------:R-:W-:-:S05]  /*2010*/  LOP3.LUT R0, R3, R0, R7, 0xfe, !PT ;  /* 0x0000000003007212 */ /* 0x000fca00078efe07 */
[----:B------:R-:W-:-:S04]  /*2020*/  FMUL.FTZ R0, R0, 1 ;  /* 0x3f80000000007820 */ /* 0x000fc80000410000 */
[----:B------:R1:W2:Y:S02]  /*2030*/  F2F.F64.F32 R4, R0 ;  /* 0x0000000000047310 */ /* 0x0002a40000201800 */
[----:B-12---:R-:W-:Y:S05]  /*2040*/  BRA `(.L_x_1774) ;  /* 0x0000000000a47947 */ /* 0x006fea0003800000 */
.L_x_1786:
[----:B------:R-:W-:-:S09]  /*2050*/  UISETP.NE.AND UP0, UPT, UR4, 0x1c, UPT ;  /* 0x0000001c0400788c */ /* 0x000fd2000bf05270 */
[----:B------:R-:W-:Y:S05]  /*2060*/  BRA.U !UP0, `(.L_x_1793) ;  /* 0x0000000108947547 */ /* 0x000fea000b800000 */
[----:B------:R-:W-:-:S09]  /*2070*/  UISETP.NE.AND UP0, UPT, UR4, 0x1d, UPT ;  /* 0x0000001d0400788c */ /* 0x000fd2000bf05270 */
[----:B------:R-:W-:Y:S05]  /*2080*/  BRA.U !UP0, `(.L_x_1794) ;  /* 0x0000000108807547 */ /* 0x000fea000b800000 */
[----:B------:R-:W-:-:S09]  /*2090*/  UISETP.NE.AND UP0, UPT, UR4, 0x2c, UPT ;  /* 0x0000002c0400788c */ /* 0x000fd2000bf05270 */
[----:B------:R-:W-:Y:S05]  /*20a0*/  BRA.U !UP0, `(.L_x_1795) ;  /* 0x0000000108487547 */ /* 0x000fea000b800000 */
.L_x_1773:
        /* <DEDUP_REMOVED lines=16> */
.L_x_1796:
[----:B------:R-:W-:Y:S01]  /*21b0*/  CS2R R4, SRZ ;  /* 0x0000000000047805 */ /* 0x000fe2000001ff00 */
[----:B------:R-:W-:Y:S06]  /*21c0*/  BRA `(.L_x_1774) ;  /* 0x0000000000447947 */ /* 0x000fec0003800000 */
.L_x_1795:
[----:B------:R-:W2:Y:S01]  /*21d0*/  LDG.E.U8 R0, desc[UR36][R6.64] ;  /* 0x0000002406007981 */ /* 0x000ea2000c1e1100 */
[----:B------:R-:W-:Y:S01]  /*21e0*/  IMAD.MOV.U32 R4, RZ, RZ, 0x0 ;  /* 0x00000000ff047424 */ /* 0x000fe200078e00ff */
[----:B------:R-:W-:Y:S02]  /*21f0*/  MOV R5, 0x38000000 ;  /* 0x3800000000057802 */ /* 0x000fe40000000f00 */
[----:B--2---:R-:W-:-:S13]  /*2200*/  ISETP.NE.AND P0, PT, R0, RZ, PT ;  /* 0x000000ff0000720c */ /* 0x004fda0003f05270 */
[----:B------:R-:W-:Y:S05]  /*2210*/  @!P0 BRA `(.L_x_1774) ;  /* 0x0000000000308947 */ /* 0x000fea0003800000 */
[----:B------:R-:W-:-:S13]  /*2220*/  ISETP.NE.AND P0, PT, R0, 0xff, PT ;  /* 0x000000ff0000780c */ /* 0x000fda0003f05270 */
[----:B------:R-:W-:Y:S01]  /*2230*/  @P0 IMAD.SHL.U32 R0, R0, 0x800000, RZ ;  /* 0x0080000000000824 */ /* 0x000fe200078e00ff */
[----:B------:R-:W-:Y:S01]  /*2240*/  @!P0 MOV R5, 0x7ff80000 ;  /* 0x7ff8000000058802 */ /* 0x000fe20000000f00 */
[----:B------:R-:W-:Y:S02]  /*2250*/  @!P0 IMAD.MOV.U32 R4, RZ, RZ, 0x20000000 ;  /* 0x20000000ff048424 */ /* 0x000fe400078e00ff */
[----:B------:R-:W-:-:S04]  /*2260*/  @P0 FMUL.FTZ R0, R0, 1 ;  /* 0x3f80000000000820 */ /* 0x000fc80000410000 */
[----:B------:R1:W2:Y:S02]  /*2270*/  @P0 F2F.F64.F32 R4, R0 ;  /* 0x0000000000040310 */ /* 0x0002a40000201800 */
[----:B-12---:R-:W-:Y:S05]  /*2280*/  BRA `(.L_x_1774) ;  /* 0x0000000000147947 */ /* 0x006fea0003800000 */
.L_x_1794:
[----:B------:R-:W2:Y:S02]  /*2290*/  LDG.E.64 R4, desc[UR36][R6.64] ;  /* 0x0000002406047981 */ /* 0x000ea4000c1e1b00 */
[----:B--2---:R-:W1:Y:S02]  /*22a0*/  I2F.F64.U64 R4, R4 ;  /* 0x0000000400047312 */ /* 0x004e640000301800 */
[----:B-1----:R-:W-:Y:S05]  /*22b0*/  BRA `(.L_x_1774) ;  /* 0x0000000000087947 */ /* 0x002fea0003800000 */
.L_x_1793:
[----:B------:R-:W2:Y:S02]  /*22c0*/  LDG.E R4, desc[UR36][R6.64] ;  /* 0x0000002406047981 */ /* 0x000ea4000c1e1900 */
[----:B--2---:R-:W0:Y:S02]  /*22d0*/  I2F.F64.U32 R4, R4 ;  /* 0x0000000400047312 */ /* 0x004e240000201800 */
.L_x_1774:
[----:B------:R-:W-:Y:S05]  /*22e0*/  BSYNC.RECONVERGENT B6 ;  /* 0x0000000000067941 */ /* 0x000fea0003800200 */
.L_x_1768:
[----:B0----5:R-:W0:Y:S01]  /*22f0*/  DSETP.NEU.AND P0, PT, |R4|, +INF , PT ;  /* 0x7ff000000400742a */ /* 0x021e220003f0d200 */
[----:B------:R-:W-:Y:S01]  /*2300*/  BSSY.RECONVERGENT B0, `(.L_x_1797) ;  /* 0x0000035000007945 */ /* 0x000fe20003800200 */
[----:B0-----:R-:W-:-:S15]  /*2310*/  @!P0 IMAD.MOV.U32 R0, RZ, RZ, RZ ;  /* 0x000000ffff008224 */ /* 0x001fde00078e00ff */
[----:B------:R-:W-:-:S15]  /*2320*/  NOP ;  /* 0x0000000000007918 */ /* 0x000fde0000000000 */
[----:B------:R-:W-:-:S15]  /*2330*/  NOP ;  /* 0x0000000000007918 */ /* 0x000fde0000000000 */
[----:B------:R-:W-:-:S15]  /*2340*/  NOP ;  /* 0x0000000000007918 */ /* 0x000fde0000000000 */
[----:B------:R-:W-:-:S02]  /*2350*/  NOP ;  /* 0x0000000000007918 */ /* 0x000fc40000000000 */
[----:B------:R0:W3:Y:S02]  /*2360*/  @!P0 DMUL R18, RZ, R4 ;  /* 0x00000004ff128228 */ /* 0x0000e40000000000 */
[----:B0--3--:R-:W-:Y:S05]  /*2370*/  @!P0 BRA `(.L_x_1798) ;  /* 0x0000000000b48947 */ /* 0x009fea0003800000 */
[----:B------:R-:W-:Y:S01]  /*2380*/  UMOV UR4, 0x6dc9c883 ;  /* 0x6dc9c88300047882 */ /* 0x000fe20000000000 */
[----:B------:R-:W-:Y:S01]  /*2390*/  UMOV UR5, 0x3fe45f30 ;  /* 0x3fe45f3000057882 */ /* 0x000fe20000000000 */
[----:B------:R-:W-:-:S15]  /*23a0*/  DSETP.GE.AND P0, PT, |R4|, 2.14748364800000000000e+09, PT ;  /* 0x41e000000400742a */ /* 0x000fde0003f06200 */
[----:B------:R-:W-:-:S15]  /*23b0*/  NOP ;  /* 0x0000000000007918 */ /* 0x000fde0000000000 */
[----:B------:R-:W-:-:S15]  /*23c0*/  NOP ;  /* 0x0000000000007918 */ /* 0x000fde0000000000 */
[----:B------:R-:W-:-:S15]  /*23d0*/  NOP ;  /* 0x0000000000007918 */ /* 0x000fde0000000000 */
[----:B------:R-:W-:-:S04]  /*23e0*/  NOP ;  /* 0x0000000000007918 */ /* 0x000fc80000000000 */
[----:B-12---:R-:W0:Y:S01]  /*23f0*/  DMUL R6, R4, UR4 ;  /* 0x0000000404067c28 */ /* 0x006e220008000000 */
[----:B------:R-:W-:-:S15]  /*2400*/  UMOV UR4, 0x54442d18 ;  /* 0x54442d1800047882 */ /* 0x000fde0000000000 */
[----:B------:R-:W-:-:S15]  /*2410*/  NOP ;  /* 0x0000000000007918 */ /* 0x000fde0000000000 */
[----:B------:R-:W-:-:S15]  /*2420*/  NOP ;  /* 0x0000000000007918 */ /* 0x000fde0000000000 */
[----:B------:R-:W-:-:S15]  /*2430*/  NOP ;  /* 0x0000000000007918 */ /* 0x000fde0000000000 */
[----:B------:R-:W-:-:S03]  /*2440*/  NOP ;  /* 0x0000000000007918 */ /* 0x000fc60000000000 */
[----:B0-----:R-:W0:Y:S01]  /*2450*/  F2I.F64 R0, R6 ;  /* 0x0000000600007311 */ /* 0x001e220000301100 */
[----:B------:R-:W-:-:S15]  /*2460*/  UMOV UR5, 0x3ff921fb ;  /* 0x3ff921fb00057882 */ /* 0x000fde0000000000 */
[----:B------:R-:W-:-:S15]  /*2470*/  NOP ;  /* 0x0000000000007918 */ /* 0x000fde0000000000 */
[----:B------:R-:W-:-:S15]  /*2480*/  NOP ;  /* 0x0000000000007918 */ /* 0x000fde0000000000 */
[----:B------:R-:W-:-:S15]  /*2490*/  NOP ;  /* 0x0000000000007918 */ /* 0x000fde0000000000 */
[----:B------:R-:W-:-:S03]  /*24a0*/  NOP ;  /* 0x0000000000007918 */ /* 0x000fc60000000000 */
[----:B0-----:R-:W0:-:S15]  /*24b0*/  I2F.F64 R18, R0 ;  /* 0x0000000000127312 */ /* 0x001e1e0000201c00 */
[----:B------:R-:W-:-:S15]  /*24c0*/  NOP ;  /* 0x0000000000007918 */ /* 0x000fde0000000000 */
[----:B------:R-:W-:-:S15]  /*24d0*/  NOP ;  /* 0x0000000000007918 */ /* 0x000fde0000000000 */
[----:B------:R-:W-:-:S15]  /*24e0*/  NOP ;  /* 0x0000000000007918 */ /* 0x000fde0000000000 */
[----:B------:R-:W-:-:S04]  /*24f0*/  NOP ;  /* 0x0000000000007918 */ /* 0x000fc80000000000 */
[----:B0-----:R-:W0:Y:S01]  /*2500*/  DFMA R8, R18, -UR4, R4 ;  /* 0x8000000412087c2b */ /* 0x001e220008000004 */
[----:B------:R-:W-:Y:S01]  /*2510*/  UMOV UR4, 0x33145c00 ;  /* 0x33145c0000047882 */ /* 0x000fe20000000000 */
[----:B------:R-:W-:-:S15]  /*2520*/  UMOV UR5, 0x3c91a626 ;  /* 0x3c91a62600057882 */ /* 0x000fde0000000000 */
[----:B------:R-:W-:-:S15]  /*2530*/  NOP ;  /* 0x0000000000007918 */ /* 0x000fde0000000000 */
[----:B------:R-:W-:-:S15]  /*2540*/  NOP ;  /* 0x0000000000007918 */ /* 0x000fde0000000000 */
[----:B------:R-:W-:-:S15]  /*2550*/  NOP ;  /* 0x0000000000007918 */ /* 0x000fde0000000000 */
[----:B------:R-:W-:-:S02]  /*2560*/  NOP ;  /* 0x0000000000007918 */ /* 0x000fc40000000000 */
[----:B0-----:R-:W0:Y:S01]  /*2570*/  DFMA R8, R18, -UR4, R8 ;  /* 0x8000000412087c2b */ /* 0x001e220008000008 */
[----:B------:R-:W-:Y:S01]  /*2580*/  UMOV UR4, 0x252049c0 ;  /* 0x252049c000047882 */ /* 0x000fe20000000000 */
[----:B------:R-:W-:-:S15]  /*2590*/  UMOV UR5, 0x397b839a ;  /* 0x397b839a00057882 */ /* 0x000fde0000000000 */
[----:B------:R-:W-:-:S15]  /*25a0*/  NOP ;  /* 0x0000000000007918 */ /* 0x000fde0000000000 */
[----:B------:R-:W-:-:S15]  /*25b0*/  NOP ;  /* 0x0000000000007918 */ /* 0x000fde0000000000 */
[----:B------:R-:W-:-:S15]  /*25c0*/  NOP ;  /* 0x0000000000007918 */ /* 0x000fde0000000000 */
[----:B------:R-:W-:-:S02]  /*25d0*/  NOP ;  /* 0x0000000000007918 */ /* 0x000fc40000000000 */
[----:B0-----:R0:W3:Y:S02]  /*25e0*/  DFMA R18, R18, -UR4, R8 ;  /* 0x8000000412127c2b */ /* 0x0010e40008000008 */
[----:B0--3--:R-:W-:Y:S05]  /*25f0*/  @!P0 BRA `(.L_x_1798) ;  /* 0x0000000000148947 */ /* 0x009fea0003800000 */
[----:B------:R-:W-:Y:S01]  /*2600*/  IMAD.MOV.U32 R10, RZ, RZ, R4 ;  /* 0x000000ffff0a7224 */ /* 0x000fe200078e0004 */
[----:B------:R-:W-:-:S07]  /*2610*/  MOV R14, 0x2630 ;  /* 0x00002630000e7802 */ /* 0x000fce0000000f00 */
[----:B------:R-:W-:Y:S05]  /*2620*/  CALL.REL.NOINC `($_ZN2at6native18elementwise_kernelILi128ELi4EZNS0_15gpu_kernel_implIZZZNS0_15sin_kernel_cudaERNS_18TensorIteratorBaseEENKUlvE0_clEvENKUlvE_clEvEUldE_EEvS4_RKT_EUliE_EEviT1_$__internal_trig_reduction_slowpathd) ;  /* 0x000000cc00687944 */ /* 0x000fea0003c00000 */
[----:B------:R-:W-:Y:S01]  /*2630*/  MOV R18, R10 ;  /* 0x0000000a00127202 */ /* 0x000fe20000000f00 */
[----:B------:R-:W-:-:S07]  /*2640*/  IMAD.MOV.U32 R19, RZ, RZ, R11 ;  /* 0x000000ffff137224 */ /* 0x000fce00078e000b */
.L_x_1798:
[----:B------:R-:W-:Y:S05]  /*2650*/  BSYNC.RECONVERGENT B0 ;  /* 0x0000000000007941 */ /* 0x000fea0003800200 */
.L_x_1797:
[----:B------:R-:W0:Y:S01]  /*2660*/  LDCU.64 UR4, c[0x4][0x140] ;  /* 0x01002800ff0477ac */ /* 0x000e220008000a00 */
[----:B------:R-:W-:Y:S02]  /*2670*/  IMAD.SHL.U32 R3, R0, 0x40, RZ ;  /* 0x0000004000037824 */ /* 0x000fe400078e00ff */
[----:B------:R-:W-:Y:S01]  /*2680*/  IMAD.MOV.U32 R24, RZ, RZ, 0x20fd8164 ;  /* 0x20fd8164ff187424 */ /* 0x000fe200078e00ff */
[----:B------:R-:W3:Y:S02]  /*2690*/  LDCU.64 UR6, c[0x0][0x580] ;  /* 0x0000b000ff0677ac */ /* 0x000ee40008000a00 */
[----:B------:R-:W-:-:S04]  /*26a0*/  LOP3.LUT R3, R3, 0x40, RZ, 0xc0, !PT ;  /* 0x0000004003037812 */ /* 0x000fc800078ec0ff */
[----:B0-----:R-:W-:-:S04]  /*26b0*/  IADD3 R22, P0, PT, R3, UR4, RZ ;  /* 0x0000000403167c10 */ /* 0x001fc8000ff1e0ff */
[----:B------:R-:W-:-:S05]  /*26c0*/  IADD3.X R23, PT, PT, RZ, UR5, RZ, P0, !PT ;  /* 0x00000005ff177c10 */ /* 0x000fca00087fe4ff */
[----:B-12---:R-:W2:Y:S04]  /*26d0*/  LDG.E.128.CONSTANT R4, desc[UR36][R22.64] ;  /* 0x0000002416047981 */ /* 0x006ea8000c1e9d00 */
[----:B------:R-:W4:Y:S04]  /*26e0*/  LDG.E.128.CONSTANT R8, desc[UR36][R22.64+0x10] ;  /* 0x0000102416087981 */ /* 0x000f28000c1e9d00 */
[----:B------:R-:W5:Y:S01]  /*26f0*/  LDG.E.128.CONSTANT R12, desc[UR36][R22.64+0x20] ;  /* 0x00002024160c7981 */ /* 0x000f62000c1e9d00 */
[----:B------:R-:W-:Y:S01]  /*2700*/  LOP3.LUT R3, R0, 0x1, RZ, 0xc0, !PT ;  /* 0x0000000100037812 */ /* 0x000fe200078ec0ff */
[----:B------:R-:W2:Y:S01]  /*2710*/  DMUL R20, R18, R18 ;  /* 0x0000001212147228 */ /* 0x000ea20000000000 */
[----:B------:R-:W-:Y:S01]  /*2720*/  UPRMT UR4, UR42, 0x9910, URZ ;  /* 0x000099102a047896 */ /* 0x000fe200080000ff */
[----:B---3--:R-:W-:-:S02]  /*2730*/  IADD3 R2, P1, PT, R2, UR6, RZ ;  /* 0x0000000602027c10 */ /* 0x008fc4000ff3e0ff */
[----:B------:R-:W-:Y:S01]  /*2740*/  ISETP.NE.U32.AND P0, PT, R3, 0x1, PT ;  /* 0x000000010300780c */ /* 0x000fe20003f05070 */
[----:B------:R-:W-:Y:S01]  /*2750*/  IMAD.MOV.U32 R3, RZ, RZ, 0x3da8ff83 ;  /* 0x3da8ff83ff037424 */ /* 0x000fe200078e00ff */
[----:B------:R-:W-:Y:S02]  /*2760*/  UISETP.GT.AND UP0, UPT, UR4, 0x9, UPT ;  /* 0x000000090400788c */ /* 0x000fe4000bf04270 */
[----:B------:R-:W-:Y:S02]  /*2770*/  FSEL R24, R24, -8.06006814911005101289e+34, !P0 ;  /* 0xf9785eba18187808 */ /* 0x000fe40004000000 */
[----:B------:R-:W-:Y:S02]  /*2780*/  FSEL R25, -R3, 0.11223486810922622681, !P0 ;  /* 0x3de5db6503197808 */ /* 0x000fe40004000100 */
[----:B------:R-:W-:-:S15]  /*2790*/  IADD3.X R3, PT, PT, RZ, UR7, RZ, P1, !PT ;  /* 0x00000007ff037c10 */ /* 0x000fde0008ffe4ff */
[----:B------:R-:W-:-:S15]  /*27a0*/  NOP ;  /* 0x0000000000007918 */ /* 0x000fde0000000000 */
[----:B------:R-:W-:-:S15]  /*27b0*/  NOP ;  /* 0x0000000000007918 */ /* 0x000fde0000000000 */
[----:B------:R-:W-:-:S07]  /*27c0*/  NOP ;  /* 0x0000000000007918 */ /* 0x000fce0000000000 */
[----:B--2---:R-:W0:-:S15]  /*27d0*/  DFMA R4, R20, R24, R4 ;  /* 0x000000181404722b */ /* 0x004e1e0000000004 */
[----:B------:R-:W-:-:S15]  /*27e0*/  NOP ;  /* 0x0000000000007918 */ /* 0x000fde0000000000 */
[----:B------:R-:W-:-:S15]  /*27f0*/  NOP ;  /* 0x0000000000007918 */ /* 0x000fde0000000000 */
[----:B------:R-:W-:-:S15]  /*2800*/  NOP ;  /* 0x0000000000007918 */ /* 0x000fde0000000000 */
[----:B------:R-:W-:-:S04]  /*2810*/  NOP ;  /* 0x0000000000007918 */ /* 0x000fc80000000000 */
[----:B0-----:R-:W4:-:S15]  /*2820*/  DFMA R4, R20, R4, R6 ;  /* 0x000000041404722b */ /* 0x001f1e0000000006 */
[----:B------:R-:W-:-:S15]  /*2830*/  NOP ;  /* 0x0000000000007918 */ /* 0x000fde0000000000 */
[----:B------:R-:W-:-:S15]  /*2840*/  NOP ;  /* 0x0000000000007918 */ /* 0x000fde0000000000 */
[----:B------:R-:W-:-:S15]  /*2850*/  NOP ;  /* 0x0000000000007918 */ /* 0x000fde0000000000 */
[----:B------:R-:W-:-:S04]  /*2860*/  NOP ;  /* 0x0000000000007918 */ /* 0x000fc80000000000 */
[----:B----4-:R-:W0:-:S15]  /*2870*/  DFMA R4, R20, R4, R8 ;  /* 0x000000041404722b */ /* 0x010e1e0000000008 */
[----:B------:R-:W-:-:S15]  /*2880*/  NOP ;  /* 0x0000000000007918 */ /* 0x000fde0000000000 */
[----:B------:R-:W-:-:S15]  /*2890*/  NOP ;  /* 0x0000000000007918 */ /* 0x000fde0000000000 */
[----:B------:R-:W-:-:S15]  /*28a0*/  NOP ;  /* 0x0000000000007918 */ /* 0x000fde0000000000 */
[----:B------:R-:W-:-:S04]  /*28b0*/  NOP ;  /* 0x0000000000007918 */ /* 0x000fc80000000000 */
[----:B0-----:R-:W5:-:S15]  /*28c0*/  DFMA R4, R20, R4, R10 ;  /* 0x000000041404722b */ /* 0x001f5e000000000a */
[----:B------:R-:W-:-:S15]  /*28d0*/  NOP ;  /* 0x0000000000007918 */ /* 0x000fde0000000000 */
[----:B------:R-:W-:-:S15]  /*28e0*/  NOP ;  /* 0x0000000000007918 */ /* 0x000fde0000000000 */
[----:B------:R-:W-:-:S15]  /*28f0*/  NOP ;  /* 0x0000000000007918 */ /* 0x000fde0000000000 */
[----:B------:R-:W-:-:S04]  /*2900*/  NOP ;  /* 0x0000000000007918 */ /* 0x000fc80000000000 */
[----:B-----5:R-:W0:-:S15]  /*2910*/  DFMA R4, R20, R4, R12 ;  /* 0x000000041404722b */ /* 0x020e1e000000000c */
[----:B------:R-:W-:-:S15]  /*2920*/  NOP ;  /* 0x0000000000007918 */ /* 0x000fde0000000000 */
[----:B------:R-:W-:-:S15]  /*2930*/  NOP ;  /* 0x0000000000007918 */ /* 0x000fde0000000000 */
[----:B------:R-:W-:-:S15]  /*2940*/  NOP ;  /* 0x0000000000007918 */ /* 0x000fde0000000000 */
[----:B------:R-:W-:-:S04]  /*2950*/  NOP ;  /* 0x0000000000007918 */ /* 0x000fc80000000000 */
[----:B0-----:R-:W0:-:S15]  /*2960*/  DFMA R4, R20, R4, R14 ;  /* 0x000000041404722b */ /* 0x001e1e000000000e */
[----:B------:R-:W-:-:S15]  /*2970*/  NOP ;  /* 0x0000000000007918 */ /* 0x000fde0000000000 */
[----:B------:R-:W-:-:S15]  /*2980*/  NOP ;  /* 0x0000000000007918 */ /* 0x000fde0000000000 */
[----:B------:R-:W-:-:S15]  /*2990*/  NOP ;  /* 0x0000000000007918 */ /* 0x000fde0000000000 */
[----:B------:R-:W-:-:S04]  /*29a0*/  NOP ;  /* 0x0000000000007918 */ /* 0x000fc80000000000 */
[----:B0-----:R-:W-:-:S15]  /*29b0*/  DFMA R18, R4, R18, R18 ;  /* 0x000000120412722b */ /* 0x001fde0000000012 */
[----:B------:R-:W-:-:S15]  /*29c0*/  NOP ;  /* 0x0000000000007918 */ /* 0x000fde0000000000 */
[----:B------:R-:W-:-:S15]  /*29d0*/  NOP ;  /* 0x0000000000007918 */ /* 0x000fde0000000000 */
[----:B------:R-:W-:-:S15]  /*29e0*/  NOP ;  /* 0x0000000000007918 */ /* 0x000fde0000000000 */
[----:B------:R-:W-:-:S04]  /*29f0*/  NOP ;  /* 0x0000000000007918 */ /* 0x000fc80000000000 */
[----:B------:R-:W0:Y:S02]  /*2a00*/  DFMA R4, R20, R4, 1 ;  /* 0x3ff000001404742b */ /* 0x000e240000000004 */
[----:B0-----:R-:W-:Y:S02]  /*2a10*/  FSEL R6, R4, R18, !P0 ;  /* 0x0000001204067208 */ /* 0x001fe40004000000 */
[----:B------:R-:W-:Y:S02]  /*2a20*/  FSEL R7, R5, R19, !P0 ;  /* 0x0000001305077208 */ /* 0x000fe40004000000 */
[----:B------:R-:W-:-:S15]  /*2a30*/  LOP3.LUT P0, RZ, R0, 0x2, RZ, 0xc0, !PT ;  /* 0x0000000200ff7812 */ /* 0x000fde000780c0ff */
[----:B------:R-:W-:-:S15]  /*2a40*/  NOP ;  /* 0x0000000000007918 */ /* 0x000fde0000000000 */
[----:B------:R-:W-:-:S15]  /*2a50*/  NOP ;  /* 0x0000000000007918 */ /* 0x000fde0000000000 */
[----:B------:R-:W-:-:S13]  /*2a60*/  NOP ;  /* 0x0000000000007918 */ /* 0x000fda0000000000 */
[----:B------:R-:W0:Y:S02]  /*2a70*/  DADD R4, RZ, -R6 ;  /* 0x00000000ff047229 */ /* 0x000e240000000806 */
[----:B0-----:R-:W-:Y:S02]  /*2a80*/  FSEL R4, R6, R4, !P0 ;  /* 0x0000000406047208 */ /* 0x001fe40004000000 */
[----:B------:R-:W-:Y:S01]  /*2a90*/  FSEL R5, R7, R5, !P0 ;  /* 0x0000000507057208 */ /* 0x000fe20004000000 */
        /* <DEDUP_REMOVED lines=9> */
[----:B------:R-:W0:Y:S02]  /*2b30*/  F2I.F64.TRUNC R5, R4 ;  /* 0x0000000400057311 */ /* 0x000e24000030d100 */
[----:B0-----:R0:W-:Y:S01]  /*2b40*/  STG.E.U8 desc[UR36][R2.64], R5 ;  /* 0x0000000502007986 */ /* 0x0011e2000c101124 */
[----:B------:R-:W-:Y:S05]  /*2b50*/  BRA `(.L_x_1804) ;  /* 0x0000001000947947 */ /* 0x000fea0003800000 */
.L_x_1802:
[----:B------:R-:W0:Y:S02]  /*2b60*/  F2I.S64.F64.TRUNC R4, R4 ;  /* 0x0000000400047311 */ /* 0x000e24000030d900 */
[----:B0-----:R-:W-:-:S05]  /*2b70*/  IMAD.MOV.U32 R7, RZ, RZ, R4 ;  /* 0x000000ffff077224 */ /* 0x001fca00078e0004 */
[----:B------:R0:W-:Y:S01]  /*2b80*/  STG.E.U8 desc[UR36][R2.64], R7 ;  /* 0x0000000702007986 */ /* 0x0001e2000c101124 */
[----:B------:R-:W-:Y:S05]  /*2b90*/  BRA `(.L_x_1804) ;  /* 0x0000001000847947 */ /* 0x000fea0003800000 */
.L_x_1801:
[----:B------:R-:W-:-:S09]  /*2ba0*/  UISETP.NE.AND UP0, UPT, UR4, 0x2, UPT ;  /* 0x000000020400788c */ /* 0x000fd2000bf05270 */
[----:B------:R-:W-:Y:S05]  /*2bb0*/  BRA.U !UP0, `(.L_x_1805) ;  /* 0x0000000108287547 */ /* 0x000fea000b800000 */
[----:B------:R-:W-:-:S09]  /*2bc0*/  UISETP.NE.AND UP0, UPT, UR4, 0x3, UPT ;  /* 0x000000030400788c */ /* 0x000fd2000bf05270 */
[----:B------:R-:W-:Y:S05]  /*2bd0*/  BRA.U !UP0, `(.L_x_1806) ;  /* 0x0000000108147547 */ /* 0x000fea000b800000 */
[----:B------:R-:W-:-:S09]  /*2be0*/  UISETP.NE.AND UP0, UPT, UR4, 0x4, UPT ;  /* 0x000000040400788c */ /* 0x000fd2000bf05270 */
[----:B------:R-:W-:Y:S05]  /*2bf0*/  BRA.U UP0, `(.L_x_1803) ;  /* 0x0000000d00b47547 */ /* 0x000fea000b800000 */
[----:B------:R-:W0:Y:S02]  /*2c00*/  F2I.S64.F64.TRUNC R4, R4 ;  /* 0x0000000400047311 */ /* 0x000e24000030d900 */
[----:B0-----:R0:W-:Y:S01]  /*2c10*/  STG.E.64 desc[UR36][R2.64], R4 ;  /* 0x0000000402007986 */ /* 0x0011e2000c101b24 */
[----:B------:R-:W-:Y:S05]  /*2c20*/  BRA `(.L_x_1804) ;  /* 0x0000001000607947 */ /* 0x000fea0003800000 */
.L_x_1806:
[----:B------:R-:W0:Y:S02]  /*2c30*/  F2I.F64.TRUNC R5, R4 ;  /* 0x0000000400057311 */ /* 0x000e24000030d100 */
[----:B0-----:R0:W-:Y:S01]  /*2c40*/  STG.E desc[UR36][R2.64], R5 ;  /* 0x0000000502007986 */ /* 0x0011e2000c101924 */
[----:B------:R-:W-:Y:S05]  /*2c50*/  BRA `(.L_x_1804) ;  /* 0x0000001000547947 */ /* 0x000fea0003800000 */
.L_x_1805:
[----:B------:R-:W0:Y:S02]  /*2c60*/  F2I.F64.TRUNC R5, R4 ;  /* 0x0000000400057311 */ /* 0x000e24000030d100 */
[----:B0-----:R0:W-:Y:S01]  /*2c70*/  STG.E.U16 desc[UR36][R2.64], R5 ;  /* 0x0000000502007986 */ /* 0x0011e2000c101524 */
[----:B------:R-:W-:Y:S05]  /*2c80*/  BRA `(.L_x_1804) ;  /* 0x0000001000487947 */ /* 0x000fea0003800000 */
.L_x_1800:
[----:B------:R-:W-:-:S09]  /*2c90*/  UISETP.GT.AND UP0, UPT, UR4, 0x6, UPT ;  /* 0x000000060400788c */ /* 0x000fd2000bf04270 */
[----:B------:R-:W-:Y:S05]  /*2ca0*/  BRA.U UP0, `(.L_x_1807) ;  /* 0x00000001006c7547 */ /* 0x000fea000b800000 */
[----:B------:R-:W-:-:S09]  /*2cb0*/  UISETP.NE.AND UP0, UPT, UR4, 0x5, UPT ;  /* 0x000000050400788c */ /* 0x000fd2000bf05270 */
[----:B------:R-:W-:Y:S05]  /*2cc0*/  BRA.U !UP0, `(.L_x_1808) ;  /* 0x0000000108347547 */ /* 0x000fea000b800000 */
[----:B------:R-:W-:-:S09]  /*2cd0*/  UISETP.NE.AND UP0, UPT, UR4, 0x6, UPT ;  /* 0x000000060400788c */ /* 0x000fd2000bf05270 */
[----:B------:R-:W-:Y:S05]  /*2ce0*/  BRA.U UP0, `(.L_x_1803) ;  /* 0x0000000d00787547 */ /* 0x000fea000b800000 */
[----:B------:R-:W-:Y:S01]  /*2cf0*/  UMOV UR4, 0xf0000000 ;  /* 0xf000000000047882 */ /* 0x000fe20000000000 */
[----:B------:R-:W-:Y:S01]  /*2d00*/  UMOV UR5, 0x380fffff ;  /* 0x380fffff00057882 */ /* 0x000fe20000000000 */
[----:B------:R-:W0:-:S15]  /*2d10*/  F2F.F32.F64 R7, R4 ;  /* 0x0000000400077310 */ /* 0x000e1e0000301000 */
[----:B------:R-:W-:-:S15]  /*2d20*/  NOP ;  /* 0x0000000000007918 */ /* 0x000fde0000000000 */
[----:B------:R-:W-:-:S15]  /*2d30*/  NOP ;  /* 0x0000000000007918 */ /* 0x000fde0000000000 */
[----:B------:R-:W-:-:S15]  /*2d40*/  NOP ;  /* 0x0000000000007918 */ /* 0x000fde0000000000 */
[----:B------:R-:W-:-:S04]  /*2d50*/  NOP ;  /* 0x0000000000007918 */ /* 0x000fc80000000000 */
[----:B------:R-:W0:Y:S02]  /*2d60*/  DSETP.GEU.AND P0, PT, |R4|, UR4, PT ;  /* 0x0000000404007e2a */ /* 0x000e24000bf0e200 */
[----:B0-----:R-:W-:-:S05]  /*2d70*/  @!P0 FMUL R7, R7, 1.175494350822287508e-38 ;  /* 0x0080000007078820 */ /* 0x001fca0000400000 */
[----:B------:R0:W-:Y:S01]  /*2d80*/  STG.E desc[UR36][R2.64], R7 ;  /* 0x0000000702007986 */ /* 0x0001e2000c101924 */
[----:B------:R-:W-:Y:S05]  /*2d90*/  BRA `(.L_x_1804) ;  /* 0x0000001000047947 */ /* 0x000fea0003800000 */
.L_x_1808:
        /* <DEDUP_REMOVED lines=9> */
[----:B------:R-:W-:-:S05]  /*2e30*/  F2FP.F16.F32.PACK_AB R0, RZ, R0 ;  /* 0x00000000ff00723e */ /* 0x000fca00000000ff */
[----:B------:R0:W-:Y:S01]  /*2e40*/  STG.E.U16 desc[UR36][R2.64], R0 ;  /* 0x0000000002007986 */ /* 0x0001e2000c101524 */
[----:B------:R-:W-:Y:S05]  /*2e50*/  BRA `(.L_x_1804) ;  /* 0x0000000c00d47947 */ /* 0x000fea0003800000 */
.L_x_1807:
[----:B------:R-:W-:-:S09]  /*2e60*/  UISETP.NE.AND UP0, UPT, UR4, 0x7, UPT ;  /* 0x000000070400788c */ /* 0x000fd2000bf05270 */
[----:B------:R-:W-:Y:S05]  /*2e70*/  BRA.U !UP0, `(.L_x_1809) ;  /* 0x0000000108747547 */ /* 0x000fea000b800000 */
        /* <DEDUP_REMOVED lines=11> */
[----:B------:R-:W0:Y:S01]  /*2f30*/  DSETP.GEU.AND P0, PT, |R4|, UR4, PT ;  /* 0x0000000404007e2a */ /* 0x000e22000bf0e200 */
[----:B------:R-:W-:Y:S02]  /*2f40*/  IMAD.MOV.U32 R7, RZ, RZ, RZ ;  /* 0x000000ffff077224 */ /* 0x000fe400078e00ff */
[----:B0-----:R-:W-:-:S05]  /*2f50*/  @!P0 FMUL R6, R6, 1.175494350822287508e-38 ;  /* 0x0080000006068820 */ /* 0x001fca0000400000 */
[----:B------:R0:W-:Y:S01]  /*2f60*/  STG.E.64 desc[UR36][R2.64], R6 ;  /* 0x0000000602007986 */ /* 0x0001e2000c101b24 */
[----:B------:R-:W-:Y:S05]  /*2f70*/  BRA `(.L_x_1804) ;  /* 0x0000000c008c7947 */ /* 0x000fea0003800000 */
.L_x_1810:
        /* <DEDUP_REMOVED lines=9> */
[----:B------:R-:W-:-:S04]  /*3010*/  F2FP.F16.F32.PACK_AB R5, RZ, R0 ;  /* 0x00000000ff05723e */ /* 0x000fc800000000ff */
[----:B------:R-:W-:-:S05]  /*3020*/  PRMT R5, R5, 0x5410, RZ ;  /* 0x0000541005057816 */ /* 0x000fca00000000ff */
[----:B------:R0:W-:Y:S01]  /*3030*/  STG.E desc[UR36][R2.64], R5 ;  /* 0x0000000502007986 */ /* 0x0001e2000c101924 */
[----:B------:R-:W-:Y:S05]  /*3040*/  BRA `(.L_x_1804) ;  /* 0x0000000c00587947 */ /* 0x000fea0003800000 */
.L_x_1809:
[----:B------:R0:W-:Y:S01]  /*3050*/  STG.E.64 desc[UR36][R2.64], R4 ;  /* 0x0000000402007986 */ /* 0x0001e2000c101b24 */
[----:B------:R-:W-:Y:S05]  /*3060*/  BRA `(.L_x_1804) ;  /* 0x0000000c00507947 */ /* 0x000fea0003800000 */
.L_x_1799:
        /* <DEDUP_REMOVED lines=8> */
[----:B------:R-:W0:Y:S02]  /*30f0*/  DSETP.NEU.AND P0, PT, R4, RZ, PT ;  /* 0x000000ff0400722a */ /* 0x000e240003f0d000 */
[----:B0-----:R-:W-:-:S05]  /*3100*/  SEL R5, RZ, 0x1, !P0 ;  /* 0x00000001ff057807 */ /* 0x001fca0004000000 */
[----:B------:R4:W-:Y:S01]  /*3110*/  STG.E.U8 desc[UR36][R2.64], R5 ;  /* 0x0000000502007986 */ /* 0x0009e2000c101124 */
[----:B------:R-:W-:Y:S05]  /*3120*/  BRA `(.L_x_1804) ;  /* 0x0000000c00207947 */ /* 0x000fea0003800000 */
.L_x_1813:
[----:B------:R-:W-:-:S05]  /*3130*/  CS2R R6, SRZ ;  /* 0x0000000000067805 */ /* 0x000fca000001ff00 */
[----:B------:R3:W-:Y:S01]  /*3140*/  STG.E.128 desc[UR36][R2.64], R4 ;  /* 0x0000000402007986 */ /* 0x0007e2000c101d24 */
[----:B------:R-:W-:Y:S05]  /*3150*/  BRA `(.L_x_1804) ;  /* 0x0000000c00147947 */ /* 0x000fea0003800000 */
.L_x_1812:
        /* <DEDUP_REMOVED lines=14> */
[----:B------:R-:W-:Y:S01]  /*3240*/  BSSY.RECONVERGENT B0, `(.L_x_1816) ;  /* 0x000000d000007945 */ /* 0x000fe20003800200 */
[----:B0-----:R-:W-:Y:S01]  /*3250*/  @!P0 FMUL R9, R9, 1.175494350822287508e-38 ;  /* 0x0080000009098820 */ /* 0x001fe20000400000 */
[----:B------:R-:W-:-:S04]  /*3260*/  MOV R0, 0x7f ;  /* 0x0000007f00007802 */ /* 0x000fc80000000f00 */
        /* <DEDUP_REMOVED lines=10> */
.L_x_1817:
[----:B------:R-:W-:Y:S05]  /*3310*/  BSYNC.RECONVERGENT B0 ;  /* 0x0000000000007941 */ /* 0x000fea0003800200 */
.L_x_1816:
[----:B------:R-:W-:-:S05]  /*3320*/  LOP3.LUT R7, R0, 0x80, R7, 0xf8, !PT ;  /* 0x0000008000077812 */ /* 0x000fca00078ef807 */
[----:B------:R1:W-:Y:S01]  /*3330*/  STG.E.U8 desc[UR36][R2.64], R7 ;  /* 0x0000000702007986 */ /* 0x0003e2000c101124 */
[----:B------:R-:W-:Y:S05]  /*3340*/  BRA `(.L_x_1804) ;  /* 0x0000000800987947 */ /* 0x000fea0003800000 */
.L_x_1815:
        /* <DEDUP_REMOVED lines=9> */
[----:B0-----:R-:W-:-:S05]  /*33e0*/  @!P0 FMUL R9, R9, 1.175494350822287508e-38 ;  /* 0x0080000009098820 */ /* 0x001fca0000400000 */
        /* <DEDUP_REMOVED lines=13> */
.L_x_1819:
[----:B------:R-:W-:Y:S05]  /*34c0*/  BSYNC.RECONVERGENT B0 ;  /* 0x0000000000007941 */ /* 0x000fea0003800200 */
.L_x_1818:
[----:B------:R-:W-:-:S05]  /*34d0*/  LOP3.LUT R7, R0, 0x80, R7, 0xf8, !PT ;  /* 0x0000008000077812 */ /* 0x000fca00078ef807 */
[----:B------:R2:W-:Y:S01]  /*34e0*/  STG.E.U8 desc[UR36][R2.64], R7 ;  /* 0x0000000702007986 */ /* 0x0005e2000c101124 */
[----:B------:R-:W-:Y:S05]  /*34f0*/  BRA `(.L_x_1804) ;  /* 0x00000008002c7947 */ /* 0x000fea0003800000 */
.L_x_1814:
        /* <DEDUP_REMOVED lines=9> */
[----:B------:R-:W-:-:S05]  /*3590*/  F2FP.BF16.F32.PACK_AB R0, RZ, R0 ;  /* 0x00000000ff00723e */ /* 0x000fca00000010ff */
[----:B------:R0:W-:Y:S01]  /*35a0*/  STG.E.U16 desc[UR36][R2.64], R0 ;  /* 0x0000000002007986 */ /* 0x0001e2000c101524 */
[----:B------:R-:W-:Y:S05]  /*35b0*/  BRA `(.L_x_1804) ;  /* 0x0000000400fc7947 */ /* 0x000fea0003800000 */
.L_x_1811:
        /* <DEDUP_REMOVED lines=8> */
[----:B------:R-:W0:Y:S02]  /*3640*/  F2I.U32.F64.TRUNC R5, R4 ;  /* 0x0000000400057311 */ /* 0x000e24000030d000 */
[----:B0-----:R0:W-:Y:S01]  /*3650*/  STG.E.U16 desc[UR36][R2.64], R5 ;  /* 0x0000000502007986 */ /* 0x0011e2000c101524 */
[----:B------:R-:W-:Y:S05]  /*3660*/  BRA `(.L_x_1804) ;  /* 0x0000000400d07947 */ /* 0x000fea0003800000 */
.L_x_1822:
        /* <DEDUP_REMOVED lines=10> */
[----:B------:R-:W-:-:S04]  /*3710*/  IMAD.MOV.U32 R0, RZ, RZ, 0x80 ;  /* 0x00000080ff007424 */ /* 0x000fc800078e00ff */
        /* <DEDUP_REMOVED lines=10> */
.L_x_1825:
[----:B------:R-:W-:-:S04]  /*37c0*/  SHF.R.U32.HI R0, RZ, 0x14, R7 ;  /* 0x00000014ff007819 */ /* 0x000fc80000011607 */
[----:B------:R-:W-:-:S04]  /*37d0*/  LOP3.LUT R0, R0, 0x1, RZ, 0xc0, !PT ;  /* 0x0000000100007812 */ /* 0x000fc800078ec0ff */
[----:B------:R-:W-:-:S04]  /*37e0*/  IADD3 R0, PT, PT, R7, 0x487ffff, R0 ;  /* 0x0487ffff07007810 */ /* 0x000fc80007ffe000 */
[----:B------:R-:W-:-:S04]  /*37f0*/  SHF.R.U32.HI R0, RZ, 0x14, R0 ;  /* 0x00000014ff007819 */ /* 0x000fc80000011600 */
[----:B------:R-:W-:-:S07]  /*3800*/  LOP3.LUT R4, R0, 0xff, RZ, 0xc0, !PT ;  /* 0x000000ff00047812 */ /* 0x000fce00078ec0ff */
.L_x_1826:
[----:B------:R-:W-:-:S04]  /*3810*/  SHF.R.U32.HI R5, RZ, 0x18, R7 ;  /* 0x00000018ff057819 */ /* 0x000fc80000011607 */
[----:B------:R-:W-:-:S04]  /*3820*/  LOP3.LUT R4, R4, 0x80, R5, 0xf8, !PT ;  /* 0x0000008004047812 */ /* 0x000fc800078ef805 */
[----:B------:R-:W-:-:S07]  /*3830*/  PRMT R0, R4, 0x7610, R0 ;  /* 0x0000761004007816 */ /* 0x000fce0000000000 */
.L_x_1824:
[----:B------:R-:W-:Y:S05]  /*3840*/  BSYNC.RECONVERGENT B0 ;  /* 0x0000000000007941 */ /* 0x000fea0003800200 */
.L_x_1823:
[----:B------:R0:W-:Y:S01]  /*3850*/  STG.E.U8 desc[UR36][R2.64], R0 ;  /* 0x0000000002007986 */ /* 0x0001e2000c101124 */
[----:B------:R-:W-:Y:S05]  /*3860*/  BRA `(.L_x_1804) ;  /* 0x0000000400507947 */ /* 0x000fea0003800000 */
.L_x_1821:
        /* <DEDUP_REMOVED lines=21> */
.L_x_1829:
[----:B------:R-:W-:-:S04]  /*39c0*/  SHF.R.U32.HI R0, RZ, 0x15, R7 ;  /* 0x00000015ff007819 */ /* 0x000fc80000011607 */
[----:B------:R-:W-:-:S04]  /*39d0*/  LOP3.LUT R0, R0, 0x1, RZ, 0xc0, !PT ;  /* 0x0000000100007812 */ /* 0x000fc800078ec0ff */
[----:B------:R-:W-:-:S04]  /*39e0*/  IADD3 R0, PT, PT, R7, 0x88fffff, R0 ;  /* 0x088fffff07007810 */ /* 0x000fc80007ffe000 */
[----:B------:R-:W-:-:S04]  /*39f0*/  SHF.R.U32.HI R0, RZ, 0x15, R0 ;  /* 0x00000015ff007819 */ /* 0x000fc80000011600 */
[----:B------:R-:W-:-:S07]  /*3a00*/  LOP3.LUT R4, R0, 0xff, RZ, 0xc0, !PT ;  /* 0x000000ff00047812 */ /* 0x000fce00078ec0ff */
.L_x_1830:
[----:B------:R-:W-:-:S04]  /*3a10*/  SHF.R.U32.HI R5, RZ, 0x18, R7 ;  /* 0x00000018ff057819 */ /* 0x000fc80000011607 */
[----:B------:R-:W-:-:S04]  /*3a20*/  LOP3.LUT R4, R4, 0x80, R5, 0xf8, !PT ;  /* 0x0000008004047812 */ /* 0x000fc800078ef805 */
[----:B------:R-:W-:-:S07]  /*3a30*/  PRMT R0, R4, 0x7610, R0 ;  /* 0x0000761004007816 */ /* 0x000fce0000000000 */
.L_x_1828:
[----:B------:R-:W-:Y:S05]  /*3a40*/  BSYNC.RECONVERGENT B0 ;  /* 0x0000000000007941 */ /* 0x000fea0003800200 */
.L_x_1827:
[----:B------:R0:W-:Y:S01]  /*3a50*/  STG.E.U8 desc[UR36][R2.64], R0 ;  /* 0x0000000002007986 */ /* 0x0001e2000c101124 */
[----:B------:R-:W-:Y:S05]  /*3a60*/  BRA `(.L_x_1804) ;  /* 0x0000000000d07947 */ /* 0x000fea0003800000 */
.L_x_1820:
[----:B------:R-:W-:-:S09]  /*3a70*/  UISETP.NE.AND UP0, UPT, UR4, 0x1c, UPT ;  /* 0x0000001c0400788c */ /* 0x000fd2000bf05270 */
[----:B------:R-:W-:Y:S05]  /*3a80*/  BRA.U !UP0, `(.L_x_1831) ;  /* 0x0000000108c07547 */ /* 0x000fea000b800000 */
[----:B------:R-:W-:-:S09]  /*3a90*/  UISETP.NE.AND UP0, UPT, UR4, 0x1d, UPT ;  /* 0x0000001d0400788c */ /* 0x000fd2000bf05270 */
[----:B------:R-:W-:Y:S05]  /*3aa0*/  BRA.U !UP0, `(.L_x_1832) ;  /* 0x0000000108ac7547 */ /* 0x000fea000b800000 */
[----:B------:R-:W-:-:S09]  /*3ab0*/  UISETP.NE.AND UP0, UPT, UR4, 0x2c, UPT ;  /* 0x0000002c0400788c */ /* 0x000fd2000bf05270 */
[----:B------:R-:W-:Y:S05]  /*3ac0*/  BRA.U !UP0, `(.L_x_1833) ;  /* 0x0000000108447547 */ /* 0x000fea000b800000 */
.L_x_1803:
[----:B------:R-:W-:Y:S01]  /*3ad0*/  MOV R0, 0x0 ;  /* 0x0000000000007802 */ /* 0x000fe20000000f00 */
[----:B------:R-:W0:Y:S01]  /*3ae0*/  LDCU.64 UR6, c[0x4][0x128] ;  /* 0x01002500ff0677ac */ /* 0x000e220008000a00 */
[----:B------:R-:W-:Y:S02]  /*3af0*/  HFMA2 R13, -RZ, RZ, 0, 0 ;  /* 0x00000000ff0d7431 */ /* 0x000fe400000001ff */
[----:B------:R-:W-:Y:S01]  /*3b00*/  IMAD.MOV.U32 R8, RZ, RZ, 0x65 ;  /* 0x00000065ff087424 */ /* 0x000fe200078e00ff */
[----:B------:R1:W2:Y:S01]  /*3b10*/  LDC.64 R2, c[0x4][R0] ;  /* 0x0100000000027b82 */ /* 0x0002a20000000a00 */
        /* <DEDUP_REMOVED lines=11> */
.L_x_1834:
[----:B------:R-:W-:Y:S05]  /*3bd0*/  BRA `(.L_x_1804) ;  /* 0x0000000000747947 */ /* 0x000fea0003800000 */
.L_x_1833:
        /* <DEDUP_REMOVED lines=8> */
[----:B0-----:R-:W-:Y:S01]  /*3c60*/  @!P0 FMUL R8, R8, 1.175494350822287508e-38 ;  /* 0x0080000008088820 */ /* 0x001fe20000400000 */
[----:B------:R-:W-:-:S04]  /*3c70*/  IMAD.MOV.U32 R5, RZ, RZ, 0xff ;  /* 0x000000ffff057424 */ /* 0x000fc800078e00ff */
        /* <DEDUP_REMOVED lines=14> */
.L_x_1832:
[----:B------:R-:W0:Y:S02]  /*3d60*/  F2I.U64.F64.TRUNC R4, R4 ;  /* 0x0000000400047311 */ /* 0x000e24000030d800 */
[----:B0-----:R0:W-:Y:S01]  /*3d70*/  STG.E.64 desc[UR36][R2.64], R4 ;  /* 0x0000000402007986 */ /* 0x0011e2000c101b24 */
[----:B------:R-:W-:Y:S05]  /*3d80*/  BRA `(.L_x_1804) ;  /* 0x0000000000087947 */ /* 0x000fea0003800000 */
.L_x_1831:
[----:B------:R-:W0:Y:S02]  /*3d90*/  F2I.U32.F64.TRUNC R5, R4 ;  /* 0x0000000400057311 */ /* 0x000e24000030d000 */
[----:B0-----:R0:W-:Y:S02]  /*3da0*/  STG.E desc[UR36][R2.64], R5 ;  /* 0x0000000502007986 */ /* 0x0011e4000c101924 */
.L_x_1804:
[----:B------:R-:W-:-:S07]  /*3db0*/  VIADD R17, R17, 0x80 ;  /* 0x0000008011117836 */ /* 0x000fce0000000000 */
.L_x_1766:
[----:B------:R-:W-:Y:S05]  /*3dc0*/  BSYNC.RECONVERGENT B7 ;  /* 0x0000000000077941 */ /* 0x000fea0003800200 */
.L_x_1765:
[----:B------:R-:W5:Y:S01]  /*3dd0*/  LDCU UR4, c[0x0][0x380] ;  /* 0x00007000ff0477ac */ /* 0x000f620008000800 */
[----:B------:R-:W-:Y:S01]  /*3de0*/  BSSY.RECONVERGENT B7, `(.L_x_1835) ;  /* 0x00003ca000077945 */ /* 0x000fe20003800200 */
[----:B-----5:R-:W-:-:S13]  /*3df0*/  ISETP.GE.AND P0, PT, R17, UR4, PT ;  /* 0x0000000411007c0c */ /* 0x020fda000bf06270 */
[----:B------:R-:W-:Y:S05]  /*3e00*/  @P0 BRA `(.L_x_1836) ;  /* 0x0000003c001c0947 */ /* 0x000fea0003800000 */
[----:B------:R-:W5:Y:S01]  /*3e10*/  LDCU UR4, c[0x0][0x388] ;  /* 0x00007100ff0477ac */ /* 0x000f620008000800 */
[----:B0-----:R-:W-:Y:S02]  /*3e20*/  HFMA2 R0, -RZ, RZ, 0, 0 ;  /* 0x00000000ff007431 */ /* 0x001fe400000001ff */
[----:B-1234-:R-:W-:Y:S01]  /*3e30*/  IMAD.MOV.U32 R2, RZ, RZ, RZ ;  /* 0x000000ffff027224 */ /* 0x01efe200078e00ff */
[----:B-----5:R-:W-:-:S09]  /*3e40*/  UISETP.NE.AND UP0, UPT, UR4, URZ, UPT ;  /* 0x000000ff0400728c */ /* 0x020fd2000bf05270 */
        /* <DEDUP_REMOVED lines=299> */
.L_x_1837:
        /* <DEDUP_REMOVED lines=16> */
[----:B--2---:R-:W2:Y:S02]  /*5200*/  I2F.F64.S16 R4, R4 ;  /* 0x0000000400047312 */ /* 0x004ea40000101c00 */
[----:B--2---:R-:W-:Y:S05]  /*5210*/  BRA `(.L_x_1844) ;  /* 0x0000000c00707947 */ /* 0x004fea0003800000 */
.L_x_1842:
[----:B------:R-:W2:Y:S02]  /*5220*/  LDG.E.U8 R4, desc[UR36][R6.64] ;  /* 0x0000002406047981 */ /* 0x000ea4000c1e1100 */
[----:B--2---:R-:W2:Y:S02]  /*5230*/  I2F.F64.U16 R4, R4 ;  /* 0x0000000400047312 */ /* 0x004ea40000101800 */
[----:B--2---:R-:W-:Y:S05]  /*5240*/  BRA `(.L_x_1844) ;  /* 0x0000000c00647947 */ /* 0x004fea0003800000 */
.L_x_1841:
[----:B------:R-:W-:-:S09]  /*5250*/  UISETP.NE.AND UP0, UPT, UR4, 0x2, UPT ;  /* 0x000000020400788c */ /* 0x000fd2000bf05270 */
[----:B------:R-:W-:Y:S05]  /*5260*/  BRA.U !UP0, `(.L_x_1845) ;  /* 0x0000000108287547 */ /* 0x000fea000b800000 */
[----:B------:R-:W-:-:S09]  /*5270*/  UISETP.NE.AND UP0, UPT, UR4, 0x3, UPT ;  /* 0x000000030400788c */ /* 0x000fd2000bf05270 */
[----:B------:R-:W-:Y:S05]  /*5280*/  BRA.U !UP0, `(.L_x_1846) ;  /* 0x0000000108147547 */ /* 0x000fea000b800000 */
[----:B------:R-:W-:-:S09]  /*5290*/  UISETP.NE.AND UP0, UPT, UR4, 0x4, UPT ;  /* 0x000000040400788c */ /* 0x000fd2000bf05270 */
[----:B------:R-:W-:Y:S05]  /*52a0*/  BRA.U UP0, `(.L_x_1843) ;  /* 0x0000000900f07547 */ /* 0x000fea000b800000 */
[----:B------:R-:W2:Y:S02]  /*52b0*/  LDG.E.64 R4, desc[UR36][R6.64] ;  /* 0x0000002406047981 */ /* 0x000ea4000c1e1b00 */
[----:B--2---:R-:W2:Y:S02]  /*52c0*/  I2F.F64.S64 R4, R4 ;  /* 0x0000000400047312 */ /* 0x004ea40000301c00 */
[----:B--2---:R-:W-:Y:S05]  /*52d0*/  BRA `(.L_x_1844) ;  /* 0x0000000c00407947 */ /* 0x004fea0003800000 */
.L_x_1846:
[----:B------:R-:W2:Y:S02]  /*52e0*/  LDG.E R4, desc[UR36][R6.64] ;  /* 0x0000002406047981 */ /* 0x000ea4000c1e1900 */
[----:B--2---:R-:W2:Y:S02]  /*52f0*/  I2F.F64 R4, R4 ;  /* 0x0000000400047312 */ /* 0x004ea40000201c00 */
[----:B--2---:R-:W-:Y:S05]  /*5300*/  BRA `(.L_x_1844) ;  /* 0x0000000c00347947 */ /* 0x004fea0003800000 */
.L_x_1845:
[----:B------:R-:W2:Y:S02]  /*5310*/  LDG.E.U16 R4, desc[UR36][R6.64] ;  /* 0x0000002406047981 */ /* 0x000ea4000c1e1500 */
[----:B--2---:R-:W2:Y:S02]  /*5320*/  I2F.F64.S16 R4, R4 ;  /* 0x0000000400047312 */ /* 0x004ea40000101c00 */
[----:B--2---:R-:W-:Y:S05]  /*5330*/  BRA `(.L_x_1844) ;  /* 0x0000000c00287947 */ /* 0x004fea0003800000 */
.L_x_1840:
        /* <DEDUP_REMOVED lines=10> */
.L_x_1848:
[----:B------:R-:W2:Y:S02]  /*53e0*/  LDG.E.U16 R0, desc[UR36][R6.64] ;  /* 0x0000002406007981 */ /* 0x000ea4000c1e1500 */
[----:B--2---:R-:W-:-:S05]  /*53f0*/  HADD2.F32 R0, -RZ, R0.H0_H0 ;  /* 0x20000000ff007230 */ /* 0x004fca0000004100 */
[----:B------:R-:W-:-:S04]  /*5400*/  FMUL.FTZ R0, R0, 1 ;  /* 0x3f80000000007820 */ /* 0x000fc80000410000 */
[----:B------:R3:W4:Y:S02]  /*5410*/  F2F.F64.F32 R4, R0 ;  /* 0x0000000000047310 */ /* 0x0007240000201800 */
[----:B---34-:R-:W-:Y:S05]  /*5420*/  BRA `(.L_x_1844) ;  /* 0x0000000800ec7947 */ /* 0x018fea0003800000 */
.L_x_1847:
        /* <DEDUP_REMOVED lines=10> */
.L_x_1850:
[----:B------:R-:W2:Y:S02]  /*54d0*/  LDG.E.U16 R6, desc[UR36][R6.64] ;  /* 0x0000002406067981 */ /* 0x000ea4000c1e1500 */
[----:B--2---:R-:W-:-:S05]  /*54e0*/  HADD2.F32 R0, -RZ, R6.H0_H0 ;  /* 0x20000006ff007230 */ /* 0x004fca0000004100 */
[----:B------:R-:W-:-:S04]  /*54f0*/  FMUL.FTZ R0, R0, 1 ;  /* 0x3f80000000007820 */ /* 0x000fc80000410000 */
[----:B------:R2:W3:Y:S02]  /*5500*/  F2F.F64.F32 R4, R0 ;  /* 0x0000000000047310 */ /* 0x0004e40000201800 */
[----:B--23--:R-:W-:Y:S05]  /*5510*/  BRA `(.L_x_1844) ;  /* 0x0000000800b07947 */ /* 0x00cfea0003800000 */
.L_x_1849:
[----:B------:R2:W5:Y:S01]  /*5520*/  LDG.E.64 R4, desc[UR36][R6.64] ;  /* 0x0000002406047981 */ /* 0x000562000c1e1b00 */
[----:B------:R-:W-:Y:S05]  /*5530*/  BRA `(.L_x_1844) ;  /* 0x0000000800a87947 */ /* 0x000fea0003800000 */
.L_x_1839:
        /* <DEDUP_REMOVED lines=13> */
.L_x_1853:
[----:B------:R0:W5:Y:S01]  /*5610*/  LDG.E.64 R4, desc[UR36][R6.64] ;  /* 0x0000002406047981 */ /* 0x000162000c1e1b00 */
[----:B------:R-:W-:Y:S05]  /*5620*/  BRA `(.L_x_1844) ;  /* 0x00000008006c7947 */ /* 0x000fea0003800000 */
.L_x_1852:
        /* <DEDUP_REMOVED lines=23> */
[----:B------:R-:W-:-:S05]  /*57a0*/  LOP3.LUT R3, R3, 0x80000000, R0, 0xf8, !PT ;  /* 0x8000000003037812 */ /* 0x000fca00078ef800 */
[----:B------:R-:W-:-:S04]  /*57b0*/  FMUL.FTZ R3, R3, 1 ;  /* 0x3f80000003037820 */ /* 0x000fc80000410000 */
[----:B------:R1:W2:Y:S02]  /*57c0*/  F2F.F64.F32 R4, R3 ;  /* 0x0000000300047310 */ /* 0x0002a40000201800 */
[----:B-12---:R-:W-:Y:S05]  /*57d0*/  BRA `(.L_x_1844) ;  /* 0x0000000800007947 */ /* 0x006fea0003800000 */
.L_x_1855:
        /* <DEDUP_REMOVED lines=9> */
[----:B------:R-:W-:Y:S01]  /*5870*/  @!P0 FADD.FTZ R0, R3, -0.5 ;  /* 0xbf00000003008421 */ /* 0x000fe20000010000 */
[----:B------:R-:W-:-:S04]  /*5880*/  MOV R3, R4 ;  /* 0x0000000400037202 */ /* 0x000fc80000000f00 */
[----:B------:R-:W-:-:S05]  /*5890*/  LOP3.LUT R0, R0, 0x80000000, R3, 0xf8, !PT ;  /* 0x8000000000007812 */ /* 0x000fca00078ef803 */
[----:B------:R-:W-:-:S04]  /*58a0*/  FMUL.FTZ R0, R0, 1 ;  /* 0x3f80000000007820 */ /* 0x000fc80000410000 */
[----:B------:R1:W2:Y:S02]  /*58b0*/  F2F.F64.F32 R4, R0 ;  /* 0x0000000000047310 */ /* 0x0002a40000201800 */
[----:B-12---:R-:W-:Y:S05]  /*58c0*/  BRA `(.L_x_1844) ;  /* 0x0000000400c47947 */ /* 0x006fea0003800000 */
.L_x_1854:
[----:B------:R-:W2:Y:S02]  /*58d0*/  LDG.E.U16 R0, desc[UR36][R6.64] ;  /* 0x0000002406007981 */ /* 0x000ea4000c1e1500 */
[----:B--2---:R-:W-:-:S04]  /*58e0*/  IMAD.U32 R0, R0, 0x10000, RZ ;  /* 0x0001000000007824 */ /* 0x004fc800078e00ff */
[----:B------:R-:W-:-:S04]  /*58f0*/  FMUL.FTZ R0, R0, 1 ;  /* 0x3f80000000007820 */ /* 0x000fc80000410000 */
[----:B------:R1:W2:Y:S02]  /*5900*/  F2F.F64.F32 R4, R0 ;  /* 0x0000000000047310 */ /* 0x0002a40000201800 */
[----:B-12---:R-:W-:Y:S05]  /*5910*/  BRA `(.L_x_1844) ;  /* 0x0000000400b07947 */ /* 0x006fea0003800000 */
.L_x_1851:
        /* <DEDUP_REMOVED lines=9> */
[----:B--2---:R-:W2:Y:S02]  /*59b0*/  I2F.F64.U16 R4, R4 ;  /* 0x0000000400047312 */ /* 0x004ea40000101800 */
[----:B--2---:R-:W-:Y:S05]  /*59c0*/  BRA `(.L_x_1844) ;  /* 0x0000000400847947 */ /* 0x004fea0003800000 */
.L_x_1858:
[----:B------:R-:W2:Y:S01]  /*59d0*/  LDG.E.U8 R6, desc[UR36][R6.64] ;  /* 0x0000002406067981 */ /* 0x000ea2000c1e1100 */
[----:B------:R-:W-:Y:S02]  /*59e0*/  CS2R R4, SRZ ;  /* 0x0000000000047805 */ /* 0x000fe4000001ff00 */
[----:B--2---:R-:W-:-:S13]  /*59f0*/  ISETP.NE.AND P0, PT, R6, RZ, PT ;  /* 0x000000ff0600720c */ /* 0x004fda0003f05270 */
[----:B------:R-:W-:Y:S05]  /*5a00*/  @!P0 BRA `(.L_x_1844) ;  /* 0x0000000400748947 */ /* 0x000fea0003800000 */
[----:B------:R-:W-:-:S13]  /*5a10*/  ISETP.NE.AND P0, PT, R6, 0x80, PT ;  /* 0x000000800600780c */ /* 0x000fda0003f05270 */
[----:B------:R-:W-:Y:S01]  /*5a20*/  @!P0 IMAD.MOV.U32 R4, RZ, RZ, 0x20000000 ;  /* 0x20000000ff048424 */ /* 0x000fe200078e00ff */
        /* <DEDUP_REMOVED lines=15> */
.L_x_1860:
[----:B------:R-:W-:Y:S05]  /*5b20*/  BSYNC.RECONVERGENT B0 ;  /* 0x0000000000007941 */ /* 0x000fea0003800200 */
.L_x_1859:
[----:B------:R-:W-:Y:S02]  /*5b30*/  SHF.L.U32 R0, R0, 0x14, RZ ;  /* 0x0000001400007819 */ /* 0x000fe400000006ff */
[----:B------:R-:W-:-:S04]  /*5b40*/  LEA R3, R3, 0x3b800000, 0x17 ;  /* 0x3b80000003037811 */ /* 0x000fc800078eb8ff */
[----:B------:R-:W-:-:S05]  /*5b50*/  LOP3.LUT R0, R3, R0, R7, 0xfe, !PT ;  /* 0x0000000003007212 */ /* 0x000fca00078efe07 */
[----:B------:R-:W-:-:S04]  /*5b60*/  FMUL.FTZ R0, R0, 1 ;  /* 0x3f80000000007820 */ /* 0x000fc80000410000 */
[----:B------:R2:W3:Y:S02]  /*5b70*/  F2F.F64.F32 R4, R0 ;  /* 0x0000000000047310 */ /* 0x0004e40000201800 */
[----:B--23--:R-:W-:Y:S05]  /*5b80*/  BRA `(.L_x_1844) ;  /* 0x0000000400147947 */ /* 0x00cfea0003800000 */
.L_x_1857:
        /* <DEDUP_REMOVED lines=21> */
.L_x_1862:
[----:B------:R-:W-:Y:S05]  /*5ce0*/  BSYNC.RECONVERGENT B0 ;  /* 0x0000000000007941 */ /* 0x000fea0003800200 */
.L_x_1861:
[----:B------:R-:W-:Y:S01]  /*5cf0*/  IMAD.SHL.U32 R0, R0, 0x200000, RZ ;  /* 0x0020000000007824 */ /* 0x000fe200078e00ff */
[----:B------:R-:W-:-:S04]  /*5d00*/  LEA R3, R3, 0x37800000, 0x17 ;  /* 0x3780000003037811 */ /* 0x000fc800078eb8ff */
[----:B------:R-:W-:-:S05]  /*5d10*/  LOP3.LUT R0, R3, R0, R7, 0xfe, !PT ;  /* 0x0000000003007212 */ /* 0x000fca00078efe07 */
[----:B------:R-:W-:-:S04]  /*5d20*/  FMUL.FTZ R0, R0, 1 ;  /* 0x3f80000000007820 */ /* 0x000fc80000410000 */
[----:B------:R2:W3:Y:S02]  /*5d30*/  F2F.F64.F32 R4, R0 ;  /* 0x0000000000047310 */ /* 0x0004e40000201800 */
[----:B--23--:R-:W-:Y:S05]  /*5d40*/  BRA `(.L_x_1844) ;  /* 0x0000000000a47947 */ /* 0x00cfea0003800000 */
.L_x_1856:
[----:B------:R-:W-:-:S09]  /*5d50*/  UISETP.NE.AND UP0, UPT, UR4, 0x1c, UPT ;  /* 0x0000001c0400788c */ /* 0x000fd2000bf05270 */
[----:B------:R-:W-:Y:S05]  /*5d60*/  BRA.U !UP0, `(.L_x_1863) ;  /* 0x0000000108947547 */ /* 0x000fea000b800000 */
[----:B------:R-:W-:-:S09]  /*5d70*/  UISETP.NE.AND UP0, UPT, UR4, 0x1d, UPT ;  /* 0x0000001d0400788c */ /* 0x000fd2000bf05270 */
[----:B------:R-:W-:Y:S05]  /*5d80*/  BRA.U !UP0, `(.L_x_1864) ;  /* 0x0000000108807547 */ /* 0x000fea000b800000 */
[----:B------:R-:W-:-:S09]  /*5d90*/  UISETP.NE.AND UP0, UPT, UR4, 0x2c, UPT ;  /* 0x0000002c0400788c */ /* 0x000fd2000bf05270 */
[----:B------:R-:W-:Y:S05]  /*5da0*/  BRA.U UP0, `(.L_x_1843) ;  /* 0x0000000100307547 */ /* 0x000fea000b800000 */
[----:B------:R-:W2:Y:S01]  /*5db0*/  LDG.E.U8 R0, desc[UR36][R6.64] ;  /* 0x0000002406007981 */ /* 0x000ea2000c1e1100 */
[----:B------:R-:W-:Y:S02]  /*5dc0*/  HFMA2 R4, -RZ, RZ, 0, 0 ;  /* 0x00000000ff047431 */ /* 0x000fe400000001ff */
[----:B------:R-:W-:Y:S01]  /*5dd0*/  IMAD.MOV.U32 R5, RZ, RZ, 0x38000000 ;  /* 0x38000000ff057424 */ /* 0x000fe200078e00ff */
[----:B--2---:R-:W-:-:S13]  /*5de0*/  ISETP.NE.AND P0, PT, R0, RZ, PT ;  /* 0x000000ff0000720c */ /* 0x004fda0003f05270 */
[----:B------:R-:W-:Y:S05]  /*5df0*/  @!P0 BRA `(.L_x_1844) ;  /* 0x0000000000788947 */ /* 0x000fea0003800000 */
[----:B------:R-:W-:-:S13]  /*5e00*/  ISETP.NE.AND P0, PT, R0, 0xff, PT ;  /* 0x000000ff0000780c */ /* 0x000fda0003f05270 */
[----:B------:R-:W-:Y:S01]  /*5e10*/  @P0 IMAD.SHL.U32 R0, R0, 0x800000, RZ ;  /* 0x0080000000000824 */ /* 0x000fe200078e00ff */
[----:B------:R-:W-:Y:S01]  /*5e20*/  @!P0 MOV R4, 0x20000000 ;  /* 0x2000000000048802 */ /* 0x000fe20000000f00 */
[----:B------:R-:W-:Y:S02]  /*5e30*/  @!P0 IMAD.MOV.U32 R5, RZ, RZ, 0x7ff80000 ;  /* 0x7ff80000ff058424 */ /* 0x000fe400078e00ff */
[----:B------:R-:W-:-:S04]  /*5e40*/  @P0 FMUL.FTZ R0, R0, 1 ;  /* 0x3f80000000000820 */ /* 0x000fc80000410000 */
[----:B------:R2:W3:Y:S02]  /*5e50*/  @P0 F2F.F64.F32 R4, R0 ;  /* 0x0000000000040310 */ /* 0x0004e40000201800 */
[----:B--23--:R-:W-:Y:S05]  /*5e60*/  BRA `(.L_x_1844) ;  /* 0x00000000005c7947 */ /* 0x00cfea0003800000 */
.L_x_1843:
        /* <DEDUP_REMOVED lines=16> */
.L_x_1865:
[----:B------:R-:W-:Y:S01]  /*5f70*/  CS2R R4, SRZ ;  /* 0x0000000000047805 */ /* 0x000fe2000001ff00 */
[----:B------:R-:W-:Y:S06]  /*5f80*/  BRA `(.L_x_1844) ;  /* 0x0000000000147947 */ /* 0x000fec0003800000 */
.L_x_1864:
[----:B------:R-:W2:Y:S02]  /*5f90*/  LDG.E.64 R4, desc[UR36][R6.64] ;  /* 0x0000002406047981 */ /* 0x000ea4000c1e1b00 */
[----:B--2---:R-:W2:Y:S02]  /*5fa0*/  I2F.F64.U64 R4, R4 ;  /* 0x0000000400047312 */ /* 0x004ea40000301800 */
[----:B--2---:R-:W-:Y:S05]  /*5fb0*/  BRA `(.L_x_1844) ;  /* 0x0000000000087947 */ /* 0x004fea0003800000 */
.L_x_1863:
[----:B------:R-:W2:Y:S02]  /*5fc0*/  LDG.E R4, desc[UR36][R6.64] ;  /* 0x0000002406047981 */ /* 0x000ea4000c1e1900 */
[----:B--2---:R-:W1:Y:S02]  /*5fd0*/  I2F.F64.U32 R4, R4 ;  /* 0x0000000400047312 */ /* 0x004e640000201800 */
.L_x_1844:
[----:B------:R-:W-:Y:S05]  /*5fe0*/  BSYNC.RECONVERGENT B6 ;  /* 0x0000000000067941 */ /* 0x000fea0003800200 */
.L_x_1838:
[----:B-1---5:R-:W1:Y:S01]  /*5ff0*/  DSETP.NEU.AND P0, PT, |R4|, +INF , PT ;  /* 0x7ff000000400742a */ /* 0x022e620003f0d200 */
[----:B------:R-:W-:Y:S04]  /*6000*/  BSSY.RECONVERGENT B0, `(.L_x_1866) ;  /* 0x0000032000007945 */ /* 0x000fe80003800200 */
[----:B-1----:R-:W-:Y:S05]  /*6010*/  @!P0 BRA `(.L_x_1867) ;  /* 0x0000000000b88947 */ /* 0x002fea0003800000 */
[----:B------:R-:W-:Y:S01]  /*6020*/  UMOV UR4, 0x6dc9c883 ;  /* 0x6dc9c88300047882 */ /* 0x000fe20000000000 */
[----:B------:R-:W-:Y:S01]  /*6030*/  UMOV UR5, 0x3fe45f30 ;  /* 0x3fe45f3000057882 */ /* 0x000fe20000000000 */
[----:B------:R-:W-:-:S15]  /*6040*/  DSETP.GE.AND P0, PT, |R4|, 2.14748364800000000000e+09, PT ;  /* 0x41e000000400742a */ /* 0x000fde0003f06200 */
[----:B------:R-:W-:-:S15]  /*6050*/  NOP ;  /* 0x0000000000007918 */ /* 0x000fde0000000000 */
[----:B------:R-:W-:-:S15]  /*6060*/  NOP ;  /* 0x0000000000007918 */ /* 0x000fde0000000000 */
[----:B------:R-:W-:-:S15]  /*6070*/  NOP ;  /* 0x0000000000007918 */ /* 0x000fde0000000000 */
[----:B------:R-:W-:-:S04]  /*6080*/  NOP ;  /* 0x0000000000007918 */ /* 0x000fc80000000000 */
[----:B0-2---:R-:W0:Y:S01]  /*6090*/  DMUL R6, R4, UR4 ;  /* 0x0000000404067c28 */ /* 0x005e220008000000 */
        /* <DEDUP_REMOVED lines=30> */
[----:B0-----:R0:W1:Y:S02]  /*6280*/  DFMA R18, R18, -UR4, R8 ;  /* 0x8000000412127c2b */ /* 0x0010640008000008 */
[----:B01----:R-:W-:Y:S05]  /*6290*/  @!P0 BRA `(.L_x_1868) ;  /* 0x0000000000208947 */ /* 0x003fea0003800000 */
[----:B------:R-:W-:Y:S01]  /*62a0*/  IMAD.MOV.U32 R10, RZ, RZ, R4 ;  /* 0x000000ffff0a7224 */ /* 0x000fe200078e0004 */
[----:B------:R-:W-:-:S07]  /*62b0*/  MOV R14, 0x62d0 ;  /* 0x000062d0000e7802 */ /* 0x000fce0000000f00 */
[----:B------:R-:W-:Y:S05]  /*62c0*/  CALL.REL.NOINC `($_ZN2at6native18elementwise_kernelILi128ELi4EZNS0_15gpu_kernel_implIZZZNS0_15sin_kernel_cudaERNS_18TensorIteratorBaseEENKUlvE0_clEvENKUlvE_clEvEUldE_EEvS4_RKT_EUliE_EEviT1_$__internal_trig_reduction_slowpathd) ;  /* 0x0000009000407944 */ /* 0x000fea0003c00000 */
[----:B------:R-:W-:Y:S01]  /*62d0*/  MOV R18, R10 ;  /* 0x0000000a00127202 */ /* 0x000fe20000000f00 */
[----:B------:R-:W-:Y:S01]  /*62e0*/  IMAD.MOV.U32 R19, RZ, RZ, R11 ;  /* 0x000000ffff137224 */ /* 0x000fe200078e000b */
[----:B------:R-:W-:Y:S06]  /*62f0*/  BRA `(.L_x_1868) ;  /* 0x0000000000087947 */ /* 0x000fec0003800000 */
.L_x_1867:
[----:B------:R1:W3:Y:S02]  /*6300*/  DMUL R18, RZ, R4 ;  /* 0x00000004ff127228 */ /* 0x0002e40000000000 */
[----:B-1-3--:R-:W-:-:S07]  /*6310*/  IMAD.MOV.U32 R0, RZ, RZ, RZ ;  /* 0x000000ffff007224 */ /* 0x00afce00078e00ff */
.L_x_1868:
[----:B------:R-:W-:Y:S05]  /*6320*/  BSYNC.RECONVERGENT B0 ;  /* 0x0000000000007941 */ /* 0x000fea0003800200 */
.L_x_1866:
[----:B------:R-:W1:Y:S01]  /*6330*/  LDCU.64 UR4, c[0x4][0x140] ;  /* 0x01002800ff0477ac */ /* 0x000e620008000a00 */
[----:B------:R-:W-:Y:S01]  /*6340*/  SHF.L.U32 R3, R0, 0x6, RZ ;  /* 0x0000000600037819 */ /* 0x000fe200000006ff */
[----:B------:R-:W-:Y:S01]  /*6350*/  IMAD.MOV.U32 R24, RZ, RZ, 0x20fd8164 ;  /* 0x20fd8164ff187424 */ /* 0x000fe200078e00ff */
[----:B------:R-:W3:Y:S02]  /*6360*/  LDCU.64 UR6, c[0x0][0x580] ;  /* 0x0000b000ff0677ac */ /* 0x000ee40008000a00 */
[----:B------:R-:W-:-:S04]  /*6370*/  LOP3.LUT R3, R3, 0x40, RZ, 0xc0, !PT ;  /* 0x0000004003037812 */ /* 0x000fc800078ec0ff */
[----:B-1----:R-:W-:-:S05]  /*6380*/  IADD3 R22, P0, PT, R3, UR4, RZ ;  /* 0x0000000403167c10 */ /* 0x002fca000ff1e0ff */
[----:B------:R-:W-:-:S05]  /*6390*/  IMAD.X R23, RZ, RZ, UR5, P0 ;  /* 0x00000005ff177e24 */ /* 0x000fca00080e06ff */
[----:B0-2---:R-:W2:Y:S04]  /*63a0*/  LDG.E.128.CONSTANT R4, desc[UR36][R22.64] ;  /* 0x0000002416047981 */ /* 0x005ea8000c1e9d00 */
[----:B------:R-:W4:Y:S04]  /*63b0*/  LDG.E.128.CONSTANT R8, desc[UR36][R22.64+0x10] ;  /* 0x0000102416087981 */ /* 0x000f28000c1e9d00 */
[----:B------:R-:W5:Y:S01]  /*63c0*/  LDG.E.128.CONSTANT R12, desc[UR36][R22.64+0x20] ;  /* 0x00002024160c7981 */ /* 0x000f62000c1e9d00 */
[----:B------:R-:W-:Y:S01]  /*63d0*/  LOP3.LUT R3, R0, 0x1, RZ, 0xc0, !PT ;  /* 0x0000000100037812 */ /* 0x000fe200078ec0ff */
[----:B------:R-:W2:Y:S01]  /*63e0*/  DMUL R20, R18, R18 ;  /* 0x0000001212147228 */ /* 0x000ea20000000000 */
[----:B------:R-:W-:Y:S01]  /*63f0*/  UPRMT UR4, UR42, 0x9910, URZ ;  /* 0x000099102a047896 */ /* 0x000fe200080000ff */
[----:B---3--:R-:W-:-:S02]  /*6400*/  IADD3 R2, P1, PT, R2, UR6, RZ ;  /* 0x0000000602027c10 */ /* 0x008fc4000ff3e0ff */
[----:B------:R-:W-:Y:S01]  /*6410*/  ISETP.NE.U32.AND P0, PT, R3, 0x1, PT ;  /* 0x000000010300780c */ /* 0x000fe20003f05070 */
[----:B------:R-:W-:Y:S01]  /*6420*/  UISETP.GT.AND UP0, UPT, UR4, 0x9, UPT ;  /* 0x000000090400788c */ /* 0x000fe2000bf04270 */
[----:B------:R-:W-:Y:S02]  /*6430*/  MOV R3, 0x3da8ff83 ;  /* 0x3da8ff8300037802 */ /* 0x000fe40000000f00 */
[----:B------:R-:W-:Y:S02]  /*6440*/  FSEL R24, R24, -8.06006814911005101289e+34, !P0 ;  /* 0xf9785eba18187808 */ /* 0x000fe40004000000 */
[----:B------:R-:W-:Y:S01]  /*6450*/  FSEL R25, -R3, 0.11223486810922622681, !P0 ;  /* 0x3de5db6503197808 */ /* 0x000fe20004000100 */
[----:B------:R-:W-:-:S15]  /*6460*/  IMAD.X R3, RZ, RZ, UR7, P1 ;  /* 0x00000007ff037e24 */ /* 0x000fde00088e06ff */
[----:B------:R-:W-:-:S15]  /*6470*/  NOP ;  /* 0x0000000000007918 */ /* 0x000fde0000000000 */
[----:B------:R-:W-:-:S15]  /*6480*/  NOP ;  /* 0x0000000000007918 */ /* 0x000fde0000000000 */
[----:B------:R-:W-:-:S08]  /*6490*/  NOP ;  /* 0x0000000000007918 */ /* 0x000fd00000000000 */
        /* <DEDUP_REMOVED lines=57> */
.L_x_1872:
[----:B------:R-:W0:Y:S02]  /*6830*/  F2I.S64.F64.TRUNC R4, R4 ;  /* 0x0000000400047311 */ /* 0x000e24000030d900 */
[----:B0-----:R-:W-:-:S05]  /*6840*/  IMAD.MOV.U32 R7, RZ, RZ, R4 ;  /* 0x000000ffff077224 */ /* 0x001fca00078e0004 */
[----:B------:R4:W-:Y:S01]  /*6850*/  STG.E.U8 desc[UR36][R2.64], R7 ;  /* 0x0000000702007986 */ /* 0x0009e2000c101124 */
[----:B------:R-:W-:Y:S05]  /*6860*/  BRA `(.L_x_1874) ;  /* 0x0000001000807947 */ /* 0x000fea0003800000 */
.L_x_1871:
        /* <DEDUP_REMOVED lines=9> */
.L_x_1876:
[----:B------:R-:W0:Y:S02]  /*6900*/  F2I.F64.TRUNC R5, R4 ;  /* 0x0000000400057311 */ /* 0x000e24000030d100 */
[----:B0-----:R2:W-:Y:S01]  /*6910*/  STG.E desc[UR36][R2.64], R5 ;  /* 0x0000000502007986 */ /* 0x0015e2000c101924 */
[----:B------:R-:W-:Y:S05]  /*6920*/  BRA `(.L_x_1874) ;  /* 0x0000001000507947 */ /* 0x000fea0003800000 */
.L_x_1875:
[----:B------:R-:W0:Y:S02]  /*6930*/  F2I.F64.TRUNC R5, R4 ;  /* 0x0000000400057311 */ /* 0x000e24000030d100 */
[----:B0-----:R0:W-:Y:S01]  /*6940*/  STG.E.U16 desc[UR36][R2.64], R5 ;  /* 0x0000000502007986 */ /* 0x0011e2000c101524 */
[----:B------:R-:W-:Y:S05]  /*6950*/  BRA `(.L_x_1874) ;  /* 0x0000001000447947 */ /* 0x000fea0003800000 */
.L_x_1870:
        /* <DEDUP_REMOVED lines=17> */
.L_x_1878:
        /* <DEDUP_REMOVED lines=12> */
.L_x_1877:
        /* <DEDUP_REMOVED lines=14> */
[----:B------:R-:W-:Y:S01]  /*6c10*/  MOV R7, RZ ;  /* 0x000000ff00077202 */ /* 0x000fe20000000f00 */
[----:B0-----:R-:W-:-:S05]  /*6c20*/  @!P0 FMUL R6, R6, 1.175494350822287508e-38 ;  /* 0x0080000006068820 */ /* 0x001fca0000400000 */
[----:B------:R0:W-:Y:S01]  /*6c30*/  STG.E.64 desc[UR36][R2.64], R6 ;  /* 0x0000000602007986 */ /* 0x0001e2000c101b24 */
[----:B------:R-:W-:Y:S05]  /*6c40*/  BRA `(.L_x_1874) ;  /* 0x0000000c00887947 */ /* 0x000fea0003800000 */
.L_x_1880:
        /* <DEDUP_REMOVED lines=13> */
.L_x_1879:
[----:B------:R0:W-:Y:S01]  /*6d20*/  STG.E.64 desc[UR36][R2.64], R4 ;  /* 0x0000000402007986 */ /* 0x0001e2000c101b24 */
[----:B------:R-:W-:Y:S05]  /*6d30*/  BRA `(.L_x_1874) ;  /* 0x0000000c004c7947 */ /* 0x000fea0003800000 */
.L_x_1869:
        /* <DEDUP_REMOVED lines=13> */
.L_x_1884:
        /* <DEDUP_REMOVED lines=26> */
.L_x_1887:
[----:B------:R-:W-:-:S04]  /*6fb0*/  SHF.R.U32.HI R5, RZ, 0x18, R7 ;  /* 0x00000018ff057819 */ /* 0x000fc80000011607 */
[----:B------:R-:W-:-:S07]  /*6fc0*/  LOP3.LUT R0, R0, 0x80, R5, 0xf8, !PT ;  /* 0x0000008000007812 */ /* 0x000fce00078ef805 */
.L_x_1886:
[----:B------:R-:W-:Y:S05]  /*6fd0*/  BSYNC.RECONVERGENT B0 ;  /* 0x0000000000007941 */ /* 0x000fea0003800200 */
.L_x_1885:
[----:B------:R0:W-:Y:S01]  /*6fe0*/  STG.E.U8 desc[UR36][R2.64], R0 ;  /* 0x0000000002007986 */ /* 0x0001e2000c101124 */
[----:B------:R-:W-:Y:S05]  /*6ff0*/  BRA `(.L_x_1874) ;  /* 0x00000008009c7947 */ /* 0x000fea0003800000 */
.L_x_1883:
        /* <DEDUP_REMOVED lines=26> */
.L_x_1890:
[----:B------:R-:W-:-:S04]  /*71a0*/  SHF.R.U32.HI R5, RZ, 0x18, R7 ;  /* 0x00000018ff057819 */ /* 0x000fc80000011607 */
[----:B------:R-:W-:-:S07]  /*71b0*/  LOP3.LUT R0, R0, 0x80, R5, 0xf8, !PT ;  /* 0x0000008000007812 */ /* 0x000fce00078ef805 */
.L_x_1889:
[----:B------:R-:W-:Y:S05]  /*71c0*/  BSYNC.RECONVERGENT B0 ;  /* 0x0000000000007941 */ /* 0x000fea0003800200 */
.L_x_1888:
[----:B------:R0:W-:Y:S01]  /*71d0*/  STG.E.U8 desc[UR36][R2.64], R0 ;  /* 0x0000000002007986 */ /* 0x0001e2000c101124 */
[----:B------:R-:W-:Y:S05]  /*71e0*/  BRA `(.L_x_1874) ;  /* 0x0000000800207947 */ /* 0x000fea0003800000 */
.L_x_1882:
        /* <DEDUP_REMOVED lines=30> */
.L_x_1892:
[----:B------:R-:W0:Y:S02]  /*73d0*/  F2I.U64.F64.TRUNC R4, R4 ;  /* 0x0000000400047311 */ /* 0x000e24000030d800 */
[----:B0-----:R0:W-:Y:S01]  /*73e0*/  STG.E.64 desc[UR36][R2.64], R4 ;  /* 0x0000000402007986 */ /* 0x0011e2000c101b24 */
[----:B------:R-:W-:Y:S05]  /*73f0*/  BRA `(.L_x_1874) ;  /* 0x00000004009c7947 */ /* 0x000fea0003800000 */
.L_x_1891:
[----:B------:R-:W0:Y:S02]  /*7400*/  F2I.U32.F64.TRUNC R5, R4 ;  /* 0x0000000400057311 */ /* 0x000e24000030d000 */
[----:B0-----:R0:W-:Y:S01]  /*7410*/  STG.E desc[UR36][R2.64], R5 ;  /* 0x0000000502007986 */ /* 0x0011e2000c101924 */
[----:B------:R-:W-:Y:S05]  /*7420*/  BRA `(.L_x_1874) ;  /* 0x0000000400907947 */ /* 0x000fea0003800000 */
.L_x_1881:
        /* <DEDUP_REMOVED lines=10> */
.L_x_1894:
[----:B------:R-:W-:-:S05]  /*74d0*/  CS2R R6, SRZ ;  /* 0x0000000000067805 */ /* 0x000fca000001ff00 */
[----:B------:R0:W-:Y:S01]  /*74e0*/  STG.E.128 desc[UR36][R2.64], R4 ;  /* 0x0000000402007986 */ /* 0x0001e2000c101d24 */
[----:B------:R-:W-:Y:S05]  /*74f0*/  BRA `(.L_x_1874) ;  /* 0x00000004005c7947 */ /* 0x000fea0003800000 */
.L_x_1893:
[----:B------:R-:W-:-:S09]  /*7500*/  UISETP.NE.AND UP0, UPT, UR4, 0xf, UPT ;  /* 0x0000000f0400788c */ /* 0x000fd2000bf05270 */
[----:B------:R-:W-:Y:S05]  /*7510*/  BRA.U !UP0, `(.L_x_1895) ;  /* 0x0000000508287547 */ /* 0x000fea000b800000 */
[----:B------:R-:W-:-:S09]  /*7520*/  UISETP.NE.AND UP0, UPT, UR4, 0x17, UPT ;  /* 0x000000170400788c */ /* 0x000fd2000bf05270 */
[----:B------:R-:W-:Y:S05]  /*7530*/  BRA.U !UP0, `(.L_x_1896) ;  /* 0x0000000108b07547 */ /* 0x000fea000b800000 */
[----:B------:R-:W-:-:S09]  /*7540*/  UISETP.NE.AND UP0, UPT, UR4, 0x18, UPT ;  /* 0x000000180400788c */ /* 0x000fd2000bf05270 */
[----:B------:R-:W-:Y:S05]  /*7550*/  BRA.U !UP0, `(.L_x_1897) ;  /* 0x0000000108447547 */ /* 0x000fea000b800000 */
.L_x_1873:
        /* <DEDUP_REMOVED lines=16> */
.L_x_1898:
[----:B------:R-:W-:Y:S05]  /*7660*/  BRA `(.L_x_1874) ;  /* 0x0000000400007947 */ /* 0x000fea0003800000 */
.L_x_1897:
        /* <DEDUP_REMOVED lines=21> */
.L_x_1900:
[----:B------:R-:W-:Y:S05]  /*77c0*/  BSYNC.RECONVERGENT B0 ;  /* 0x0000000000007941 */ /* 0x000fea0003800200 */
.L_x_1899:
[----:B------:R-:W-:-:S05]  /*77d0*/  LOP3.LUT R7, R0, 0x80, R7, 0xf8, !PT ;  /* 0x0000008000077812 */ /* 0x000fca00078ef807 */
[----:B------:R0:W-:Y:S01]  /*77e0*/  STG.E.U8 desc[UR36][R2.64], R7 ;  /* 0x0000000702007986 */ /* 0x0001e2000c101124 */
[----:B------:R-:W-:Y:S05]  /*77f0*/  BRA `(.L_x_1874) ;  /* 0x00000000009c7947 */ /* 0x000fea0003800000 */
.L_x_1896:
        /* <DEDUP_REMOVED lines=20> */
.L_x_1902:
[----:B------:R-:W-:Y:S01]  /*7940*/  IMAD.MOV.U32 R0, RZ, RZ, 0x7f ;  /* 0x0000007fff007424 */ /* 0x000fe200078e00ff */
[----:B------:R-:W-:-:S04]  /*7950*/  ISETP.GT.U32.AND P0, PT, R6, 0x7f800000, PT ;  /* 0x7f8000000600780c */ /* 0x000fc80003f04070 */
[----:B------:R-:W-:-:S09]  /*7960*/  SEL R0, R0, 0x7c, P0 ;  /* 0x0000007c00007807 */ /* 0x000fd20000000000 */
.L_x_1903:
[----:B------:R-:W-:Y:S05]  /*7970*/  BSYNC.RECONVERGENT B0 ;  /* 0x0000000000007941 */ /* 0x000fea0003800200 */
.L_x_1901:
[----:B------:R-:W-:-:S04]  /*7980*/  SHF.R.U32.HI R5, RZ, 0x18, R7 ;  /* 0x00000018ff057819 */ /* 0x000fc80000011607 */
[----:B------:R-:W-:-:S05]  /*7990*/  LOP3.LUT R5, R0, 0x80, R5, 0xf8, !PT ;  /* 0x0000008000057812 */ /* 0x000fca00078ef805 */
[----:B------:R0:W-:Y:S01]  /*79a0*/  STG.E.U8 desc[UR36][R2.64], R5 ;  /* 0x0000000502007986 */ /* 0x0001e2000c101124 */
[----:B------:R-:W-:Y:S05]  /*79b0*/  BRA `(.L_x_1874) ;  /* 0x00000000002c7947 */ /* 0x000fea0003800000 */
.L_x_1895:
        /* <DEDUP_REMOVED lines=10> */
[----:B------:R0:W-:Y:S02]  /*7a60*/  STG.E.U16 desc[UR36][R2.64], R0 ;  /* 0x0000000002007986 */ /* 0x0001e4000c101524 */
.L_x_1874:
[----:B------:R-:W-:-:S07]  /*7a70*/  VIADD R17, R17, 0x80 ;  /* 0x0000008011117836 */ /* 0x000fce0000000000 */
.L_x_1836:
[----:B------:R-:W-:Y:S05]  /*7a80*/  BSYNC.RECONVERGENT B7 ;  /* 0x0000000000077941 */ /* 0x000fea0003800200 */
.L_x_1835:
[----:B------:R-:W5:Y:S01]  /*7a90*/  LDCU UR4, c[0x0][0x380] ;  /* 0x00007000ff0477ac */ /* 0x000f620008000800 */
[----:B------:R-:W-:Y:S01]  /*7aa0*/  BSSY.RECONVERGENT B7, `(.L_x_1904) ;  /* 0x00003ca000077945 */ /* 0x000fe20003800200 */
[----:B-----5:R-:W-:-:S13]  /*7ab0*/  ISETP.GE.AND P0, PT, R17, UR4, PT ;  /* 0x0000000411007c0c */ /* 0x020fda000bf06270 */
[----:B------:R-:W-:Y:S05]  /*7ac0*/  @P0 BRA `(.L_x_1905) ;  /* 0x0000003c001c0947 */ /* 0x000fea0003800000 */
[----:B------:R-:W5:Y:S01]  /*7ad0*/  LDCU UR4, c[0x0][0x388] ;  /* 0x00007100ff0477ac */ /* 0x000f620008000800 */
[----:B0-----:R-:W-:Y:S01]  /*7ae0*/  MOV R0, RZ ;  /* 0x000000ff00007202 */ /* 0x001fe20000000f00 */
        /* <DEDUP_REMOVED lines=301> */
.L_x_1906:
        /* <DEDUP_REMOVED lines=18> */
.L_x_1911:
[----:B------:R-:W2:Y:S02]  /*8ee0*/  LDG.E.U8 R4, desc[UR36][R6.64] ;  /* 0x0000002406047981 */ /* 0x000ea4000c1e1100 */
[----:B--2---:R-:W2:Y:S02]  /*8ef0*/  I2F.F64.U16 R4, R4 ;  /* 0x0000000400047312 */ /* 0x004ea40000101800 */
[----:B--2---:R-:W-:Y:S05]  /*8f00*/  BRA `(.L_x_1913) ;  /* 0x0000000c00647947 */ /* 0x004fea0003800000 */
.L_x_1910:
        /* <DEDUP_REMOVED lines=9> */
.L_x_1915:
[----:B------:R-:W2:Y:S02]  /*8fa0*/  LDG.E R4, desc[UR36][R6.64] ;  /* 0x0000002406047981 */ /* 0x000ea4000c1e1900 */
[----:B--2---:R-:W2:Y:S02]  /*8fb0*/  I2F.F64 R4, R4 ;  /* 0x0000000400047312 */ /* 0x004ea40000201c00 */
[----:B--2---:R-:W-:Y:S05]  /*8fc0*/  BRA `(.L_x_1913) ;  /* 0x0000000c00347947 */ /* 0x004fea0003800000 */
.L_x_1914:
[----:B------:R-:W2:Y:S02]  /*8fd0*/  LDG.E.U16 R4, desc[UR36][R6.64] ;  /* 0x0000002406047981 */ /* 0x000ea4000c1e1500 */
[----:B--2---:R-:W2:Y:S02]  /*8fe0*/  I2F.F64.S16 R4, R4 ;  /* 0x0000000400047312 */ /* 0x004ea40000101c00 */
[----:B--2---:R-:W-:Y:S05]  /*8ff0*/  BRA `(.L_x_1913) ;  /* 0x0000000c00287947 */ /* 0x004fea0003800000 */
.L_x_1909:
        /* <DEDUP_REMOVED lines=10> */
.L_x_1917:
[----:B------:R-:W2:Y:S02]  /*90a0*/  LDG.E.U16 R0, desc[UR36][R6.64] ;  /* 0x0000002406007981 */ /* 0x000ea4000c1e1500 */
[----:B--2---:R-:W-:-:S05]  /*90b0*/  HADD2.F32 R0, -RZ, R0.H0_H0 ;  /* 0x20000000ff007230 */ /* 0x004fca0000004100 */
[----:B------:R-:W-:-:S04]  /*90c0*/  FMUL.FTZ R0, R0, 1 ;  /* 0x3f80000000007820 */ /* 0x000fc80000410000 */
[----:B------:R3:W4:Y:S02]  /*90d0*/  F2F.F64.F32 R4, R0 ;  /* 0x0000000000047310 */ /* 0x0007240000201800 */
[----:B---34-:R-:W-:Y:S05]  /*90e0*/  BRA `(.L_x_1913) ;  /* 0x0000000800ec7947 */ /* 0x018fea0003800000 */
.L_x_1916:
        /* <DEDUP_REMOVED lines=10> */
.L_x_1919:
[----:B------:R-:W2:Y:S02]  /*9190*/  LDG.E.U16 R6, desc[UR36][R6.64] ;  /* 0x0000002406067981 */ /* 0x000ea4000c1e1500 */
[----:B--2---:R-:W-:-:S05]  /*91a0*/  HADD2.F32 R0, -RZ, R6.H0_H0 ;  /* 0x20000006ff007230 */ /* 0x004fca0000004100 */
[----:B------:R-:W-:-:S04]  /*91b0*/  FMUL.FTZ R0, R0, 1 ;  /* 0x3f80000000007820 */ /* 0x000fc80000410000 */
[----:B------:R3:W4:Y:S02]  /*91c0*/  F2F.F64.F32 R4, R0 ;  /* 0x0000000000047310 */ /* 0x0007240000201800 */
[----:B---34-:R-:W-:Y:S05]  /*91d0*/  BRA `(.L_x_1913) ;  /* 0x0000000800b07947 */ /* 0x018fea0003800000 */
.L_x_1918:
[----:B------:R2:W5:Y:S01]  /*91e0*/  LDG.E.64 R4, desc[UR36][R6.64] ;  /* 0x0000002406047981 */ /* 0x000562000c1e1b00 */
[----:B------:R-:W-:Y:S05]  /*91f0*/  BRA `(.L_x_1913) ;  /* 0x0000000800a87947 */ /* 0x000fea0003800000 */
.L_x_1908:
        /* <DEDUP_REMOVED lines=13> */
.L_x_1922:
[----:B------:R1:W5:Y:S01]  /*92d0*/  LDG.E.64 R4, desc[UR36][R6.64] ;  /* 0x0000002406047981 */ /* 0x000362000c1e1b00 */
[----:B------:R-:W-:Y:S05]  /*92e0*/  BRA `(.L_x_1913) ;  /* 0x00000008006c7947 */ /* 0x000fea0003800000 */
.L_x_1921:
        /* <DEDUP_REMOVED lines=25> */
[----:B------:R2:W3:Y:S02]  /*9480*/  F2F.F64.F32 R4, R3 ;  /* 0x0000000300047310 */ /* 0x0004e40000201800 */
[----:B--23--:R-:W-:Y:S05]  /*9490*/  BRA `(.L_x_1913) ;  /* 0x0000000800007947 */ /* 0x00cfea0003800000 */
.L_x_1924:
        /* <DEDUP_REMOVED lines=13> */
[----:B------:R2:W3:Y:S02]  /*9570*/  F2F.F64.F32 R4, R0 ;  /* 0x0000000000047310 */ /* 0x0004e40000201800 */
[----:B--23--:R-:W-:Y:S05]  /*9580*/  BRA `(.L_x_1913) ;  /* 0x0000000400c47947 */ /* 0x00cfea0003800000 */
.L_x_1923:
[----:B------:R-:W2:Y:S02]  /*9590*/  LDG.E.U16 R0, desc[UR36][R6.64] ;  /* 0x0000002406007981 */ /* 0x000ea4000c1e1500 */
[----:B--2---:R-:W-:-:S04]  /*95a0*/  IMAD.U32 R0, R0, 0x10000, RZ ;  /* 0x0001000000007824 */ /* 0x004fc800078e00ff */
[----:B------:R-:W-:-:S04]  /*95b0*/  FMUL.FTZ R0, R0, 1 ;  /* 0x3f80000000007820 */ /* 0x000fc80000410000 */
[----:B------:R2:W3:Y:S02]  /*95c0*/  F2F.F64.F32 R4, R0 ;  /* 0x0000000000047310 */ /* 0x0004e40000201800 */
[----:B--23--:R-:W-:Y:S05]  /*95d0*/  BRA `(.L_x_1913) ;  /* 0x0000000400b07947 */ /* 0x00cfea0003800000 */
.L_x_1920:
        /* <DEDUP_REMOVED lines=11> */
.L_x_1927:
        /* <DEDUP_REMOVED lines=21> */
.L_x_1929:
[----:B------:R-:W-:Y:S05]  /*97e0*/  BSYNC.RECONVERGENT B0 ;  /* 0x0000000000007941 */ /* 0x000fea0003800200 */
.L_x_1928:
[----:B------:R-:W-:Y:S02]  /*97f0*/  SHF.L.U32 R0, R0, 0x14, RZ ;  /* 0x0000001400007819 */ /* 0x000fe400000006ff */
[----:B------:R-:W-:-:S04]  /*9800*/  LEA R3, R3, 0x3b800000, 0x17 ;  /* 0x3b80000003037811 */ /* 0x000fc800078eb8ff */
[----:B------:R-:W-:-:S05]  /*9810*/  LOP3.LUT R0, R3, R0, R7, 0xfe, !PT ;  /* 0x0000000003007212 */ /* 0x000fca00078efe07 */
[----:B------:R-:W-:-:S04]  /*9820*/  FMUL.FTZ R0, R0, 1 ;  /* 0x3f80000000007820 */ /* 0x000fc80000410000 */
[----:B------:R1:W2:Y:S02]  /*9830*/  F2F.F64.F32 R4, R0 ;  /* 0x0000000000047310 */ /* 0x0002a40000201800 */
[----:B-12---:R-:W-:Y:S05]  /*9840*/  BRA `(.L_x_1913) ;  /* 0x0000000400147947 */ /* 0x006fea0003800000 */
.L_x_1926:
        /* <DEDUP_REMOVED lines=21> */
.L_x_1931:
[----:B------:R-:W-:Y:S05]  /*99a0*/  BSYNC.RECONVERGENT B0 ;  /* 0x0000000000007941 */ /* 0x000fea0003800200 */
.L_x_1930:
[----:B------:R-:W-:Y:S01]  /*99b0*/  IMAD.SHL.U32 R0, R0, 0x200000, RZ ;  /* 0x0020000000007824 */ /* 0x000fe200078e00ff */
[----:B------:R-:W-:-:S04]  /*99c0*/  LEA R3, R3, 0x37800000, 0x17 ;  /* 0x3780000003037811 */ /* 0x000fc800078eb8ff */
[----:B------:R-:W-:-:S05]  /*99d0*/  LOP3.LUT R0, R3, R0, R7, 0xfe, !PT ;  /* 0x0000000003007212 */ /* 0x000fca00078efe07 */
[----:B------:R-:W-:-:S04]  /*99e0*/  FMUL.FTZ R0, R0, 1 ;  /* 0x3f80000000007820 */ /* 0x000fc80000410000 */
[----:B------:R1:W2:Y:S02]  /*99f0*/  F2F.F64.F32 R4, R0 ;  /* 0x0000000000047310 */ /* 0x0002a40000201800 */
[----:B-12---:R-:W-:Y:S05]  /*9a00*/  BRA `(.L_x_1913) ;  /* 0x0000000000a47947 */ /* 0x006fea0003800000 */
.L_x_1925:
        /* <DEDUP_REMOVED lines=18> */
.L_x_1912:
        /* <DEDUP_REMOVED lines=16> */
.L_x_1934:
[----:B------:R-:W-:Y:S01]  /*9c30*/  CS2R R4, SRZ ;  /* 0x0000000000047805 */ /* 0x000fe2000001ff00 */
[----:B------:R-:W-:Y:S06]  /*9c40*/  BRA `(.L_x_1913) ;  /* 0x0000000000147947 */ /* 0x000fec0003800000 */
.L_x_1933:
[----:B------:R-:W2:Y:S02]  /*9c50*/  LDG.E.64 R4, desc[UR36][R6.64] ;  /* 0x0000002406047981 */ /* 0x000ea4000c1e1b00 */
[----:B--2---:R-:W1:Y:S02]  /*9c60*/  I2F.F64.U64 R4, R4 ;  /* 0x0000000400047312 */ /* 0x004e640000301800 */
[----:B-1----:R-:W-:Y:S05]  /*9c70*/  BRA `(.L_x_1913) ;  /* 0x0000000000087947 */ /* 0x002fea0003800000 */
.L_x_1932:
[----:B------:R-:W2:Y:S02]  /*9c80*/  LDG.E R4, desc[UR36][R6.64] ;  /* 0x0000002406047981 */ /* 0x000ea4000c1e1900 */
[----:B--2---:R-:W0:Y:S02]  /*9c90*/  I2F.F64.U32 R4, R4 ;  /* 0x0000000400047312 */ /* 0x004e240000201800 */
.L_x_1913:
[----:B------:R-:W-:Y:S05]  /*9ca0*/  BSYNC.RECONVERGENT B6 ;  /* 0x0000000000067941 */ /* 0x000fea0003800200 */
.L_x_1907:
[----:B0----5:R-:W0:Y:S01]  /*9cb0*/  DSETP.NEU.AND P0, PT, |R4|, +INF , PT ;  /* 0x7ff000000400742a */ /* 0x021e220003f0d200 */
[----:B------:R-:W-:Y:S04]  /*9cc0*/  BSSY.RECONVERGENT B0, `(.L_x_1935) ;  /* 0x0000032000007945 */ /* 0x000fe80003800200 */
[----:B0-----:R-:W-:Y:S05]  /*9cd0*/  @!P0 BRA `(.L_x_1936) ;  /* 0x0000000000b88947 */ /* 0x001fea0003800000 */
        /* <DEDUP_REMOVED lines=46> */
.L_x_1936:
[----:B------:R0:W3:Y:S02]  /*9fc0*/  DMUL R18, RZ, R4 ;  /* 0x00000004ff127228 */ /* 0x0000e40000000000 */
[----:B0--3--:R-:W-:-:S07]  /*9fd0*/  IMAD.MOV.U32 R0, RZ, RZ, RZ ;  /* 0x000000ffff007224 */ /* 0x009fce00078e00ff */
.L_x_1937:
[----:B------:R-:W-:Y:S05]  /*9fe0*/  BSYNC.RECONVERGENT B0 ;  /* 0x0000000000007941 */ /* 0x000fea0003800200 */
.L_x_1935:
[----:B------:R-:W0:Y:S01]  /*9ff0*/  LDCU.64 UR4, c[0x4][0x140] ;  /* 0x01002800ff0477ac */ /* 0x000e220008000a00 */
[----:B------:R-:W-:Y:S01]  /*a000*/  SHF.L.U32 R3, R0, 0x6, RZ ;  /* 0x0000000600037819 */ /* 0x000fe200000006ff */
[----:B------:R-:W-:Y:S01]  /*a010*/  IMAD.MOV.U32 R24, RZ, RZ, 0x20fd8164 ;  /* 0x20fd8164ff187424 */ /* 0x000fe200078e00ff */
[----:B------:R-:W3:Y:S02]  /*a020*/  LDCU.64 UR6, c[0x0][0x580] ;  /* 0x0000b000ff0677ac */ /* 0x000ee40008000a00 */
[----:B------:R-:W-:-:S04]  /*a030*/  LOP3.LUT R3, R3, 0x40, RZ, 0xc0, !PT ;  /* 0x0000004003037812 */ /* 0x000fc800078ec0ff */
[----:B0-----:R-:W-:-:S05]  /*a040*/  IADD3 R22, P0, PT, R3, UR4, RZ ;  /* 0x0000000403167c10 */ /* 0x001fca000ff1e0ff */
[----:B------:R-:W-:-:S05]  /*a050*/  IMAD.X R23, RZ, RZ, UR5, P0 ;  /* 0x00000005ff177e24 */ /* 0x000fca00080e06ff */
        /* <DEDUP_REMOVED lines=73> */
.L_x_1941:
[----:B------:R-:W0:Y:S02]  /*a4f0*/  F2I.S64.F64.TRUNC R4, R4 ;  /* 0x0000000400047311 */ /* 0x000e24000030d900 */
[----:B0-----:R-:W-:-:S05]  /*a500*/  IMAD.MOV.U32 R7, RZ, RZ, R4 ;  /* 0x000000ffff077224 */ /* 0x001fca00078e0004 */
[----:B------:R0:W-:Y:S01]  /*a510*/  STG.E.U8 desc[UR36][R2.64], R7 ;  /* 0x0000000702007986 */ /* 0x0001e2000c101124 */
[----:B------:R-:W-:Y:S05]  /*a520*/  BRA `(.L_x_1943) ;  /* 0x0000001000807947 */ /* 0x000fea0003800000 */
.L_x_1940:
        /* <DEDUP_REMOVED lines=9> */
.L_x_1945:
[----:B------:R-:W0:Y:S02]  /*a5c0*/  F2I.F64.TRUNC R5, R4 ;  /* 0x0000000400057311 */ /* 0x000e24000030d100 */
[----:B0-----:R0:W-:Y:S01]  /*a5d0*/  STG.E desc[UR36][R2.64], R5 ;  /* 0x0000000502007986 */ /* 0x0011e2000c101924 */
[----:B------:R-:W-:Y:S05]  /*a5e0*/  BRA `(.L_x_1943) ;  /* 0x0000001000507947 */ /* 0x000fea0003800000 */
.L_x_1944:
[----:B------:R-:W0:Y:S02]  /*a5f0*/  F2I.F64.TRUNC R5, R4 ;  /* 0x0000000400057311 */ /* 0x000e24000030d100 */
[----:B0-----:R0:W-:Y:S01]  /*a600*/  STG.E.U16 desc[UR36][R2.64], R5 ;  /* 0x0000000502007986 */ /* 0x0011e2000c101524 */
[----:B------:R-:W-:Y:S05]  /*a610*/  BRA `(.L_x_1943) ;  /* 0x0000001000447947 */ /* 0x000fea0003800000 */
.L_x_1939:
        /* <DEDUP_REMOVED lines=17> */
.L_x_1947:
        /* <DEDUP_REMOVED lines=12> */
.L_x_1946:
        /* <DEDUP_REMOVED lines=18> */
.L_x_1949:
        /* <DEDUP_REMOVED lines=13> */
.L_x_1948:
[----:B------:R0:W-:Y:S01]  /*a9e0*/  STG.E.64 desc[UR36][R2.64], R4 ;  /* 0x0000000402007986 */ /* 0x0001e2000c101b24 */
[----:B------:R-:W-:Y:S05]  /*a9f0*/  BRA `(.L_x_1943) ;  /* 0x0000000c004c7947 */ /* 0x000fea0003800000 */
.L_x_1938:
        /* <DEDUP_REMOVED lines=13> */
.L_x_1953:
        /* <DEDUP_REMOVED lines=26> */
.L_x_1956:
[----:B------:R-:W-:-:S04]  /*ac70*/  SHF.R.U32.HI R5, RZ, 0x18, R7 ;  /* 0x00000018ff057819 */ /* 0x000fc80000011607 */
[----:B------:R-:W-:-:S07]  /*ac80*/  LOP3.LUT R0, R0, 0x80, R5, 0xf8, !PT ;  /* 0x0000008000007812 */ /* 0x000fce00078ef805 */
.L_x_1955:
[----:B------:R-:W-:Y:S05]  /*ac90*/  BSYNC.RECONVERGENT B0 ;  /* 0x0000000000007941 */ /* 0x000fea0003800200 */
.L_x_1954:
[----:B------:R0:W-:Y:S01]  /*aca0*/  STG.E.U8 desc[UR36][R2.64], R0 ;  /* 0x0000000002007986 */ /* 0x0001e2000c101124 */
[----:B------:R-:W-:Y:S05]  /*acb0*/  BRA `(.L_x_1943) ;  /* 0x00000008009c7947 */ /* 0x000fea0003800000 */
.L_x_1952:
        /* <DEDUP_REMOVED lines=26> */
.L_x_1959:
[----:B------:R-:W-:-:S04]  /*ae60*/  SHF.R.U32.HI R5, RZ, 0x18, R7 ;  /* 0x00000018ff057819 */ /* 0x000fc80000011607 */
[----:B------:R-:W-:-:S07]  /*ae70*/  LOP3.LUT R0, R0, 0x80, R5, 0xf8, !PT ;  /* 0x0000008000007812 */ /* 0x000fce00078ef805 */
.L_x_1958:
[----:B------:R-:W-:Y:S05]  /*ae80*/  BSYNC.RECONVERGENT B0 ;  /* 0x0000000000007941 */ /* 0x000fea0003800200 */
.L_x_1957:
[----:B------:R0:W-:Y:S01]  /*ae90*/  STG.E.U8 desc[UR36][R2.64], R0 ;  /* 0x0000000002007986 */ /* 0x0001e2000c101124 */
[----:B------:R-:W-:Y:S05]  /*aea0*/  BRA `(.L_x_1943) ;  /* 0x0000000800207947 */ /* 0x000fea0003800000 */
.L_x_1951:
        /* <DEDUP_REMOVED lines=30> */
.L_x_1961:
[----:B------:R-:W0:Y:S02]  /*b090*/  F2I.U64.F64.TRUNC R4, R4 ;  /* 0x0000000400047311 */ /* 0x000e24000030d800 */
[----:B0-----:R0:W-:Y:S01]  /*b0a0*/  STG.E.64 desc[UR36][R2.64], R4 ;  /* 0x0000000402007986 */ /* 0x0011e2000c101b24 */
[----:B------:R-:W-:Y:S05]  /*b0b0*/  BRA `(.L_x_1943) ;  /* 0x00000004009c7947 */ /* 0x000fea0003800000 */
.L_x_1960:
[----:B------:R-:W0:Y:S02]  /*b0c0*/  F2I.U32.F64.TRUNC R5, R4 ;  /* 0x0000000400057311 */ /* 0x000e24000030d000 */
[----:B0-----:R0:W-:Y:S01]  /*b0d0*/  STG.E desc[UR36][R2.64], R5 ;  /* 0x0000000502007986 */ /* 0x0011e2000c101924 */
[----:B------:R-:W-:Y:S05]  /*b0e0*/  BRA `(.L_x_1943) ;  /* 0x0000000400907947 */ /* 0x000fea0003800000 */
.L_x_1950:
        /* <DEDUP_REMOVED lines=10> */
.L_x_1963:
[----:B------:R-:W-:-:S05]  /*b190*/  CS2R R6, SRZ ;  /* 0x0000000000067805 */ /* 0x000fca000001ff00 */
[----:B------:R4:W-:Y:S01]  /*b1a0*/  STG.E.128 desc[UR36][R2.64], R4 ;  /* 0x0000000402007986 */ /* 0x0009e2000c101d24 */
[----:B------:R-:W-:Y:S05]  /*b1b0*/  BRA `(.L_x_1943) ;  /* 0x00000004005c7947 */ /* 0x000fea0003800000 */
.L_x_1962:
[----:B------:R-:W-:-:S09]  /*b1c0*/  UISETP.NE.AND UP0, UPT, UR4, 0xf, UPT ;  /* 0x0000000f0400788c */ /* 0x000fd2000bf05270 */
[----:B------:R-:W-:Y:S05]  /*b1d0*/  BRA.U !UP0, `(.L_x_1964) ;  /* 0x0000000508287547 */ /* 0x000fea000b800000 */
[----:B------:R-:W-:-:S09]  /*b1e0*/  UISETP.NE.AND UP0, UPT, UR4, 0x17, UPT ;  /* 0x000000170400788c */ /* 0x000fd2000bf05270 */
[----:B------:R-:W-:Y:S05]  /*b1f0*/  BRA.U !UP0, `(.L_x_1965) ;  /* 0x0000000108b07547 */ /* 0x000fea000b800000 */
[----:B------:R-:W-:-:S09]  /*b200*/  UISETP.NE.AND UP0, UPT, UR4, 0x18, UPT ;  /* 0x000000180400788c */ /* 0x000fd2000bf05270 */
[----:B------:R-:W-:Y:S05]  /*b210*/  BRA.U !UP0, `(.L_x_1966) ;  /* 0x0000000108447547 */ /* 0x000fea000b800000 */
.L_x_1942:
        /* <DEDUP_REMOVED lines=16> */
.L_x_1967:
[----:B------:R-:W-:Y:S05]  /*b320*/  BRA `(.L_x_1943) ;  /* 0x0000000400007947 */ /* 0x000fea0003800000 */
.L_x_1966:
        /* <DEDUP_REMOVED lines=21> */
.L_x_1969:
[----:B------:R-:W-:Y:S05]  /*b480*/  BSYNC.RECONVERGENT B0 ;  /* 0x0000000000007941 */ /* 0x000fea0003800200 */
.L_x_1968:
[----:B------:R-:W-:-:S05]  /*b490*/  LOP3.LUT R7, R0, 0x80, R7, 0xf8, !PT ;  /* 0x0000008000077812 */ /* 0x000fca00078ef807 */
[----:B------:R2:W-:Y:S01]  /*b4a0*/  STG.E.U8 desc[UR36][R2.64], R7 ;  /* 0x0000000702007986 */ /* 0x0005e2000c101124 */
[----:B------:R-:W-:Y:S05]  /*b4b0*/  BRA `(.L_x_1943) ;  /* 0x00000000009c7947 */ /* 0x000fea0003800000 */
.L_x_1965:
        /* <DEDUP_REMOVED lines=20> */
.L_x_1971:
[----:B------:R-:W-:Y:S01]  /*b600*/  IMAD.MOV.U32 R0, RZ, RZ, 0x7f ;  /* 0x0000007fff007424 */ /* 0x000fe200078e00ff */
[----:B------:R-:W-:-:S04]  /*b610*/  ISETP.GT.U32.AND P0, PT, R6, 0x7f800000, PT ;  /* 0x7f8000000600780c */ /* 0x000fc80003f04070 */
[----:B------:R-:W-:-:S09]  /*b620*/  SEL R0, R0, 0x7c, P0 ;  /* 0x0000007c00007807 */ /* 0x000fd20000000000 */
.L_x_1972:
[----:B------:R-:W-:Y:S05]  /*b630*/  BSYNC.RECONVERGENT B0 ;  /* 0x0000000000007941 */ /* 0x000fea0003800200 */
.L_x_1970:
[----:B------:R-:W-:-:S04]  /*b640*/  SHF.R.U32.HI R5, RZ, 0x18, R7 ;  /* 0x00000018ff057819 */ /* 0x000fc80000011607 */
[----:B------:R-:W-:-:S05]  /*b650*/  LOP3.LUT R5, R0, 0x80, R5, 0xf8, !PT ;  /* 0x0000008000057812 */ /* 0x000fca00078ef805 */
[----:B------:R1:W-:Y:S01]  /*b660*/  STG.E.U8 desc[UR36][R2.64], R5 ;  /* 0x0000000502007986 */ /* 0x0003e2000c101124 */
[----:B------:R-:W-:Y:S05]  /*b670*/  BRA `(.L_x_1943) ;  /* 0x00000000002c7947 */ /* 0x000fea0003800000 */
.L_x_1964:
        /* <DEDUP_REMOVED lines=11> */
.L_x_1943:
[----:B------:R-:W-:-:S07]  /*b730*/  VIADD R17, R17, 0x80 ;  /* 0x0000008011117836 */ /* 0x000fce0000000000 */
.L_x_1905:
[----:B------:R-:W-:Y:S05]  /*b740*/  BSYNC.RECONVERGENT B7 ;  /* 0x0000000000077941 */ /* 0x000fea0003800200 */
.L_x_1904:
[----:B------:R-:W5:Y:S02]  /*b750*/  LDCU UR4, c[0x0][0x380] ;  /* 0x00007000ff0477ac */ /* 0x000f640008000800 */
[----:B-----5:R-:W-:-:S13]  /*b760*/  ISETP.GE.AND P0, PT, R17, UR4, PT ;  /* 0x0000000411007c0c */ /* 0x020fda000bf06270 */
[----:B------:R-:W-:Y:S05]  /*b770*/  @P0 EXIT ;  /* 0x000000000000094d */ /* 0x000fea0003800000 */
        /* <DEDUP_REMOVED lines=303> */
.L_x_1973:
[----:B------:R-:W0:Y:S01]  /*ca70*/  LDCU.128 UR8, c[0x0][0x580] ;  /* 0x0000b000ff0877ac */ /* 0x000e220008000c00 */
[----:B------:R-:W-:Y:S01]  /*ca80*/  BSSY.RECONVERGENT B6, `(.L_x_1974) ;  /* 0x00000ee000067945 */ /* 0x000fe20003800200 */
[----:B------:R-:W-:-:S04]  /*ca90*/  UPRMT UR4, UR41, 0x9910, URZ ;  /* 0x0000991029047896 */ /* 0x000fc800080000ff */
[----:B------:R-:W-:Y:S01]  /*caa0*/  UISETP.GT.AND UP0, UPT, UR4, 0x9, UPT ;  /* 0x000000090400788c */ /* 0x000fe2000bf04270 */
[----:B0-----:R-:W-:Y:S02]  /*cab0*/  IADD3 R16, P0, PT, R16, UR8, RZ ;  /* 0x0000000810107c10 */ /* 0x001fe4000ff1e0ff */
[----:B-1234-:R-:W-:-:S03]  /*cac0*/  IADD3 R2, P1, PT, R0, UR10, RZ ;  /* 0x0000000a00027c10 */ /* 0x01efc6000ff3e0ff */
[----:B------:R-:W-:Y:S02]  /*cad0*/  IMAD.X R17, RZ, RZ, UR9, P0 ;  /* 0x00000009ff117e24 */ /* 0x000fe400080e06ff */
[----:B------:R-:W-:Y:S01]  /*cae0*/  IMAD.X R3, RZ, RZ, UR11, P1 ;  /* 0x0000000bff037e24 */ /* 0x000fe200088e06ff */
        /* <DEDUP_REMOVED lines=10> */
[----:B--2---:R4:W0:Y:S02]  /*cb90*/  I2F.F64.S16 R4, R2 ;  /* 0x0000000200047312 */ /* 0x0048240000101c00 */
[----:B0---4-:R-:W-:Y:S05]  /*cba0*/  BRA `(.L_x_1980) ;  /* 0x0000000c006c7947 */ /* 0x011fea0003800000 */
.L_x_1978:
[----:B------:R-:W2:Y:S02]  /*cbb0*/  LDG.E.U8 R2, desc[UR36][R2.64] ;  /* 0x0000002402027981 */ /* 0x000ea4000c1e1100 */
[----:B--2---:R4:W0:Y:S02]  /*cbc0*/  I2F.F64.U16 R4, R2 ;  /* 0x0000000200047312 */ /* 0x0048240000101800 */
[----:B0---4-:R-:W-:Y:S05]  /*cbd0*/  BRA `(.L_x_1980) ;  /* 0x0000000c00607947 */ /* 0x011fea0003800000 */
.L_x_1977:
[----:B------:R-:W-:-:S09]  /*cbe0*/  UISETP.NE.AND UP0, UPT, UR4, 0x2, UPT ;  /* 0x000000020400788c */ /* 0x000fd2000bf05270 */
[----:B------:R-:W-:Y:S05]  /*cbf0*/  BRA.U !UP0, `(.L_x_1981) ;  /* 0x0000000108287547 */ /* 0x000fea000b800000 */
[----:B------:R-:W-:-:S09]  /*cc00*/  UISETP.NE.AND UP0, UPT, UR4, 0x3, UPT ;  /* 0x000000030400788c */ /* 0x000fd2000bf05270 */
[----:B------:R-:W-:Y:S05]  /*cc10*/  BRA.U !UP0, `(.L_x_1982) ;  /* 0x0000000108147547 */ /* 0x000fea000b800000 */
[----:B------:R-:W-:-:S09]  /*cc20*/  UISETP.NE.AND UP0, UPT, UR4, 0x4, UPT ;  /* 0x000000040400788c */ /* 0x000fd2000bf05270 */
[----:B------:R-:W-:Y:S05]  /*cc30*/  BRA.U UP0, `(.L_x_1979) ;  /* 0x0000000900ec7547 */ /* 0x000fea000b800000 */
[----:B------:R-:W2:Y:S02]  /*cc40*/  LDG.E.64 R4, desc[UR36][R2.64] ;  /* 0x0000002402047981 */ /* 0x000ea4000c1e1b00 */
[----:B--2---:R-:W4:Y:S02]  /*cc50*/  I2F.F64.S64 R4, R4 ;  /* 0x0000000400047312 */ /* 0x004f240000301c00 */
[----:B----4-:R-:W-:Y:S05]  /*cc60*/  BRA `(.L_x_1980) ;  /* 0x0000000c003c7947 */ /* 0x010fea0003800000 */
.L_x_1982:
[----:B------:R-:W2:Y:S02]  /*cc70*/  LDG.E R2, desc[UR36][R2.64] ;  /* 0x0000002402027981 */ /* 0x000ea4000c1e1900 */
[----:B--2---:R4:W0:Y:S02]  /*cc80*/  I2F.F64 R4, R2 ;  /* 0x0000000200047312 */ /* 0x0048240000201c00 */
[----:B0---4-:R-:W-:Y:S05]  /*cc90*/  BRA `(.L_x_1980) ;  /* 0x0000000c00307947 */ /* 0x011fea0003800000 */
.L_x_1981:
[----:B------:R-:W2:Y:S02]  /*cca0*/  LDG.E.U16 R2, desc[UR36][R2.64] ;  /* 0x0000002402027981 */ /* 0x000ea4000c1e1500 */
[----:B--2---:R4:W0:Y:S02]  /*ccb0*/  I2F.F64.S16 R4, R2 ;  /* 0x0000000200047312 */ /* 0x0048240000101c00 */
[----:B0---4-:R-:W-:Y:S05]  /*ccc0*/  BRA `(.L_x_1980) ;  /* 0x0000000c00247947 */ /* 0x011fea0003800000 */
.L_x_1976:
        /* <DEDUP_REMOVED lines=10> */
.L_x_1984:
[----:B------:R-:W2:Y:S02]  /*cd70*/  LDG.E.U16 R0, desc[UR36][R2.64] ;  /* 0x0000002402007981 */ /* 0x000ea4000c1e1500 */
[----:B--2---:R-:W-:-:S05]  /*cd80*/  HADD2.F32 R0, -RZ, R0.H0_H0 ;  /* 0x20000000ff007230 */ /* 0x004fca0000004100 */
[----:B------:R-:W-:-:S04]  /*cd90*/  FMUL.FTZ R0, R0, 1 ;  /* 0x3f80000000007820 */ /* 0x000fc80000410000 */
[----:B------:R3:W4:Y:S02]  /*cda0*/  F2F.F64.F32 R4, R0 ;  /* 0x0000000000047310 */ /* 0x0007240000201800 */
[----:B---34-:R-:W-:Y:S05]  /*cdb0*/  BRA `(.L_x_1980) ;  /* 0x0000000800e87947 */ /* 0x018fea0003800000 */
.L_x_1983:
        /* <DEDUP_REMOVED lines=10> */
.L_x_1986:
[----:B------:R-:W2:Y:S02]  /*ce60*/  LDG.E.U16 R2, desc[UR36][R2.64] ;  /* 0x0000002402027981 */ /* 0x000ea4000c1e1500 */
[----:B--2---:R-:W-:-:S05]  /*ce70*/  HADD2.F32 R0, -RZ, R2.H0_H0 ;  /* 0x20000002ff007230 */ /* 0x004fca0000004100 */
[----:B------:R-:W-:-:S04]  /*ce80*/  FMUL.FTZ R0, R0, 1 ;  /* 0x3f80000000007820 */ /* 0x000fc80000410000 */
[----:B------:R3:W4:Y:S02]  /*ce90*/  F2F.F64.F32 R4, R0 ;  /* 0x0000000000047310 */ /* 0x0007240000201800 */
[----:B---34-:R-:W-:Y:S05]  /*cea0*/  BRA `(.L_x_1980) ;  /* 0x0000000800ac7947 */ /* 0x018fea0003800000 */
.L_x_1985:
[----:B------:R3:W5:Y:S01]  /*ceb0*/  LDG.E.64 R4, desc[UR36][R2.64] ;  /* 0x0000002402047981 */ /* 0x000762000c1e1b00 */
[----:B------:R-:W-:Y:S05]  /*cec0*/  BRA `(.L_x_1980) ;  /* 0x0000000800a47947 */ /* 0x000fea0003800000 */
.L_x_1975:
        /* <DEDUP_REMOVED lines=9> */
[----:B------:R-:W-:Y:S01]  /*cf60*/  HFMA2 R4, -RZ, RZ, 0, 0 ;  /* 0x00000000ff047431 */ /* 0x000fe200000001ff */
[----:B--2---:R-:W-:-:S04]  /*cf70*/  ISETP.NE.AND P0, PT, R2, RZ, PT ;  /* 0x000000ff0200720c */ /* 0x004fc80003f05270 */
[----:B------:R-:W-:Y:S01]  /*cf80*/  FSEL R5, RZ, 1.875, !P0 ;  /* 0x3ff00000ff057808 */ /* 0x000fe20004000000 */
[----:B------:R-:W-:Y:S08]  /*cf90*/  BRA `(.L_x_1980) ;  /* 0x0000000800707947 */ /* 0x000ff00003800000 */
.L_x_1989:
[----:B------:R2:W5:Y:S01]  /*cfa0*/  LDG.E.64 R4, desc[UR36][R2.64] ;  /* 0x0000002402047981 */ /* 0x000562000c1e1b00 */
[----:B------:R-:W-:Y:S05]  /*cfb0*/  BRA `(.L_x_1980) ;  /* 0x0000000800687947 */ /* 0x000fea0003800000 */
.L_x_1988:
        /* <DEDUP_REMOVED lines=23> */
[----:B------:R-:W-:-:S05]  /*d130*/  LOP3.LUT R5, R5, 0x80000000, R0, 0xf8, !PT ;  /* 0x8000000005057812 */ /* 0x000fca00078ef800 */
[----:B------:R-:W-:-:S06]  /*d140*/  FMUL.FTZ R5, R5, 1 ;  /* 0x3f80000005057820 */ /* 0x000fcc0000410000 */
[----:B------:R-:W2:Y:S02]  /*d150*/  F2F.F64.F32 R4, R5 ;  /* 0x0000000500047310 */ /* 0x000ea40000201800 */
[----:B--2---:R-:W-:Y:S05]  /*d160*/  BRA `(.L_x_1980) ;  /* 0x0000000400fc7947 */ /* 0x004fea0003800000 */
.L_x_1991:
        /* <DEDUP_REMOVED lines=10> */
[----:B------:R-:W-:-:S05]  /*d210*/  LOP3.LUT R0, R0, 0x80000000, R5, 0xf8, !PT ;  /* 0x8000000000007812 */ /* 0x000fca00078ef805 */
[----:B------:R-:W-:-:S04]  /*d220*/  FMUL.FTZ R0, R0, 1 ;  /* 0x3f80000000007820 */ /* 0x000fc80000410000 */
[----:B------:R2:W3:Y:S02]  /*d230*/  F2F.F64.F32 R4, R0 ;  /* 0x0000000000047310 */ /* 0x0004e40000201800 */
[----:B--23--:R-:W-:Y:S05]  /*d240*/  BRA `(.L_x_1980) ;  /* 0x0000000400c47947 */ /* 0x00cfea0003800000 */
.L_x_1990:
[----:B------:R-:W2:Y:S02]  /*d250*/  LDG.E.U16 R0, desc[UR36][R2.64] ;  /* 0x0000002402007981 */ /* 0x000ea4000c1e1500 */
[----:B--2---:R-:W-:-:S04]  /*d260*/  IMAD.U32 R0, R0, 0x10000, RZ ;  /* 0x0001000000007824 */ /* 0x004fc800078e00ff */
[----:B------:R-:W-:-:S04]  /*d270*/  FMUL.FTZ R0, R0, 1 ;  /* 0x3f80000000007820 */ /* 0x000fc80000410000 */
[----:B------:R2:W3:Y:S02]  /*d280*/  F2F.F64.F32 R4, R0 ;  /* 0x0000000000047310 */ /* 0x0004e40000201800 */
[----:B--23--:R-:W-:Y:S05]  /*d290*/  BRA `(.L_x_1980) ;  /* 0x0000000400b07947 */ /* 0x00cfea0003800000 */
.L_x_1987:
        /* <DEDUP_REMOVED lines=9> */
[----:B--2---:R2:W3:Y:S02]  /*d330*/  I2F.F64.U16 R4, R2 ;  /* 0x0000000200047312 */ /* 0x0044e40000101800 */
[----:B--23--:R-:W-:Y:S05]  /*d340*/  BRA `(.L_x_1980) ;  /* 0x0000000400847947 */ /* 0x00cfea0003800000 */
.L_x_1994:
        /* <DEDUP_REMOVED lines=21> */
.L_x_1996:
[----:B------:R-:W-:Y:S05]  /*d4a0*/  BSYNC.RECONVERGENT B0 ;  /* 0x0000000000007941 */ /* 0x000fea0003800200 */
.L_x_1995:
[----:B------:R-:W-:Y:S02]  /*d4b0*/  SHF.L.U32 R0, R0, 0x14, RZ ;  /* 0x0000001400007819 */ /* 0x000fe400000006ff */
[----:B------:R-:W-:-:S04]  /*d4c0*/  LEA R2, R2, 0x3b800000, 0x17 ;  /* 0x3b80000002027811 */ /* 0x000fc800078eb8ff */
[----:B------:R-:W-:-:S05]  /*d4d0*/  LOP3.LUT R0, R2, R0, R7, 0xfe, !PT ;  /* 0x0000000002007212 */ /* 0x000fca00078efe07 */
[----:B------:R-:W-:-:S04]  /*d4e0*/  FMUL.FTZ R0, R0, 1 ;  /* 0x3f80000000007820 */ /* 0x000fc80000410000 */
[----:B------:R2:W3:Y:S02]  /*d4f0*/  F2F.F64.F32 R4, R0 ;  /* 0x0000000000047310 */ /* 0x0004e40000201800 */
[----:B--23--:R-:W-:Y:S05]  /*d500*/  BRA `(.L_x_1980) ;  /* 0x0000000400147947 */ /* 0x00cfea0003800000 */
.L_x_1993:
        /* <DEDUP_REMOVED lines=21> */
.L_x_1998:
[----:B------:R-:W-:Y:S05]  /*d660*/  BSYNC.RECONVERGENT B0 ;  /* 0x0000000000007941 */ /* 0x000fea0003800200 */
.L_x_1997:
[----:B------:R-:W-:Y:S01]  /*d670*/  IMAD.SHL.U32 R0, R0, 0x200000, RZ ;  /* 0x0020000000007824 */ /* 0x000fe200078e00ff */
[----:B------:R-:W-:-:S04]  /*d680*/  LEA R2, R2, 0x37800000, 0x17 ;  /* 0x3780000002027811 */ /* 0x000fc800078eb8ff */
[----:B------:R-:W-:-:S05]  /*d690*/  LOP3.LUT R0, R2, R0, R7, 0xfe, !PT ;  /* 0x0000000002007212 */ /* 0x000fca00078efe07 */
[----:B------:R-:W-:-:S04]  /*d6a0*/  FMUL.FTZ R0, R0, 1 ;  /* 0x3f80000000007820 */ /* 0x000fc80000410000 */
[----:B------:R2:W3:Y:S02]  /*d6b0*/  F2F.F64.F32 R4, R0 ;  /* 0x0000000000047310 */ /* 0x0004e40000201800 */
[----:B--23--:R-:W-:Y:S05]  /*d6c0*/  BRA `(.L_x_1980) ;  /* 0x0000000000a47947 */ /* 0x00cfea0003800000 */
.L_x_1992:
        /* <DEDUP_REMOVED lines=16> */
[----:B------:R0:W1:Y:S02]  /*d7d0*/  @P0 F2F.F64.F32 R4, R0 ;  /* 0x0000000000040310 */ /* 0x0000640000201800 */
[----:B01----:R-:W-:Y:S05]  /*d7e0*/  BRA `(.L_x_1980) ;  /* 0x00000000005c7947 */ /* 0x003fea0003800000 */
.L_x_1979:
        /* <DEDUP_REMOVED lines=16> */
.L_x_2001:
[----:B------:R-:W-:Y:S01]  /*d8f0*/  CS2R R4, SRZ ;  /* 0x0000000000047805 */ /* 0x000fe2000001ff00 */
[----:B------:R-:W-:Y:S06]  /*d900*/  BRA `(.L_x_1980) ;  /* 0x0000000000147947 */ /* 0x000fec0003800000 */
.L_x_2000:
[----:B------:R-:W2:Y:S02]  /*d910*/  LDG.E.64 R4, desc[UR36][R2.64] ;  /* 0x0000002402047981 */ /* 0x000ea4000c1e1b00 */
[----:B--2---:R-:W0:Y:S02]  /*d920*/  I2F.F64.U64 R4, R4 ;  /* 0x0000000400047312 */ /* 0x004e240000301800 */
[----:B0-----:R-:W-:Y:S05]  /*d930*/  BRA `(.L_x_1980) ;  /* 0x0000000000087947 */ /* 0x001fea0003800000 */
.L_x_1999:
[----:B------:R-:W2:Y:S02]  /*d940*/  LDG.E R2, desc[UR36][R2.64] ;  /* 0x0000002402027981 */ /* 0x000ea4000c1e1900 */
[----:B--2---:R0:W1:Y:S02]  /*d950*/  I2F.F64.U32 R4, R2 ;  /* 0x0000000200047312 */ /* 0x0040640000201800 */
.L_x_1980:
[----:B------:R-:W-:Y:S05]  /*d960*/  BSYNC.RECONVERGENT B6 ;  /* 0x0000000000067941 */ /* 0x000fea0003800200 */
.L_x_1974:
        /* <DEDUP_REMOVED lines=10> */
[----:B------:R-:W1:Y:S01]  /*da10*/  DMUL R6, R4, UR4 ;  /* 0x0000000404067c28 */ /* 0x000e620008000000 */
[----:B------:R-:W-:-:S15]  /*da20*/  UMOV UR4, 0x54442d18 ;  /* 0x54442d1800047882 */ /* 0x000fde0000000000 */
[----:B------:R-:W-:-:S15]  /*da30*/  NOP ;  /* 0x0000000000007918 */ /* 0x000fde0000000000 */
[----:B------:R-:W-:-:S15]  /*da40*/  NOP ;  /* 0x0000000000007918 */ /* 0x000fde0000000000 */
[----:B------:R-:W-:-:S15]  /*da50*/  NOP ;  /* 0x0000000000007918 */ /* 0x000fde0000000000 */
[----:B------:R-:W-:-:S03]  /*da60*/  NOP ;  /* 0x0000000000007918 */ /* 0x000fc60000000000 */
[----:B-1----:R-:W0:Y:S01]  /*da70*/  F2I.F64 R0, R6 ;  /* 0x0000000600007311 */ /* 0x002e220000301100 */
[----:B------:R-:W-:-:S15]  /*da80*/  UMOV UR5, 0x3ff921fb ;  /* 0x3ff921fb00057882 */ /* 0x000fde0000000000 */
[----:B------:R-:W-:-:S15]  /*da90*/  NOP ;  /* 0x0000000000007918 */ /* 0x000fde0000000000 */
[----:B------:R-:W-:-:S15]  /*daa0*/  NOP ;  /* 0x0000000000007918 */ /* 0x000fde0000000000 */
[----:B------:R-:W-:-:S15]  /*dab0*/  NOP ;  /* 0x0000000000007918 */ /* 0x000fde0000000000 */
[----:B------:R-:W-:-:S03]  /*dac0*/  NOP ;  /* 0x0000000000007918 */ /* 0x000fc60000000000 */
[----:B0-23--:R-:W0:-:S15]  /*dad0*/  I2F.F64 R2, R0 ;  /* 0x0000000000027312 */ /* 0x00de1e0000201c00 */
        /* <DEDUP_REMOVED lines=26> */
.L_x_2003:
[----:B0-23--:R0:W1:Y:S02]  /*dc80*/  DMUL R2, RZ, R4 ;  /* 0x00000004ff027228 */ /* 0x00d0640000000000 */
[----:B01----:R-:W-:-:S07]  /*dc90*/  IMAD.MOV.U32 R0, RZ, RZ, RZ ;  /* 0x000000ffff007224 */ /* 0x003fce00078e00ff */
.L_x_2004:
[----:B------:R-:W-:Y:S05]  /*dca0*/  BSYNC.RECONVERGENT B0 ;  /* 0x0000000000007941 */ /* 0x000fea0003800200 */
.L_x_2002:
[----:B------:R-:W0:Y:S01]  /*dcb0*/  LDCU.64 UR4, c[0x4][0x140] ;  /* 0x01002800ff0477ac */ /* 0x000e220008000a00 */
[----:B------:R-:W-:-:S04]  /*dcc0*/  SHF.L.U32 R4, R0, 0x6, RZ ;  /* 0x0000000600047819 */ /* 0x000fc800000006ff */
[----:B------:R-:W-:-:S04]  /*dcd0*/  LOP3.LUT R4, R4, 0x40, RZ, 0xc0, !PT ;  /* 0x0000004004047812 */ /* 0x000fc800078ec0ff */
[----:B0-----:R-:W-:-:S05]  /*dce0*/  IADD3 R20, P0, PT, R4, UR4, RZ ;  /* 0x0000000404147c10 */ /* 0x001fca000ff1e0ff */
[----:B------:R-:W-:-:S05]  /*dcf0*/  IMAD.X R21, RZ, RZ, UR5, P0 ;  /* 0x00000005ff157e24 */ /* 0x000fca00080e06ff */
[----:B------:R-:W2:Y:S04]  /*dd00*/  LDG.E.128.CONSTANT R12, desc[UR36][R20.64] ;  /* 0x00000024140c7981 */ /* 0x000ea8000c1e9d00 */
[----:B------:R-:W3:Y:S04]  /*dd10*/  LDG.E.128.CONSTANT R8, desc[UR36][R20.64+0x10] ;  /* 0x0000102414087981 */ /* 0x000ee8000c1e9d00 */
[----:B------:R-:W4:Y:S01]  /*dd20*/  LDG.E.128.CONSTANT R4, desc[UR36][R20.64+0x20] ;  /* 0x0000202414047981 */ /* 0x000f22000c1e9d00 */
[----:B------:R-:W-:Y:S01]  /*dd30*/  LOP3.LUT R22, R0, 0x1, RZ, 0xc0, !PT ;  /* 0x0000000100167812 */ /* 0x000fe200078ec0ff */
[----:B------:R-:W2:Y:S01]  /*dd40*/  DMUL R18, R2, R2 ;  /* 0x0000000202127228 */ /* 0x000ea20000000000 */
[----:B------:R-:W-:Y:S01]  /*dd50*/  MOV R23, 0x3da8ff83 ;  /* 0x3da8ff8300177802 */ /* 0x000fe20000000f00 */
[----:B------:R-:W-:Y:S01]  /*dd60*/  UPRMT UR4, UR42, 0x9910, URZ ;  /* 0x000099102a047896 */ /* 0x000fe200080000ff */
[----:B------:R-:W-:Y:S01]  /*dd70*/  ISETP.NE.U32.AND P0, PT, R22, 0x1, PT ;  /* 0x000000011600780c */ /* 0x000fe20003f05070 */
[----:B------:R-:W-:-:S02]  /*dd80*/  IMAD.MOV.U32 R22, RZ, RZ, 0x20fd8164 ;  /* 0x20fd8164ff167424 */ /* 0x000fc400078e00ff */
[----:B------:R-:W-:Y:S01]  /*dd90*/  UISETP.GT.AND UP0, UPT, UR4, 0x9, UPT ;  /* 0x000000090400788c */ /* 0x000fe2000bf04270 */
[----:B------:R-:W-:Y:S02]  /*dda0*/  FSEL R23, -R23, 0.11223486810922622681, !P0 ;  /* 0x3de5db6517177808 */ /* 0x000fe40004000100 */
[----:B------:R-:W-:-:S15]  /*ddb0*/  FSEL R22, R22, -8.06006814911005101289e+34, !P0 ;  /* 0xf9785eba16167808 */ /* 0x000fde0004000000 */
[----:B------:R-:W-:-:S15]  /*ddc0*/  NOP ;  /* 0x0000000000007918 */ /* 0x000fde0000000000 */
[----:B------:R-:W-:-:S15]  /*ddd0*/  NOP ;  /* 0x0000000000007918 */ /* 0x000fde0000000000 */
[----:B------:R-:W-:-:S10]  /*dde0*/  NOP ;  /* 0x0000000000007918 */ /* 0x000fd40000000000 */
[----:B--2---:R-:W0:-:S15]  /*ddf0*/  DFMA R12, R18, R22, R12 ;  /* 0x00000016120c722b */ /* 0x004e1e000000000c */
[----:B------:R-:W-:-:S15]  /*de00*/  NOP ;  /* 0x0000000000007918 */ /* 0x000fde0000000000 */
[----:B------:R-:W-:-:S15]  /*de10*/  NOP ;  /* 0x0000000000007918 */ /* 0x000fde0000000000 */
[----:B------:R-:W-:-:S15]  /*de20*/  NOP ;  /* 0x0000000000007918 */ /* 0x000fde0000000000 */
[----:B------:R-:W-:-:S04]  /*de30*/  NOP ;  /* 0x0000000000007918 */ /* 0x000fc80000000000 */
[----:B0-----:R-:W3:-:S15]  /*de40*/  DFMA R12, R18, R12, R14 ;  /* 0x0000000c120c722b */ /* 0x001ede000000000e */
[----:B------:R-:W-:-:S15]  /*de50*/  NOP ;  /* 0x0000000000007918 */ /* 0x000fde0000000000 */
[----:B------:R-:W-:-:S15]  /*de60*/  NOP ;  /* 0x0000000000007918 */ /* 0x000fde0000000000 */
[----:B------:R-:W-:-:S15]  /*de70*/  NOP ;  /* 0x0000000000007918 */ /* 0x000fde0000000000 */
[----:B------:R-:W-:-:S04]  /*de80*/  NOP ;  /* 0x0000000000007918 */ /* 0x000fc80000000000 */
[----:B---3--:R-:W0:-:S15]  /*de90*/  DFMA R8, R18, R12, R8 ;  /* 0x0000000c1208722b */ /* 0x008e1e0000000008 */
        /* <DEDUP_REMOVED lines=44> */
[----:B0-----:R-:W-:Y:S01]  /*e160*/  STG.E.U8 desc[UR36][R16.64], R5 ;  /* 0x0000000510007986 */ /* 0x001fe2000c101124 */
[----:B------:R-:W-:Y:S05]  /*e170*/  EXIT ;  /* 0x000000000000794d */ /* 0x000fea0003800000 */
.L_x_2008:
[----:B------:R-:W0:Y:S02]  /*e180*/  F2I.S64.F64.TRUNC R4, R4 ;  /* 0x0000000400047311 */ /* 0x000e24000030d900 */
[----:B0-----:R-:W-:-:S05]  /*e190*/  IMAD.MOV.U32 R3, RZ, RZ, R4 ;  /* 0x000000ffff037224 */ /* 0x001fca00078e0004 */
[----:B------:R-:W-:Y:S01]  /*e1a0*/  STG.E.U8 desc[UR36][R16.64], R3 ;  /* 0x0000000310007986 */ /* 0x000fe2000c101124 */
[----:B------:R-:W-:Y:S05]  /*e1b0*/  EXIT ;  /* 0x000000000000794d */ /* 0x000fea0003800000 */
.L_x_2007:
[----:B------:R-:W-:-:S09]  /*e1c0*/  UISETP.NE.AND UP0, UPT, UR4, 0x2, UPT ;  /* 0x000000020400788c */ /* 0x000fd2000bf05270 */
[----:B------:R-:W-:Y:S05]  /*e1d0*/  BRA.U !UP0, `(.L_x_2010) ;  /* 0x0000000108287547 */ /* 0x000fea000b800000 */
[----:B------:R-:W-:-:S09]  /*e1e0*/  UISETP.NE.AND UP0, UPT, UR4, 0x3, UPT ;  /* 0x000000030400788c */ /* 0x000fd2000bf05270 */
[----:B------:R-:W-:Y:S05]  /*e1f0*/  BRA.U !UP0, `(.L_x_2011) ;  /* 0x0000000108147547 */ /* 0x000fea000b800000 */
[----:B------:R-:W-:-:S09]  /*e200*/  UISETP.NE.AND UP0, UPT, UR4, 0x4, UPT ;  /* 0x000000040400788c */ /* 0x000fd2000bf05270 */
[----:B------:R-:W-:Y:S05]  /*e210*/  BRA.U UP0, `(.L_x_2009) ;  /* 0x0000000d00247547 */ /* 0x000fea000b800000 */
[----:B------:R-:W0:Y:S02]  /*e220*/  F2I.S64.F64.TRUNC R4, R4 ;  /* 0x0000000400047311 */ /* 0x000e24000030d900 */
[----:B0-----:R-:W-:Y:S01]  /*e230*/  STG.E.64 desc[UR36][R16.64], R4 ;  /* 0x0000000410007986 */ /* 0x001fe2000c101b24 */
[----:B------:R-:W-:Y:S05]  /*e240*/  EXIT ;  /* 0x000000000000794d */ /* 0x000fea0003800000 */
.L_x_2011:
[----:B------:R-:W0:Y:S02]  /*e250*/  F2I.F64.TRUNC R5, R4 ;  /* 0x0000000400057311 */ /* 0x000e24000030d100 */
[----:B0-----:R-:W-:Y:S01]  /*e260*/  STG.E desc[UR36][R16.64], R5 ;  /* 0x0000000510007986 */ /* 0x001fe2000c101924 */
[----:B------:R-:W-:Y:S05]  /*e270*/  EXIT ;  /* 0x000000000000794d */ /* 0x000fea0003800000 */
.L_x_2010:
[----:B------:R-:W0:Y:S02]  /*e280*/  F2I.F64.TRUNC R5, R4 ;  /* 0x0000000400057311 */ /* 0x000e24000030d100 */
[----:B0-----:R-:W-:Y:S01]  /*e290*/  STG.E.U16 desc[UR36][R16.64], R5 ;  /* 0x0000000510007986 */ /* 0x001fe2000c101524 */
[----:B------:R-:W-:Y:S05]  /*e2a0*/  EXIT ;  /* 0x000000000000794d */ /* 0x000fea0003800000 */
.L_x_2006:
        /* <DEDUP_REMOVED lines=15> */
[----:B------:R-:W-:Y:S01]  /*e3a0*/  STG.E desc[UR36][R16.64], R3 ;  /* 0x0000000310007986 */ /* 0x000fe2000c101924 */
[----:B------:R-:W-:Y:S05]  /*e3b0*/  EXIT ;  /* 0x000000000000794d */ /* 0x000fea0003800000 */
.L_x_2013:
        /* <DEDUP_REMOVED lines=10> */
[----:B------:R-:W-:Y:S01]  /*e460*/  STG.E.U16 desc[UR36][R16.64], R0 ;  /* 0x0000000010007986 */ /* 0x000fe2000c101524 */
[----:B------:R-:W-:Y:S05]  /*e470*/  EXIT ;  /* 0x000000000000794d */ /* 0x000fea0003800000 */
.L_x_2012:
        /* <DEDUP_REMOVED lines=16> */
[----:B------:R-:W-:Y:S01]  /*e580*/  STG.E.64 desc[UR36][R16.64], R2 ;  /* 0x0000000210007986 */ /* 0x000fe2000c101b24 */
[----:B------:R-:W-:Y:S05]  /*e590*/  EXIT ;  /* 0x000000000000794d */ /* 0x000fea0003800000 */
.L_x_2015:
        /* <DEDUP_REMOVED lines=11> */
[----:B------:R-:W-:Y:S01]  /*e650*/  STG.E desc[UR36][R16.64], R3 ;  /* 0x0000000310007986 */ /* 0x000fe2000c101924 */
[----:B------:R-:W-:Y:S05]  /*e660*/  EXIT ;  /* 0x000000000000794d */ /* 0x000fea0003800000 */
.L_x_2014:
[----:B------:R-:W-:Y:S01]  /*e670*/  STG.E.64 desc[UR36][R16.64], R4 ;  /* 0x0000000410007986 */ /* 0x000fe2000c101b24 */
[----:B------:R-:W-:Y:S05]  /*e680*/  EXIT ;  /* 0x000000000000794d */ /* 0x000fea0003800000 */
.L_x_2005:
        /* <DEDUP_REMOVED lines=11> */
[----:B0-----:R-:W-:Y:S01]  /*e740*/  STG.E.U16 desc[UR36][R16.64], R5 ;  /* 0x0000000510007986 */ /* 0x001fe2000c101524 */
[----:B------:R-:W-:Y:S05]  /*e750*/  EXIT ;  /* 0x000000000000794d */ /* 0x000fea0003800000 */
.L_x_2019:
        /* <DEDUP_REMOVED lines=25> */
.L_x_2022:
[----:B------:R-:W-:-:S04]  /*e8f0*/  SHF.R.U32.HI R3, RZ, 0x18, R3 ;  /* 0x00000018ff037819 */ /* 0x000fc80000011603 */
[----:B------:R-:W-:-:S04]  /*e900*/  LOP3.LUT R0, R0, 0x80, R3, 0xf8, !PT ;  /* 0x0000008000007812 */ /* 0x000fc800078ef803 */
[----:B------:R-:W-:-:S07]  /*e910*/  PRMT R8, R0, 0x7610, R8 ;  /* 0x0000761000087816 */ /* 0x000fce0000000008 */
.L_x_2021:
[----:B------:R-:W-:Y:S05]  /*e920*/  BSYNC.RECONVERGENT B0 ;  /* 0x0000000000007941 */ /* 0x000fea0003800200 */
.L_x_2020:
[----:B------:R-:W-:Y:S01]  /*e930*/  STG.E.U8 desc[UR36][R16.64], R8 ;  /* 0x0000000810007986 */ /* 0x000fe2000c101124 */
[----:B------:R-:W-:Y:S05]  /*e940*/  EXIT ;  /* 0x000000000000794d */ /* 0x000fea0003800000 */
.L_x_2018:
        /* <DEDUP_REMOVED lines=25> */
.L_x_2025:
[----:B------:R-:W-:-:S04]  /*eae0*/  SHF.R.U32.HI R3, RZ, 0x18, R3 ;  /* 0x00000018ff037819 */ /* 0x000fc80000011603 */
[----:B------:R-:W-:-:S04]  /*eaf0*/  LOP3.LUT R0, R0, 0x80, R3, 0xf8, !PT ;  /* 0x0000008000007812 */ /* 0x000fc800078ef803 */
[----:B------:R-:W-:-:S07]  /*eb00*/  PRMT R8, R0, 0x7610, R8 ;  /* 0x0000761000087816 */ /* 0x000fce0000000008 */
.L_x_2024:
[----:B------:R-:W-:Y:S05]  /*eb10*/  BSYNC.RECONVERGENT B0 ;  /* 0x0000000000007941 */ /* 0x000fea0003800200 */
.L_x_2023:
[----:B------:R-:W-:Y:S01]  /*eb20*/  STG.E.U8 desc[UR36][R16.64], R8 ;  /* 0x0000000810007986 */ /* 0x000fe2000c101124 */
[----:B------:R-:W-:Y:S05]  /*eb30*/  EXIT ;  /* 0x000000000000794d */ /* 0x000fea0003800000 */
.L_x_2017:
        /* <DEDUP_REMOVED lines=30> */
.L_x_2027:
[----:B------:R-:W0:Y:S02]  /*ed20*/  F2I.U64.F64.TRUNC R4, R4 ;  /* 0x0000000400047311 */ /* 0x000e24000030d800 */
[----:B0-----:R-:W-:Y:S01]  /*ed30*/  STG.E.64 desc[UR36][R16.64], R4 ;  /* 0x0000000410007986 */ /* 0x001fe2000c101b24 */
[----:B------:R-:W-:Y:S05]  /*ed40*/  EXIT ;  /* 0x000000000000794d */ /* 0x000fea0003800000 */
.L_x_2026:
[----:B------:R-:W0:Y:S02]  /*ed50*/  F2I.U32.F64.TRUNC R5, R4 ;  /* 0x0000000400057311 */ /* 0x000e24000030d000 */
[----:B0-----:R-:W-:Y:S01]  /*ed60*/  STG.E desc[UR36][R16.64], R5 ;  /* 0x0000000510007986 */ /* 0x001fe2000c101924 */
[----:B------:R-:W-:Y:S05]  /*ed70*/  EXIT ;  /* 0x000000000000794d */ /* 0x000fea0003800000 */
.L_x_2016:
        /* <DEDUP_REMOVED lines=8> */
[----:B------:R-:W-:Y:S01]  /*ee00*/  STG.E.U8 desc[UR36][R16.64], R3 ;  /* 0x0000000310007986 */ /* 0x000fe2000c101124 */
[----:B------:R-:W-:Y:S05]  /*ee10*/  EXIT ;  /* 0x000000000000794d */ /* 0x000fea0003800000 */
.L_x_2029:
[----:B------:R-:W-:-:S05]  /*ee20*/  CS2R R6, SRZ ;  /* 0x0000000000067805 */ /* 0x000fca000001ff00 */
[----:B------:R-:W-:Y:S01]  /*ee30*/  STG.E.128 desc[UR36][R16.64], R4 ;  /* 0x0000000410007986 */ /* 0x000fe2000c101d24 */
[----:B------:R-:W-:Y:S05]  /*ee40*/  EXIT ;  /* 0x000000000000794d */ /* 0x000fea0003800000 */
.L_x_2028:
[----:B------:R-:W-:-:S09]  /*ee50*/  UISETP.NE.AND UP0, UPT, UR4, 0xf, UPT ;  /* 0x0000000f0400788c */ /* 0x000fd2000bf05270 */
[----:B------:R-:W-:Y:S05]  /*ee60*/  BRA.U !UP0, `(.L_x_2030) ;  /* 0x0000000508287547 */ /* 0x000fea000b800000 */
[----:B------:R-:W-:-:S09]  /*ee70*/  UISETP.NE.AND UP0, UPT, UR4, 0x17, UPT ;  /* 0x000000170400788c */ /* 0x000fd2000bf05270 */
[----:B------:R-:W-:Y:S05]  /*ee80*/  BRA.U !UP0, `(.L_x_2031) ;  /* 0x0000000108b07547 */ /* 0x000fea000b800000 */
[----:B------:R-:W-:-:S09]  /*ee90*/  UISETP.NE.AND UP0, UPT, UR4, 0x18, UPT ;  /* 0x000000180400788c */ /* 0x000fd2000bf05270 */
[----:B------:R-:W-:Y:S05]  /*eea0*/  BRA.U !UP0, `(.L_x_2032) ;  /* 0x0000000108447547 */ /* 0x000fea000b800000 */
.L_x_2009:
        /* <DEDUP_REMOVED lines=16> */
.L_x_2033:
[----:B------:R-:W-:Y:S05]  /*efb0*/  EXIT ;  /* 0x000000000000794d */ /* 0x000fea0003800000 */
.L_x_2032:
        /* <DEDUP_REMOVED lines=21> */
.L_x_2035:
[----:B------:R-:W-:Y:S05]  /*f110*/  BSYNC.RECONVERGENT B0 ;  /* 0x0000000000007941 */ /* 0x000fea0003800200 */
.L_x_2034:
[----:B------:R-:W-:-:S05]  /*f120*/  LOP3.LUT R3, R0, 0x80, R3, 0xf8, !PT ;  /* 0x0000008000037812 */ /* 0x000fca00078ef803 */
[----:B------:R-:W-:Y:S01]  /*f130*/  STG.E.U8 desc[UR36][R16.64], R3 ;  /* 0x0000000310007986 */ /* 0x000fe2000c101124 */
[----:B------:R-:W-:Y:S05]  /*f140*/  EXIT ;  /* 0x000000000000794d */ /* 0x000fea0003800000 */
.L_x_2031:
        /* <DEDUP_REMOVED lines=20> */
.L_x_2037:
[----:B------:R-:W-:Y:S01]  /*f290*/  IMAD.MOV.U32 R0, RZ, RZ, 0x7f ;  /* 0x0000007fff007424 */ /* 0x000fe200078e00ff */
[----:B------:R-:W-:-:S04]  /*f2a0*/  ISETP.GT.U32.AND P0, PT, R2, 0x7f800000, PT ;  /* 0x7f8000000200780c */ /* 0x000fc80003f04070 */
[----:B------:R-:W-:-:S09]  /*f2b0*/  SEL R0, R0, 0x7c, P0 ;  /* 0x0000007c00007807 */ /* 0x000fd20000000000 */
.L_x_2038:
[----:B------:R-:W-:Y:S05]  /*f2c0*/  BSYNC.RECONVERGENT B0 ;  /* 0x0000000000007941 */ /* 0x000fea0003800200 */
.L_x_2036:
[----:B------:R-:W-:-:S04]  /*f2d0*/  SHF.R.U32.HI R3, RZ, 0x18, R3 ;  /* 0x00000018ff037819 */ /* 0x000fc80000011603 */
[----:B------:R-:W-:-:S05]  /*f2e0*/  LOP3.LUT R3, R0, 0x80, R3, 0xf8, !PT ;  /* 0x0000008000037812 */ /* 0x000fca00078ef803 */
[----:B------:R-:W-:Y:S01]  /*f2f0*/  STG.E.U8 desc[UR36][R16.64], R3 ;  /* 0x0000000310007986 */ /* 0x000fe2000c101124 */
[----:B------:R-:W-:Y:S05]  /*f300*/  EXIT ;  /* 0x000000000000794d */ /* 0x000fea0003800000 */
.L_x_2030:
        /* <DEDUP_REMOVED lines=10> */
[----:B------:R-:W-:Y:S01]  /*f3b0*/  STG.E.U16 desc[UR36][R16.64], R0 ;  /* 0x0000000010007986 */ /* 0x000fe2000c101524 */
[----:B------:R-:W-:Y:S05]  /*f3c0*/  EXIT ;  /* 0x000000000000794d */ /* 0x000fea0003800000 */
        .type           $_ZN2at6native18elementwise_kernelILi128ELi4EZNS0_15gpu_kernel_implIZZZNS0_15sin_kernel_cudaERNS_18TensorIteratorBaseEENKUlvE0_clEvENKUlvE_clEvEUldE_EEvS4_RKT_EUliE_EEviT1_$__internal_trig_reduction_slowpathd,@function
        .size           $_ZN2at6native18elementwise_kernelILi128ELi4EZNS0_15gpu_kernel_implIZZZNS0_15sin_kernel_cudaERNS_18TensorIteratorBaseEENKUlvE0_clEvENKUlvE_clEvEUldE_EEvS4_RKT_EUliE_EEviT1_$__internal_trig_reduction_slowpathd,(.L_x_2553 - $_ZN2at6native18elementwise_kernelILi128ELi4EZNS0_15gpu_kernel_implIZZZNS0_15sin_kernel_cudaERNS_18TensorIteratorBaseEENKUlvE0_clEvENKUlvE_clEvEUldE_EEvS4_RKT_EUliE_EEviT1_$__internal_trig_reduction_slowpathd)
$_ZN2at6native18elementwise_kernelILi128ELi4EZNS0_15gpu_kernel_implIZZZNS0_15sin_kernel_cudaERNS_18TensorIteratorBaseEENKUlvE0_clEvENKUlvE_clEvEUldE_EEvS4_RKT_EUliE_EEviT1_$__internal_trig_reduction_slowpathd:
[--C-:B------:R-:W-:Y:S01]  /*f3d0*/  SHF.R.U32.HI R4, RZ, 0x14, R5.reuse ;  /* 0x00000014ff047819 */ /* 0x100fe20000011605 */
[----:B------:R-:W-:Y:S01]  /*f3e0*/  IMAD.MOV.U32 R11, RZ, RZ, R5 ;  /* 0x000000ffff0b7224 */ /* 0x000fe200078e0005 */
[----:B------:R-:W-:Y:S02]  /*f3f0*/  MOV R6, RZ ;  /* 0x000000ff00067202 */ /* 0x000fe40000000f00 */
[----:B------:R-:W-:-:S04]  /*f400*/  LOP3.LUT R0, R4, 0x7ff, RZ, 0xc0, !PT ;  /* 0x000007ff04007812 */ /* 0x000fc800078ec0ff */
[----:B------:R-:W-:-:S13]  /*f410*/  ISETP.NE.AND P0, PT, R0, 0x7ff, PT ;  /* 0x000007ff0000780c */ /* 0x000fda0003f05270 */
[----:B------:R-:W-:Y:S05]  /*f420*/  @!P0 BRA `(.L_x_2039) ;  /* 0x0000000800488947 */ /* 0x000fea0003800000 */
[----:B------:R-:W-:Y:S01]  /*f430*/  VIADD R0, R0, 0xfffffc00 ;  /* 0xfffffc0000007836 */ /* 0x000fe20000000000 */
[----:B------:R-:W-:Y:S01]  /*f440*/  BSSY.RECONVERGENT B1, `(.L_x_2040) ;  /* 0x000002f000017945 */ /* 0x000fe20003800200 */
[----:B------:R-:W-:-:S03]  /*f450*/  CS2R R12, SRZ ;  /* 0x00000000000c7805 */ /* 0x000fc6000001ff00 */
[----:B------:R-:W-:Y:S02]  /*f460*/  SHF.R.U32.HI R3, RZ, 0x6, R0 ;  /* 0x00000006ff037819 */ /* 0x000fe40000011600 */
[----:B------:R-:W-:Y:S02]  /*f470*/  ISETP.GE.U32.AND P0, PT, R0, 0x80, PT ;  /* 0x000000800000780c */ /* 0x000fe40003f06070 */
[C---:B------:R-:W-:Y:S02]  /*f480*/  IADD3 R0, PT, PT, -R3.reuse, 0x13, RZ ;  /* 0x0000001303007810 */ /* 0x040fe40007ffe1ff */
[----:B------:R-:W-:Y:S02]  /*f490*/  IADD3 R19, PT, PT, -R3, 0xf, RZ ;  /* 0x0000000f03137810 */ /* 0x000fe40007ffe1ff */
[----:B------:R-:W-:-:S04]  /*f4a0*/  SEL R0, R0, 0x12, P0 ;  /* 0x0000001200007807 */ /* 0x000fc80000000000 */
[----:B------:R-:W-:-:S13]  /*f4b0*/  ISETP.GE.AND P0, PT, R19, R0, PT ;  /* 0x000000001300720c */ /* 0x000fda0003f06270 */
[----:B------:R-:W-:Y:S05]  /*f4c0*/  @P0 BRA `(.L_x_2041) ;  /* 0x0000000000980947 */ /* 0x000fea0003800000 */
[----:B------:R-:W0:Y:S01]  /*f4d0*/  LDC.64 R6, c[0x0][0x358] ;  /* 0x0000d600ff067b82 */ /* 0x000e220000000a00 */
[C---:B------:R-:W-:Y:S01]  /*f4e0*/  SHF.L.U64.HI R21, R10.reuse, 0xb, R11 ;  /* 0x0000000b0a157819 */ /* 0x040fe2000001020b */
[----:B------:R-:W-:Y:S01]  /*f4f0*/  HFMA2 R20, -RZ, RZ, 0, 0 ;  /* 0x00000000ff147431 */ /* 0x000fe200000001ff */
[----:B------:R-:W-:Y:S01]  /*f500*/  BSSY.RECONVERGENT B2, `(.L_x_2042) ;  /* 0x0000021000027945 */ /* 0x000fe20003800200 */
[----:B------:R-:W-:Y:S01]  /*f510*/  IMAD.SHL.U32 R15, R10, 0x800, RZ ;  /* 0x000008000a0f7824 */ /* 0x000fe200078e00ff */
[----:B------:R-:W-:Y:S02]  /*f520*/  IADD3 R18, PT, PT, RZ, -R3, -R0 ;  /* 0x80000003ff127210 */ /* 0x000fe40007ffe800 */
[----:B------:R-:W-:Y:S02]  /*f530*/  CS2R R12, SRZ ;  /* 0x00000000000c7805 */ /* 0x000fe4000001ff00 */
[----:B------:R-:W-:Y:S01]  /*f540*/  LOP3.LUT R21, R21, 0x80000000, RZ, 0xfc, !PT ;  /* 0x8000000015157812 */ /* 0x000fe200078efcff */
[----:B------:R-:W1:Y:S06]  /*f550*/  LDC.64 R8, c[0x4][0x138] ;  /* 0x01004e00ff087b82 */ /* 0x000e6c0000000a00 */
.L_x_2043:
[----:B0-----:R-:W-:Y:S01]  /*f560*/  R2UR UR4, R6 ;  /* 0x00000000060472ca */ /* 0x001fe200000e0000 */
[----:B-1----:R-:W-:Y:S01]  /*f570*/  IMAD.WIDE R10, R19, 0x8, R8 ;  /* 0x00000008130a7825 */ /* 0x002fe200078e0208 */
[----:B------:R-:W-:-:S13]  /*f580*/  R2UR UR5, R7 ;  /* 0x00000000070572ca */ /* 0x000fda00000e0000 */
[----:B------:R-:W2:Y:S01]  /*f590*/  LDG.E.64.CONSTANT R10, desc[UR4][R10.64] ;  /* 0x000000040a0a7981 */ /* 0x000ea2000c1e9b00 */
[----:B------:R-:W-:Y:S02]  /*f5a0*/  IADD3 R18, PT, PT, R18, 0x1, RZ ;  /* 0x0000000112127810 */ /* 0x000fe40007ffe0ff */
[----:B------:R-:W-:Y:S01]  /*f5b0*/  IADD3 R19, PT, PT, R19, 0x1, RZ ;  /* 0x0000000113137810 */ /* 0x000fe20007ffe0ff */
[----:B--2---:R-:W-:-:S04]  /*f5c0*/  IMAD.WIDE.U32 R12, P2, R10, R15, R12 ;  /* 0x0000000f0a0c7225 */ /* 0x004fc8000784000c */
[----:B------:R-:W-:Y:S02]  /*f5d0*/  IMAD R23, R10, R21, RZ ;  /* 0x000000150a177224 */ /* 0x000fe400078e02ff */
[CC--:B------:R-:W-:Y:S02]  /*f5e0*/  IMAD R22, R11.reuse, R15.reuse, RZ ;  /* 0x0000000f0b167224 */ /* 0x0c0fe400078e02ff */
[----:B------:R-:W-:Y:S01]  /*f5f0*/  IMAD.HI.U32 R24, R11, R15, RZ ;  /* 0x0000000f0b187227 */ /* 0x000fe200078e00ff */
[----:B------:R-:W-:-:S03]  /*f600*/  IADD3 R13, P0, PT, R23, R13, RZ ;  /* 0x0000000d170d7210 */ /* 0x000fc60007f1e0ff */
[----:B------:R-:W-:Y:S01]  /*f610*/  IMAD R23, R20, 0x8, R1 ;  /* 0x0000000814177824 */ /* 0x000fe200078e0201 */
[----:B------:R-:W-:Y:S01]  /*f620*/  IADD3 R13, P1, PT, R22, R13, RZ ;  /* 0x0000000d160d7210 */ /* 0x000fe20007f3e0ff */
[----:B------:R-:W-:-:S04]  /*f630*/  IMAD.HI.U32 R22, R10, R21, RZ ;  /* 0x000000150a167227 */ /* 0x000fc800078e00ff */
[----:B------:R-:W-:Y:S01]  /*f640*/  IMAD.X R25, RZ, RZ, R22, P2 ;  /* 0x000000ffff197224 */ /* 0x000fe200010e0616 */
[----:B------:R0:W-:Y:S01]  /*f650*/  STL.64 [R23], R12 ;  /* 0x0000000c17007387 */ /* 0x0001e20000100a00 */
[----:B------:R-:W-:-:S03]  /*f660*/  IMAD.HI.U32 R10, R11, R21, RZ ;  /* 0x000000150b0a7227 */ /* 0x000fc600078e00ff */
[----:B------:R-:W-:Y:S01]  /*f670*/  IADD3.X R24, P0, PT, R24, R25, RZ, P0, !PT ;  /* 0x0000001918187210 */ /* 0x000fe2000071e4ff */
[----:B------:R-:W-:Y:S02]  /*f680*/  IMAD R11, R11, R21, RZ ;  /* 0x000000150b0b7224 */ /* 0x000fe400078e02ff */
[----:B------:R-:W-:Y:S02]  /*f690*/  VIADD R20, R20, 0x1 ;  /* 0x0000000114147836 */ /* 0x000fe40000000000 */
[----:B------:R-:W-:Y:S01]  /*f6a0*/  IMAD.X R10, RZ, RZ, R10, P0 ;  /* 0x000000ffff0a7224 */ /* 0x000fe200000e060a */
[----:B------:R-:W-:Y:S02]  /*f6b0*/  ISETP.NE.AND P0, PT, R18, -0xf, PT ;  /* 0xfffffff11200780c */ /* 0x000fe40003f05270 */
[----:B------:R-:W-:-:S05]  /*f6c0*/  IADD3.X R24, P1, PT, R11, R24, RZ, P1, !PT ;  /* 0x000000180b187210 */ /* 0x000fca0000f3e4ff */
[----:B------:R-:W-:Y:S02]  /*f6d0*/  IMAD.X R25, RZ, RZ, R10, P1 ;  /* 0x000000ffff197224 */ /* 0x000fe400008e060a */
[----:B0-----:R-:W-:-:S03]  /*f6e0*/  IMAD.MOV.U32 R12, RZ, RZ, R24 ;  /* 0x000000ffff0c7224 */ /* 0x001fc600078e0018 */
[----:B------:R-:W-:Y:S01]  /*f6f0*/  MOV R13, R25 ;  /* 0x00000019000d7202 */ /* 0x000fe20000000f00 */
[----:B------:R-:W-:Y:S06]  /*f700*/  @P0 BRA `(.L_x_2043) ;  /* 0xfffffffc00940947 */ /* 0x000fec000383ffff */
[----:B------:R-:W-:Y:S05]  /*f710*/  BSYNC.RECONVERGENT B2 ;  /* 0x0000000000027941 */ /* 0x000fea0003800200 */
.L_x_2042:
[----:B------:R-:W-:-:S07]  /*f720*/  IMAD.MOV.U32 R19, RZ, RZ, R0 ;  /* 0x000000ffff137224 */ /* 0x000fce00078e0000 */
.L_x_2041:
[----:B------:R-:W-:Y:S05]  /*f730*/  BSYNC.RECONVERGENT B1 ;  /* 0x0000000000017941 */ /* 0x000fea0003800200 */
.L_x_2040:
[----:B------:R-:W-:Y:S02]  /*f740*/  LOP3.LUT P0, R23, R4, 0x3f, RZ, 0xc0, !PT ;  /* 0x0000003f04177812 */ /* 0x000fe4000780c0ff */
[----:B------:R-:W-:-:S05]  /*f750*/  IADD3 R0, PT, PT, R3, R19, RZ ;  /* 0x0000001303007210 */ /* 0x000fca0007ffe0ff */
[----:B------:R-:W-:-:S05]  /*f760*/  IMAD.U32 R25, R0, 0x8, R1 ;  /* 0x0000000800197824 */ /* 0x000fca00078e0001 */
[----:B------:R0:W-:Y:S04]  /*f770*/  STL.64 [R25+-0x78], R12 ;  /* 0xffff880c19007387 */ /* 0x0001e80000100a00 */
[----:B------:R-:W2:Y:S04]  /*f780*/  @P0 LDL.64 R10, [R1+0x8] ;  /* 0x00000800010a0983 */ /* 0x000ea80000100a00 */
[----:B------:R-:W3:Y:S04]  /*f790*/  LDL.64 R8, [R1+0x10] ;  /* 0x0000100001087983 */ /* 0x000ee80000100a00 */
[----:B------:R-:W4:Y:S01]  /*f7a0*/  LDL.64 R6, [R1+0x18] ;  /* 0x0000180001067983 */ /* 0x000f220000100a00 */
[----:B------:R-:W-:Y:S01]  /*f7b0*/  @P0 LOP3.LUT R0, R23, 0x3f, RZ, 0x3c, !PT ;  /* 0x0000003f17000812 */ /* 0x000fe200078e3cff */
[----:B------:R-:W-:Y:S01]  /*f7c0*/  BSSY.RECONVERGENT B1, `(.L_x_2044) ;  /* 0x0000034000017945 */ /* 0x000fe20003800200 */
[----:B--2---:R-:W-:-:S02]  /*f7d0*/  @P0 SHF.R.U64 R3, R10, 0x1, R11 ;  /* 0x000000010a030819 */ /* 0x004fc4000000120b */
[----:B------:R-:W-:Y:S02]  /*f7e0*/  @P0 SHF.R.U32.HI R11, RZ, 0x1, R11 ;  /* 0x00000001ff0b0819 */ /* 0x000fe4000001160b */
[--C-:B---3--:R-:W-:Y:S02]  /*f7f0*/  @P0 SHF.R.U32.HI R21, RZ, 0x1, R9.reuse ;  /* 0x00000001ff150819 */ /* 0x108fe40000011609 */
[C-C-:B------:R-:W-:Y:S02]  /*f800*/  @P0 SHF.R.U64 R19, R8.reuse, 0x1, R9.reuse ;  /* 0x0000000108130819 */ /* 0x140fe40000001209 */
[CC--:B------:R-:W-:Y:S02]  /*f810*/  @P0 SHF.L.U64.HI R15, R8.reuse, R23.reuse, R9 ;  /* 0x00000017080f0219 */ /* 0x0c0fe40000010209 */
[----:B------:R-:W-:Y:S02]  /*f820*/  @P0 SHF.L.U32 R10, R8, R23, RZ ;  /* 0x00000017080a0219 */ /* 0x000fe400000006ff */
[----:B------:R-:W-:-:S02]  /*f830*/  @P0 SHF.R.U64 R3, R3, R0, R11 ;  /* 0x0000000003030219 */ /* 0x000fc4000000120b */
[-C--:B------:R-:W-:Y:S02]  /*f840*/  @P0 SHF.R.U32.HI R4, RZ, R0.reuse, R11 ;  /* 0x00000000ff040219 */ /* 0x080fe4000001160b */
[----:B----4-:R-:W-:Y:S02]  /*f850*/  @P0 SHF.L.U32 R11, R6, R23, RZ ;  /* 0x00000017060b0219 */ /* 0x010fe400000006ff */
[----:B0-----:R-:W-:Y:S02]  /*f860*/  @P0 SHF.R.U64 R12, R19, R0, R21 ;  /* 0x00000000130c0219 */ /* 0x001fe40000001215 */
[----:B------:R-:W-:Y:S02]  /*f870*/  @P0 LOP3.LUT R8, R10, R3, RZ, 0xfc, !PT ;  /* 0x000000030a080212 */ /* 0x000fe400078efcff */
[----:B------:R-:W-:Y:S02]  /*f880*/  @P0 LOP3.LUT R9, R15, R4, RZ, 0xfc, !PT ;  /* 0x000000040f090212 */ /* 0x000fe400078efcff */
[----:B------:R-:W-:-:S02]  /*f890*/  @P0 SHF.L.U64.HI R23, R6, R23, R7 ;  /* 0x0000001706170219 */ /* 0x000fc40000010207 */
[----:B------:R-:W-:Y:S02]  /*f8a0*/  @P0 SHF.R.U32.HI R0, RZ, R0, R21 ;  /* 0x00000000ff000219 */ /* 0x000fe40000011615 */
[----:B------:R-:W-:Y:S02]  /*f8b0*/  @P0 LOP3.LUT R6, R11, R12, RZ, 0xfc, !PT ;  /* 0x0000000c0b060212 */ /* 0x000fe400078efcff */
[C---:B------:R-:W-:Y:S02]  /*f8c0*/  SHF.L.U32 R4, R8.reuse, 0x2, RZ ;  /* 0x0000000208047819 */ /* 0x040fe400000006ff */
[----:B------:R-:W-:Y:S02]  /*f8d0*/  SHF.L.U64.HI R13, R8, 0x2, R9 ;  /* 0x00000002080d7819 */ /* 0x000fe40000010209 */
[----:B------:R-:W-:Y:S02]  /*f8e0*/  @P0 LOP3.LUT R7, R23, R0, RZ, 0xfc, !PT ;  /* 0x0000000017070212 */ /* 0x000fe400078efcff */
[----:B------:R-:W-:-:S02]  /*f8f0*/  SHF.L.W.U32.HI R9, R9, 0x2, R6 ;  /* 0x0000000209097819 */ /* 0x000fc40000010e06 */
[----:B------:R-:W-:Y:S02]  /*f900*/  IADD3 RZ, P0, PT, RZ, -R4, RZ ;  /* 0x80000004ffff7210 */ /* 0x000fe40007f1e0ff */
[----:B------:R-:W-:Y:S02]  /*f910*/  LOP3.LUT R0, RZ, R13, RZ, 0x33, !PT ;  /* 0x0000000dff007212 */ /* 0x000fe400078e33ff */
[----:B------:R-:W-:Y:S02]  /*f920*/  SHF.L.W.U32.HI R6, R6, 0x2, R7 ;  /* 0x0000000206067819 */ /* 0x000fe40000010e07 */
[----:B------:R-:W-:Y:S02]  /*f930*/  LOP3.LUT R3, RZ, R9, RZ, 0x33, !PT ;  /* 0x00000009ff037212 */ /* 0x000fe400078e33ff */
[----:B------:R-:W-:Y:S02]  /*f940*/  IADD3.X R8, P0, PT, RZ, R0, RZ, P0, !PT ;  /* 0x00000000ff087210 */ /* 0x000fe4000071e4ff */
[----:B------:R-:W-:-:S02]  /*f950*/  LOP3.LUT R0, RZ, R6, RZ, 0x33, !PT ;  /* 0x00000006ff007212 */ /* 0x000fc400078e33ff */
[----:B------:R-:W-:Y:S02]  /*f960*/  IADD3.X R10, P1, PT, RZ, R3, RZ, P0, !PT ;  /* 0x00000003ff0a7210 */ /* 0x000fe4000073e4ff */
[----:B------:R-:W-:-:S03]  /*f970*/  ISETP.GT.U32.AND P2, PT, R9, -0x1, PT ;  /* 0xffffffff0900780c */ /* 0x000fc60003f44070 */
[----:B------:R-:W-:Y:S01]  /*f980*/  IMAD.X R3, RZ, RZ, R0, P1 ;  /* 0x000000ffff037224 */ /* 0x000fe200008e0600 */
[----:B------:R-:W-:-:S04]  /*f990*/  ISETP.GT.AND.EX P0, PT, R6, -0x1, PT, P2 ;  /* 0xffffffff0600780c */ /* 0x000fc80003f04320 */
[----:B------:R-:W-:Y:S02]  /*f9a0*/  SEL R0, R6, R3, P0 ;  /* 0x0000000306007207 */ /* 0x000fe40000000000 */
[----:B------:R-:W-:Y:S02]  /*f9b0*/  SEL R9, R9, R10, P0 ;  /* 0x0000000a09097207 */ /* 0x000fe40000000000 */
[----:B------:R-:W-:Y:S02]  /*f9c0*/  ISETP.NE.U32.AND P1, PT, R0, RZ, PT ;  /* 0x000000ff0000720c */ /* 0x000fe40003f25070 */
[----:B------:R-:W-:Y:S02]  /*f9d0*/  SEL R13, R13, R8, P0 ;  /* 0x000000080d0d7207 */ /* 0x000fe40000000000 */
[----:B------:R-:W-:Y:S01]  /*f9e0*/  SEL R10, R9, R0, !P1 ;  /* 0x00000000090a7207 */ /* 0x000fe20004800000 */
[----:B------:R-:W-:-:S05]  /*f9f0*/  @!P0 IMAD.MOV R4, RZ, RZ, -R4 ;  /* 0x000000ffff048224 */ /* 0x000fca00078e0a04 */
[----:B------:R-:W0:Y:S02]  /*fa00*/  FLO.U32 R10, R10 ;  /* 0x0000000a000a7300 */ /* 0x000e2400000e0000 */
[C---:B0-----:R-:W-:Y:S02]  /*fa10*/  IADD3 R11, PT, PT, -R10.reuse, 0x1f, RZ ;  /* 0x0000001f0a0b7810 */ /* 0x041fe40007ffe1ff */
[----:B------:R-:W-:Y:S02]  /*fa20*/  IADD3 R3, PT, PT, -R10, 0x3f, RZ ;  /* 0x0000003f0a037810 */ /* 0x000fe40007ffe1ff */
[----:B------:R-:W-:-:S04]  /*fa30*/  @P1 IADD3 R3, PT, PT, R11, RZ, RZ ;  /* 0x000000ff0b031210 */ /* 0x000fc80007ffe0ff */
[----:B------:R-:W-:-:S13]  /*fa40*/  ISETP.NE.AND P1, PT, R3, RZ, PT ;  /* 0x000000ff0300720c */ /* 0x000fda0003f25270 */
[----:B------:R-:W-:Y:S05]  /*fa50*/  @!P1 BRA `(.L_x_2045) ;  /* 0x0000000000289947 */ /* 0x000fea0003800000 */
[--C-:B------:R-:W-:Y:S02]  /*fa60*/  SHF.R.U64 R11, R4, 0x1, R13.reuse ;  /* 0x00000001040b7819 */ /* 0x100fe4000000120d */
[C---:B------:R-:W-:Y:S02]  /*fa70*/  LOP3.LUT R4, R3.reuse, 0x3f, RZ, 0xc0, !PT ;  /* 0x0000003f03047812 */ /* 0x040fe400078ec0ff */
[----:B------:R-:W-:Y:S02]  /*fa80*/  SHF.R.U32.HI R13, RZ, 0x1, R13 ;  /* 0x00000001ff0d7819 */ /* 0x000fe4000001160d */
[----:B------:R-:W-:Y:S02]  /*fa90*/  LOP3.LUT R8, R3, 0x3f, RZ, 0xc, !PT ;  /* 0x0000003f03087812 */ /* 0x000fe400078e0cff */
[CC--:B------:R-:W-:Y:S02]  /*faa0*/  SHF.L.U64.HI R15, R9.reuse, R4.reuse, R0 ;  /* 0x00000004090f7219 */ /* 0x0c0fe40000010200 */
[----:B------:R-:W-:-:S02]  /*fab0*/  SHF.L.U32 R4, R9, R4, RZ ;  /* 0x0000000409047219 */ /* 0x000fc400000006ff */
[-CC-:B------:R-:W-:Y:S02]  /*fac0*/  SHF.R.U64 R9, R11, R8.reuse, R13.reuse ;  /* 0x000000080b097219 */ /* 0x180fe4000000120d */
[----:B------:R-:W-:Y:S02]  /*fad0*/  SHF.R.U32.HI R0, RZ, R8, R13 ;  /* 0x00000008ff007219 */ /* 0x000fe4000001160d */
[----:B------:R-:W-:Y:S02]  /*fae0*/  LOP3.LUT R9, R4, R9, RZ, 0xfc, !PT ;  /* 0x0000000904097212 */ /* 0x000fe400078efcff */
[----:B------:R-:W-:-:S07]  /*faf0*/  LOP3.LUT R0, R15, R0, RZ, 0xfc, !PT ;  /* 0x000000000f007212 */ /* 0x000fce00078efcff */
.L_x_2045:
[----:B------:R-:W-:Y:S05]  /*fb00*/  BSYNC.RECONVERGENT B1 ;  /* 0x0000000000017941 */ /* 0x000fea0003800200 */
.L_x_2044:
[----:B------:R-:W-:Y:S01]  /*fb10*/  IMAD.WIDE.U32 R10, R9, 0x2168c235, RZ ;  /* 0x2168c235090a7825 */ /* 0x000fe200078e00ff */
[----:B------:R-:W-:-:S03]  /*fb20*/  SHF.R.U32.HI R7, RZ, 0x1e, R7 ;  /* 0x0000001eff077819 */ /* 0x000fc60000011607 */
[----:B------:R-:W-:Y:S01]  /*fb30*/  IMAD.MOV.U32 R13, RZ, RZ, RZ ;  /* 0x000000ffff0d7224 */ /* 0x000fe200078e00ff */
[----:B------:R-:W-:Y:S01]  /*fb40*/  MOV R12, R11 ;  /* 0x0000000b000c7202 */ /* 0x000fe20000000f00 */
[----:B------:R-:W-:Y:S01]  /*fb50*/  IMAD.HI.U32 R4, R0, -0x36f0255e, RZ ;  /* 0xc90fdaa200047827 */ /* 0x000fe200078e00ff */
[----:B------:R-:W-:Y:S02]  /*fb60*/  IADD3 RZ, P1, PT, R10, R10, RZ ;  /* 0x0000000a0aff7210 */ /* 0x000fe40007f3e0ff */
[----:B------:R-:W-:Y:S01]  /*fb70*/  LEA.HI R6, R6, R7, RZ, 0x1 ;  /* 0x0000000706067211 */ /* 0x000fe200078f08ff */
[----:B------:R-:W-:-:S04]  /*fb80*/  IMAD.WIDE.U32 R8, R9, -0x36f0255e, R12 ;  /* 0xc90fdaa209087825 */ /* 0x000fc800078e000c */
[C---:B------:R-:W-:Y:S02]  /*fb90*/  IMAD R11, R0.reuse, -0x36f0255e, RZ ;  /* 0xc90fdaa2000b7824 */ /* 0x040fe400078e02ff */
[----:B------:R-:W-:-:S05]  /*fba0*/  IMAD.WIDE.U32 R8, P2, R0, 0x2168c235, R8 ;  /* 0x2168c23500087825 */ /* 0x000fca0007840008 */
[----:B------:R-:W-:Y:S02]  /*fbb0*/  IADD3.X R0, PT, PT, R4, RZ, RZ, P2, !PT ;  /* 0x000000ff04007210 */ /* 0x000fe400017fe4ff */
[----:B------:R-:W-:Y:S02]  /*fbc0*/  IADD3 R4, P2, PT, R11, R9, RZ ;  /* 0x000000090b047210 */ /* 0x000fe40007f5e0ff */
[----:B------:R-:W-:Y:S02]  /*fbd0*/  IADD3.X RZ, P1, PT, R8, R8, RZ, P1, !PT ;  /* 0x0000000808ff7210 */ /* 0x000fe40000f3e4ff */
[C---:B------:R-:W-:Y:S01]  /*fbe0*/  ISETP.GT.U32.AND P3, PT, R4.reuse, RZ, PT ;  /* 0x000000ff0400720c */ /* 0x040fe20003f64070 */
[----:B------:R-:W-:Y:S01]  /*fbf0*/  IMAD.X R0, RZ, RZ, R0, P2 ;  /* 0x000000ffff007224 */ /* 0x000fe200010e0600 */
[----:B------:R-:W-:-:S04]  /*fc00*/  IADD3.X R9, P2, PT, R4, R4, RZ, P1, !PT ;  /* 0x0000000404097210 */ /* 0x000fc80000f5e4ff */
[C---:B------:R-:W-:Y:S02]  /*fc10*/  ISETP.GT.AND.EX P1, PT, R0.reuse, RZ, PT, P3 ;  /* 0x000000ff0000720c */ /* 0x040fe40003f24330 */
[----:B------:R-:W-:Y:S02]  /*fc20*/  IADD3.X R11, PT, PT, R0, R0, RZ, P2, !PT ;  /* 0x00000000000b7210 */ /* 0x000fe400017fe4ff */
[----:B------:R-:W-:Y:S02]  /*fc30*/  SEL R9, R9, R4, P1 ;  /* 0x0000000409097207 */ /* 0x000fe40000800000 */
[----:B------:R-:W-:Y:S02]  /*fc40*/  SEL R11, R11, R0, P1 ;  /* 0x000000000b0b7207 */ /* 0x000fe40000800000 */
[----:B------:R-:W-:Y:S02]  /*fc50*/  IADD3 R10, P2, PT, R9, 0x1, RZ ;  /* 0x00000001090a7810 */ /* 0x000fe40007f5e0ff */
[----:B------:R-:W-:-:S02]  /*fc60*/  SEL R0, RZ, 0xffffffff, !P1 ;  /* 0xffffffffff007807 */ /* 0x000fc40004800000 */
[----:B------:R-:W-:Y:S01]  /*fc70*/  LOP3.LUT P1, R5, R5, 0x80000000, RZ, 0xc0, !PT ;  /* 0x8000000005057812 */ /* 0x000fe2000782c0ff */
[----:B------:R-:W-:Y:S01]  /*fc80*/  IMAD.X R9, RZ, RZ, R11, P2 ;  /* 0x000000ffff097224 */ /* 0x000fe200010e060b */
[----:B------:R-:W-:Y:S02]  /*fc90*/  IADD3 R0, PT, PT, R0, -R3, RZ ;  /* 0x8000000300007210 */ /* 0x000fe40007ffe0ff */
[----:B------:R-:W-:Y:S02]  /*fca0*/  @!P0 LOP3.LUT R5, R5, 0x80000000, RZ, 0x3c, !PT ;  /* 0x8000000005058812 */ /* 0x000fe400078e3cff */
[----:B------:R-:W-:Y:S01]  /*fcb0*/  SHF.R.U64 R10, R10, 0xa, R9 ;  /* 0x0000000a0a0a7819 */ /* 0x000fe20000001209 */
[----:B------:R-:W-:-:S03]  /*fcc0*/  IMAD.SHL.U32 R0, R0, 0x100000, RZ ;  /* 0x0010000000007824 */ /* 0x000fc600078e00ff */
[----:B------:R-:W-:-:S03]  /*fcd0*/  IADD3 R10, P2, PT, R10, 0x1, RZ ;  /* 0x000000010a0a7810 */ /* 0x000fc60007f5e0ff */
[----:B------:R-:W-:Y:S02]  /*fce0*/  @P1 IADD3 R6, PT, PT, -R6, RZ, RZ ;  /* 0x000000ff06061210 */ /* 0x000fe40007ffe1ff */
[----:B------:R-:W-:-:S04]  /*fcf0*/  LEA.HI.X R9, R9, RZ, RZ, 0x16, P2 ;  /* 0x000000ff09097211 */ /* 0x000fc800010fb4ff */
[--C-:B------:R-:W-:Y:S02]  /*fd00*/  SHF.R.U64 R10, R10, 0x1, R9.reuse ;  /* 0x000000010a0a7819 */ /* 0x100fe40000001209 */
[----:B------:R-:W-:Y:S02]  /*fd10*/  SHF.R.U32.HI R3, RZ, 0x1, R9 ;  /* 0x00000001ff037819 */ /* 0x000fe40000011609 */
[----:B------:R-:W-:-:S04]  /*fd20*/  IADD3 R10, P2, P3, RZ, RZ, R10 ;  /* 0x000000ffff0a7210 */ /* 0x000fc80007b5e00a */
[----:B------:R-:W-:-:S04]  /*fd30*/  IADD3.X R0, PT, PT, R0, 0x3fe00000, R3, P2, P3 ;  /* 0x3fe0000000007810 */ /* 0x000fc800017e6403 */
[----:B------:R-:W-:-:S07]  /*fd40*/  LOP3.LUT R11, R0, R5, RZ, 0xfc, !PT ;  /* 0x00000005000b7212 */ /* 0x000fce00078efcff */
.L_x_2039:
[----:B------:R-:W-:Y:S02]  /*fd50*/  HFMA2 R15, -RZ, RZ, 0, 0 ;  /* 0x00000000ff0f7431 */ /* 0x000fe400000001ff */
[----:B------:R-:W-:Y:S02]  /*fd60*/  IMAD.MOV.U32 R0, RZ, RZ, R6 ;  /* 0x000000ffff007224 */ /* 0x000fe400078e0006 */
[----:B------:R-:W-:Y:S05]  /*fd70*/  RET.REL.NODEC R14 `(_ZN2at6native18elementwise_kernelILi128ELi4EZNS0_15gpu_kernel_implIZZZNS0_15sin_kernel_cudaERNS_18TensorIteratorBaseEENKUlvE0_clEvENKUlvE_clEvEUldE_EEvS4_RKT_EUliE_EEviT1_) ;  /* 0xffffff000ea07950 */ /* 0x000fea0003c3ffff */
.L_x_2046:
        /* <DEDUP_REMOVED lines=16> */
.L_x_2553:


//--------------------- .text._ZN2at6native27unrolled_elementwise_kernelIZZZNS0_15sin_kernel_cudaERNS_18TensorIteratorBaseEENKUlvE0_clEvENKUlvE_clEvEUldE_St5arrayIPcLm2EELi4E23TrivialOffsetCalculatorILi1EjESB_NS0_6memory12LoadWithCastILi1EEENSC_13StoreWithCastILi1EEEEEviT_T0_T2_T3_T4_T5_ --------------------------
	.section	.text._ZN2at6native27unrolled_elementwise_kernelIZZZNS0_15sin_kernel_cudaERNS_18TensorIteratorBaseEENKUlvE0_clEvENKUlvE_clEvEUldE_St5arrayIPcLm2EELi4E23TrivialOffsetCalculatorILi1EjESB_NS0_6memory12LoadWithCastILi1EEENSC_13StoreWithCastILi1EEEEEviT_T0_T2_T3_T4_T5_,"ax",@progbits
	.align	128
        .global         _ZN2at6native27unrolled_elementwise_kernelIZZZNS0_15sin_kernel_cudaERNS_18TensorIteratorBaseEENKUlvE0_clEvENKUlvE_clEvEUldE_St5arrayIPcLm2EELi4E23TrivialOffsetCalculatorILi1EjESB_NS0_6memory12LoadWithCastILi1EEENSC_13StoreWithCastILi1EEEEEviT_T0_T2_T3_T4_T5_
        .type           _ZN2at6native27unrolled_elementwise_kernelIZZZNS0_15sin_kernel_cudaERNS_18TensorIteratorBaseEENKUlvE0_clEvENKUlvE_clEvEUldE_St5arrayIPcLm2EELi4E23TrivialOffsetCalculatorILi1EjESB_NS0_6memory12LoadWithCastILi1EEENSC_13StoreWithCastILi1EEEEEviT_T0_T2_T3_T4_T5_,@function
        .size           _ZN2at6native27unrolled_elementwise_kernelIZZZNS0_15sin_kernel_cudaERNS_18TensorIteratorBaseEENKUlvE0_clEvENKUlvE_clEvEUldE_St5arrayIPcLm2EELi4E23TrivialOffsetCalculatorILi1EjESB_NS0_6memory12LoadWithCastILi1EEENSC_13StoreWithCastILi1EEEEEviT_T0_T2_T3_T4_T5_,(.L_x_2554 - _ZN2at6native27unrolled_elementwise_kernelIZZZNS0_15sin_kernel_cudaERNS_18TensorIteratorBaseEENKUlvE0_clEvENKUlvE_clEvEUldE_St5arrayIPcLm2EELi4E23TrivialOffsetCalculatorILi1EjESB_NS0_6memory12LoadWithCastILi1EEENSC_13StoreWithCastILi1EEEEEviT_T0_T2_T3_T4_T5_)
        .other          _ZN2at6native27unrolled_elementwise_kernelIZZZNS0_15sin_kernel_cudaERNS_18TensorIteratorBaseEENKUlvE0_clEvENKUlvE_clEvEUldE_St5arrayIPcLm2EELi4E23TrivialOffsetCalculatorILi1EjESB_NS0_6memory12LoadWithCastILi1EEENSC_13StoreWithCastILi1EEEEEviT_T0_T2_T3_T4_T5_,@"STO_CUDA_ENTRY STV_DEFAULT"
_ZN2at6native27unrolled_elementwise_kernelIZZZNS0_15sin_kernel_cudaERNS_18TensorIteratorBaseEENKUlvE0_clEvENKUlvE_clEvEUldE_St5arrayIPcLm2EELi4E23TrivialOffsetCalculatorILi1EjESB_NS0_6memory12LoadWithCastILi1EEENSC_13StoreWithCastILi1EEEEEviT_T0_T2_T3_T4_T5_:
.text._ZN2at6native27unrolled_elementwise_kernelIZZZNS0_15sin_kernel_cudaERNS_18TensorIteratorBaseEENKUlvE0_clEvENKUlvE_clEvEUldE_St5arrayIPcLm2EELi4E23TrivialOffsetCalculatorILi1EjESB_NS0_6memory12LoadWithCastILi1EEENSC_13StoreWithCastILi1EEEEEviT_T0_T2_T3_T4_T5_:
[----:B------:R-:W0:Y:S01]  /*0000*/  LDC R1, c[0x0][0x37c] ;  /* 0x0000df00ff017b82 */ /* 0x000e220000000800 */
[----:B------:R-:W1:Y:S07]  /*0010*/  S2R R2, SR_CTAID.X ;  /* 0x0000000000027919 */ /* 0x000e6e0000002500 */
[----:B------:R-:W1:Y:S01]  /*0020*/  LDC R3, c[0x0][0x380] ;  /* 0x0000e000ff037b82 */ /* 0x000e620000000800 */
[----:B------:R-:W2:Y:S01]  /*0030*/  LDCU.64 UR36, c[0x0][0x358] ;  /* 0x00006b00ff2477ac */ /* 0x000ea20008000a00 */
[----:B------:R-:W-:Y:S01]  /*0040*/  BSSY.RECONVERGENT B6, `(.L_x_2047) ;  /* 0x00000fc000067945 */ /* 0x000fe20003800200 */
[----:B------:R-:W3:Y:S01]  /*0050*/  S2R R29, SR_TID.X ;  /* 0x00000000001d7919 */ /* 0x000ee20000002100 */
[----:B0-----:R-:W-:Y:S01]  /*0060*/  VIADD R1, R1, 0xffffffd8 ;  /* 0xffffffd801017836 */ /* 0x001fe20000000000 */
[----:B------:R-:W0:Y:S01]  /*0070*/  LDCU.U8 UR38, c[0x0][0x39c] ;  /* 0x00007380ff2677ac */ /* 0x000e220008000000 */
[----:B------:R-:W-:Y:S01]  /*0080*/  CS2R R26, SRZ ;  /* 0x00000000001a7805 */ /* 0x000fe2000001ff00 */
[----:B-1----:R-:W-:-:S02]  /*0090*/  IMAD R18, R2, -0x200, R3 ;  /* 0xfffffe0002127824 */ /* 0x002fc400078e0203 */
[----:B---3--:R-:W-:-:S03]  /*00a0*/  IMAD.MOV.U32 R19, RZ, RZ, R29 ;  /* 0x000000ffff137224 */ /* 0x008fc600078e001d */
[----:B------:R-:W-:-:S13]  /*00b0*/  ISETP.GE.AND P0, PT, R29, R18, PT ;  /* 0x000000121d00720c */ /* 0x000fda0003f06270 */
[----:B0-2---:R-:W-:Y:S05]  /*00c0*/  @P0 BRA `(.L_x_2048) ;  /* 0x0000000c00cc0947 */ /* 0x005fea0003800000 */
        /* <DEDUP_REMOVED lines=19> */
[----:B--2---:R0:W1:Y:S02]  /*0200*/  I2F.F64.S16 R26, R4 ;  /* 0x00000004001a7312 */ /* 0x0040640000101c00 */
[----:B01----:R-:W-:Y:S05]  /*0210*/  BRA `(.L_x_2055) ;  /* 0x0000000c00707947 */ /* 0x003fea0003800000 */
.L_x_2053:
[----:B------:R-:W2:Y:S02]  /*0220*/  LDG.E.U8 R4, desc[UR36][R4.64] ;  /* 0x0000002404047981 */ /* 0x000ea4000c1e1100 */
[----:B--2---:R0:W1:Y:S02]  /*0230*/  I2F.F64.U16 R26, R4 ;  /* 0x00000004001a7312 */ /* 0x0040640000101800 */
[----:B01----:R-:W-:Y:S05]  /*0240*/  BRA `(.L_x_2055) ;  /* 0x0000000c00647947 */ /* 0x003fea0003800000 */
.L_x_2052:
[----:B------:R-:W-:-:S09]  /*0250*/  UISETP.NE.AND UP0, UPT, UR4, 0x2, UPT ;  /* 0x000000020400788c */ /* 0x000fd2000bf05270 */
[----:B------:R-:W-:Y:S05]  /*0260*/  BRA.U !UP0, `(.L_x_2056) ;  /* 0x0000000108287547 */ /* 0x000fea000b800000 */
[----:B------:R-:W-:-:S09]  /*0270*/  UISETP.NE.AND UP0, UPT, UR4, 0x3, UPT ;  /* 0x000000030400788c */ /* 0x000fd2000bf05270 */
[----:B------:R-:W-:Y:S05]  /*0280*/  BRA.U !UP0, `(.L_x_2057) ;  /* 0x0000000108147547 */ /* 0x000fea000b800000 */
[----:B------:R-:W-:-:S09]  /*0290*/  UISETP.NE.AND UP0, UPT, UR4, 0x4, UPT ;  /* 0x000000040400788c */ /* 0x000fd2000bf05270 */
[----:B------:R-:W-:Y:S05]  /*02a0*/  BRA.U UP0, `(.L_x_2054) ;  /* 0x0000000900c07547 */ /* 0x000fea000b800000 */
[----:B------:R-:W2:Y:S02]  /*02b0*/  LDG.E.64 R26, desc[UR36][R4.64] ;  /* 0x00000024041a7981 */ /* 0x000ea4000c1e1b00 */
[----:B--2---:R-:W0:Y:S02]  /*02c0*/  I2F.F64.S64 R26, R26 ;  /* 0x0000001a001a7312 */ /* 0x004e240000301c00 */
[----:B0-----:R-:W-:Y:S05]  /*02d0*/  BRA `(.L_x_2055) ;  /* 0x0000000c00407947 */ /* 0x001fea0003800000 */
.L_x_2057:
[----:B------:R-:W2:Y:S02]  /*02e0*/  LDG.E R4, desc[UR36][R4.64] ;  /* 0x0000002404047981 */ /* 0x000ea4000c1e1900 */
[----:B--2---:R0:W1:Y:S02]  /*02f0*/  I2F.F64 R26, R4 ;  /* 0x00000004001a7312 */ /* 0x0040640000201c00 */
[----:B01----:R-:W-:Y:S05]  /*0300*/  BRA `(.L_x_2055) ;  /* 0x0000000c00347947 */ /* 0x003fea0003800000 */
.L_x_2056:
[----:B------:R-:W2:Y:S02]  /*0310*/  LDG.E.U16 R4, desc[UR36][R4.64] ;  /* 0x0000002404047981 */ /* 0x000ea4000c1e1500 */
[----:B--2---:R0:W1:Y:S02]  /*0320*/  I2F.F64.S16 R26, R4 ;  /* 0x00000004001a7312 */ /* 0x0040640000101c00 */
[----:B01----:R-:W-:Y:S05]  /*0330*/  BRA `(.L_x_2055) ;  /* 0x0000000c00287947 */ /* 0x003fea0003800000 */
.L_x_2051:
        /* <DEDUP_REMOVED lines=8> */
[----:B------:R-:W1:Y:S02]  /*03c0*/  F2F.F64.F32 R26, R26 ;  /* 0x0000001a001a7310 */ /* 0x000e640000201800 */
[----:B-1----:R-:W-:Y:S05]  /*03d0*/  BRA `(.L_x_2055) ;  /* 0x0000000c00007947 */ /* 0x002fea0003800000 */
.L_x_2059:
[----:B------:R-:W2:Y:S02]  /*03e0*/  LDG.E.U16 R0, desc[UR36][R4.64] ;  /* 0x0000002404007981 */ /* 0x000ea4000c1e1500 */
[----:B--2---:R-:W-:-:S05]  /*03f0*/  HADD2.F32 R0, -RZ, R0.H0_H0 ;  /* 0x20000000ff007230 */ /* 0x004fca0000004100 */
[----:B------:R-:W-:-:S04]  /*0400*/  FMUL.FTZ R0, R0, 1 ;  /* 0x3f80000000007820 */ /* 0x000fc80000410000 */
[----:B------:R1:W2:Y:S02]  /*0410*/  F2F.F64.F32 R26, R0 ;  /* 0x00000000001a7310 */ /* 0x0002a40000201800 */
[----:B-12---:R-:W-:Y:S05]  /*0420*/  BRA `(.L_x_2055) ;  /* 0x0000000800ec7947 */ /* 0x006fea0003800000 */
.L_x_2058:
        /* <DEDUP_REMOVED lines=10> */
.L_x_2061:
[----:B------:R-:W2:Y:S02]  /*04d0*/  LDG.E.U16 R4, desc[UR36][R4.64] ;  /* 0x0000002404047981 */ /* 0x000ea4000c1e1500 */
[----:B--2---:R-:W-:-:S05]  /*04e0*/  HADD2.F32 R0, -RZ, R4.H0_H0 ;  /* 0x20000004ff007230 */ /* 0x004fca0000004100 */
[----:B------:R-:W-:-:S04]  /*04f0*/  FMUL.FTZ R0, R0, 1 ;  /* 0x3f80000000007820 */ /* 0x000fc80000410000 */
[----:B------:R1:W2:Y:S02]  /*0500*/  F2F.F64.F32 R26, R0 ;  /* 0x00000000001a7310 */ /* 0x0002a40000201800 */
[----:B-12---:R-:W-:Y:S05]  /*0510*/  BRA `(.L_x_2055) ;  /* 0x0000000800b07947 */ /* 0x006fea0003800000 */
.L_x_2060:
[----:B------:R0:W5:Y:S01]  /*0520*/  LDG.E.64 R26, desc[UR36][R4.64] ;  /* 0x00000024041a7981 */ /* 0x000162000c1e1b00 */
[----:B------:R-:W-:Y:S05]  /*0530*/  BRA `(.L_x_2055) ;  /* 0x0000000800a87947 */ /* 0x000fea0003800000 */
.L_x_2050:
        /* <DEDUP_REMOVED lines=13> */
.L_x_2064:
[----:B------:R1:W5:Y:S01]  /*0610*/  LDG.E.64 R26, desc[UR36][R4.64] ;  /* 0x00000024041a7981 */ /* 0x000362000c1e1b00 */
[----:B------:R-:W-:Y:S05]  /*0620*/  BRA `(.L_x_2055) ;  /* 0x00000008006c7947 */ /* 0x000fea0003800000 */
.L_x_2063:
        /* <DEDUP_REMOVED lines=25> */
[----:B------:R2:W3:Y:S02]  /*07c0*/  F2F.F64.F32 R26, R3 ;  /* 0x00000003001a7310 */ /* 0x0004e40000201800 */
[----:B--23--:R-:W-:Y:S05]  /*07d0*/  BRA `(.L_x_2055) ;  /* 0x0000000800007947 */ /* 0x00cfea0003800000 */
.L_x_2066:
        /* <DEDUP_REMOVED lines=13> */
[----:B------:R2:W3:Y:S02]  /*08b0*/  F2F.F64.F32 R26, R0 ;  /* 0x00000000001a7310 */ /* 0x0004e40000201800 */
[----:B--23--:R-:W-:Y:S05]  /*08c0*/  BRA `(.L_x_2055) ;  /* 0x0000000400c47947 */ /* 0x00cfea0003800000 */
.L_x_2065:
[----:B------:R-:W2:Y:S02]  /*08d0*/  LDG.E.U16 R0, desc[UR36][R4.64] ;  /* 0x0000002404007981 */ /* 0x000ea4000c1e1500 */
[----:B--2---:R-:W-:-:S04]  /*08e0*/  IMAD.U32 R0, R0, 0x10000, RZ ;  /* 0x0001000000007824 */ /* 0x004fc800078e00ff */
[----:B------:R-:W-:-:S04]  /*08f0*/  FMUL.FTZ R0, R0, 1 ;  /* 0x3f80000000007820 */ /* 0x000fc80000410000 */
[----:B------:R2:W3:Y:S02]  /*0900*/  F2F.F64.F32 R26, R0 ;  /* 0x00000000001a7310 */ /* 0x0004e40000201800 */
[----:B--23--:R-:W-:Y:S05]  /*0910*/  BRA `(.L_x_2055) ;  /* 0x0000000400b07947 */ /* 0x00cfea0003800000 */
.L_x_2062:
        /* <DEDUP_REMOVED lines=9> */
[----:B--2---:R4:W0:Y:S02]  /*09b0*/  I2F.F64.U16 R26, R4 ;  /* 0x00000004001a7312 */ /* 0x0048240000101800 */
[----:B0---4-:R-:W-:Y:S05]  /*09c0*/  BRA `(.L_x_2055) ;  /* 0x0000000400847947 */ /* 0x011fea0003800000 */
.L_x_2069:
        /* <DEDUP_REMOVED lines=21> */
.L_x_2071:
[----:B------:R-:W-:Y:S05]  /*0b20*/  BSYNC.RECONVERGENT B0 ;  /* 0x0000000000007941 */ /* 0x000fea0003800200 */
.L_x_2070:
[----:B------:R-:W-:Y:S01]  /*0b30*/  IMAD.SHL.U32 R0, R0, 0x100000, RZ ;  /* 0x0010000000007824 */ /* 0x000fe200078e00ff */
[----:B------:R-:W-:-:S04]  /*0b40*/  LEA R3, R3, 0x3b800000, 0x17 ;  /* 0x3b80000003037811 */ /* 0x000fc800078eb8ff */
[----:B------:R-:W-:-:S05]  /*0b50*/  LOP3.LUT R0, R3, R0, R7, 0xfe, !PT ;  /* 0x0000000003007212 */ /* 0x000fca00078efe07 */
[----:B------:R-:W-:-:S04]  /*0b60*/  FMUL.FTZ R0, R0, 1 ;  /* 0x3f80000000007820 */ /* 0x000fc80000410000 */
[----:B------:R4:W0:Y:S02]  /*0b70*/  F2F.F64.F32 R26, R0 ;  /* 0x00000000001a7310 */ /* 0x0008240000201800 */
[----:B0---4-:R-:W-:Y:S05]  /*0b80*/  BRA `(.L_x_2055) ;  /* 0x0000000400147947 */ /* 0x011fea0003800000 */
.L_x_2068:
        /* <DEDUP_REMOVED lines=21> */
.L_x_2073:
[----:B------:R-:W-:Y:S05]  /*0ce0*/  BSYNC.RECONVERGENT B0 ;  /* 0x0000000000007941 */ /* 0x000fea0003800200 */
.L_x_2072:
[----:B------:R-:W-:Y:S01]  /*0cf0*/  IMAD.SHL.U32 R0, R0, 0x200000, RZ ;  /* 0x0020000000007824 */ /* 0x000fe200078e00ff */
[----:B------:R-:W-:-:S04]  /*0d00*/  LEA R3, R3, 0x37800000, 0x17 ;  /* 0x3780000003037811 */ /* 0x000fc800078eb8ff */
[----:B------:R-:W-:-:S05]  /*0d10*/  LOP3.LUT R0, R3, R0, R7, 0xfe, !PT ;  /* 0x0000000003007212 */ /* 0x000fca00078efe07 */
[----:B------:R-:W-:-:S04]  /*0d20*/  FMUL.FTZ R0, R0, 1 ;  /* 0x3f80000000007820 */ /* 0x000fc80000410000 */
[----:B------:R4:W0:Y:S02]  /*0d30*/  F2F.F64.F32 R26, R0 ;  /* 0x00000000001a7310 */ /* 0x0008240000201800 */
[----:B0---4-:R-:W-:Y:S05]  /*0d40*/  BRA `(.L_x_2055) ;  /* 0x0000000000a47947 */ /* 0x011fea0003800000 */
.L_x_2067:
[----:B------:R-:W-:-:S09]  /*0d50*/  UISETP.NE.AND UP0, UPT, UR4, 0x1c, UPT ;  /* 0x0000001c0400788c */ /* 0x000fd2000bf05270 */
[----:B------:R-:W-:Y:S05]  /*0d60*/  BRA.U !UP0, `(.L_x_2074) ;  /* 0x0000000108947547 */ /* 0x000fea000b800000 */
[----:B------:R-:W-:-:S09]  /*0d70*/  UISETP.NE.AND UP0, UPT, UR4, 0x1d, UPT ;  /* 0x0000001d0400788c */ /* 0x000fd2000bf05270 */
[----:B------:R-:W-:Y:S05]  /*0d80*/  BRA.U !UP0, `(.L_x_2075) ;  /* 0x0000000108807547 */ /* 0x000fea000b800000 */
[----:B------:R-:W-:-:S09]  /*0d90*/  UISETP.NE.AND UP0, UPT, UR4, 0x2c, UPT ;  /* 0x0000002c0400788c */ /* 0x000fd2000bf05270 */
[----:B------:R-:W-:Y:S05]  /*0da0*/  BRA.U !UP0, `(.L_x_2076) ;  /* 0x0000000108487547 */ /* 0x000fea000b800000 */
.L_x_2054:
        /* <DEDUP_REMOVED lines=16> */
.L_x_2077:
[----:B------:R-:W-:Y:S01]  /*0eb0*/  CS2R R26, SRZ ;  /* 0x00000000001a7805 */ /* 0x000fe2000001ff00 */
[----:B------:R-:W-:Y:S06]  /*0ec0*/  BRA `(.L_x_2055) ;  /* 0x0000000000447947 */ /* 0x000fec0003800000 */
.L_x_2076:
[----:B------:R-:W2:Y:S01]  /*0ed0*/  LDG.E.U8 R0, desc[UR36][R4.64] ;  /* 0x0000002404007981 */ /* 0x000ea2000c1e1100 */
[----:B------:R-:W-:Y:S02]  /*0ee0*/  IMAD.MOV.U32 R26, RZ, RZ, 0x0 ;  /* 0x00000000ff1a7424 */ /* 0x000fe400078e00ff */
[----:B------:R-:W-:Y:S01]  /*0ef0*/  IMAD.MOV.U32 R27, RZ, RZ, 0x38000000 ;  /* 0x38000000ff1b7424 */ /* 0x000fe200078e00ff */
[----:B--2---:R-:W-:-:S13]  /*0f00*/  ISETP.NE.AND P0, PT, R0, RZ, PT ;  /* 0x000000ff0000720c */ /* 0x004fda0003f05270 */
[----:B------:R-:W-:Y:S05]  /*0f10*/  @!P0 BRA `(.L_x_2055) ;  /* 0x0000000000308947 */ /* 0x000fea0003800000 */
[----:B------:R-:W-:-:S13]  /*0f20*/  ISETP.NE.AND P0, PT, R0, 0xff, PT ;  /* 0x000000ff0000780c */ /* 0x000fda0003f05270 */
[----:B------:R-:W-:Y:S02]  /*0f30*/  @P0 IMAD.SHL.U32 R0, R0, 0x800000, RZ ;  /* 0x0080000000000824 */ /* 0x000fe400078e00ff */
[----:B------:R-:W-:Y:S02]  /*0f40*/  @!P0 IMAD.MOV.U32 R26, RZ, RZ, 0x20000000 ;  /* 0x20000000ff1a8424 */ /* 0x000fe400078e00ff */
[----:B------:R-:W-:Y:S02]  /*0f50*/  @!P0 IMAD.MOV.U32 R27, RZ, RZ, 0x7ff80000 ;  /* 0x7ff80000ff1b8424 */ /* 0x000fe400078e00ff */
[----:B------:R-:W-:-:S04]  /*0f60*/  @P0 FMUL.FTZ R0, R0, 1 ;  /* 0x3f80000000000820 */ /* 0x000fc80000410000 */
[----:B------:R4:W0:Y:S02]  /*0f70*/  @P0 F2F.F64.F32 R26, R0 ;  /* 0x00000000001a0310 */ /* 0x0008240000201800 */
[----:B0---4-:R-:W-:Y:S05]  /*0f80*/  BRA `(.L_x_2055) ;  /* 0x0000000000147947 */ /* 0x011fea0003800000 */
.L_x_2075:
[----:B------:R-:W2:Y:S02]  /*0f90*/  LDG.E.64 R26, desc[UR36][R4.64] ;  /* 0x00000024041a7981 */ /* 0x000ea4000c1e1b00 */
[----:B--2---:R-:W4:Y:S02]  /*0fa0*/  I2F.F64.U64 R26, R26 ;  /* 0x0000001a001a7312 */ /* 0x004f240000301800 */
[----:B----4-:R-:W-:Y:S05]  /*0fb0*/  BRA `(.L_x_2055) ;  /* 0x0000000000087947 */ /* 0x010fea0003800000 */
.L_x_2074:
[----:B------:R-:W2:Y:S02]  /*0fc0*/  LDG.E R4, desc[UR36][R4.64] ;  /* 0x0000002404047981 */ /* 0x000ea4000c1e1900 */
[----:B--2---:R2:W3:Y:S02]  /*0fd0*/  I2F.F64.U32 R26, R4 ;  /* 0x00000004001a7312 */ /* 0x0044e40000201800 */
.L_x_2055:
[----:B------:R-:W-:Y:S05]  /*0fe0*/  BSYNC.RECONVERGENT B7 ;  /* 0x0000000000077941 */ /* 0x000fea0003800200 */
.L_x_2049:
[----:B------:R-:W-:-:S07]  /*0ff0*/  VIADD R29, R19, 0x80 ;  /* 0x00000080131d7836 */ /* 0x000fce0000000000 */
.L_x_2048:
[----:B------:R-:W-:Y:S05]  /*1000*/  BSYNC.RECONVERGENT B6 ;  /* 0x0000000000067941 */ /* 0x000fea0003800200 */
.L_x_2047:
[----:B------:R-:W-:Y:S01]  /*1010*/  ISETP.GE.AND P0, PT, R29, R18, PT ;  /* 0x000000121d00720c */ /* 0x000fe20003f06270 */
[----:B------:R-:W-:Y:S01]  /*1020*/  BSSY.RECONVERGENT B6, `(.L_x_2078) ;  /* 0x00000f6000067945 */ /* 0x000fe20003800200 */
[----:B------:R-:W-:-:S11]  /*1030*/  CS2R R22, SRZ ;  /* 0x0000000000167805 */ /* 0x000fd6000001ff00 */
[----:B------:R-:W-:Y:S05]  /*1040*/  @P0 BRA `(.L_x_2079) ;  /* 0x0000000c00cc0947 */ /* 0x000fea0003800000 */
[----:B012---:R-:W0:Y:S01]  /*1050*/  LDC.64 R4, c[0x0][0x390] ;  /* 0x0000e400ff047b82 */ /* 0x007e220000000a00 */
        /* <DEDUP_REMOVED lines=18> */
[----:B--2---:R1:W2:Y:S02]  /*1180*/  I2F.F64.S16 R22, R4 ;  /* 0x0000000400167312 */ /* 0x0042a40000101c00 */
[----:B-12---:R-:W-:Y:S05]  /*1190*/  BRA `(.L_x_2086) ;  /* 0x0000000c00707947 */ /* 0x006fea0003800000 */
.L_x_2084:
[----:B------:R-:W2:Y:S02]  /*11a0*/  LDG.E.U8 R4, desc[UR36][R4.64] ;  /* 0x0000002404047981 */ /* 0x000ea4000c1e1100 */
[----:B--2---:R1:W2:Y:S02]  /*11b0*/  I2F.F64.U16 R22, R4 ;  /* 0x0000000400167312 */ /* 0x0042a40000101800 */
[----:B-12---:R-:W-:Y:S05]  /*11c0*/  BRA `(.L_x_2086) ;  /* 0x0000000c00647947 */ /* 0x006fea0003800000 */
.L_x_2083:
[----:B------:R-:W-:-:S09]  /*11d0*/  UISETP.NE.AND UP0, UPT, UR4, 0x2, UPT ;  /* 0x000000020400788c */ /* 0x000fd2000bf05270 */
[----:B------:R-:W-:Y:S05]  /*11e0*/  BRA.U !UP0, `(.L_x_2087) ;  /* 0x0000000108287547 */ /* 0x000fea000b800000 */
[----:B------:R-:W-:-:S09]  /*11f0*/  UISETP.NE.AND UP0, UPT, UR4, 0x3, UPT ;  /* 0x000000030400788c */ /* 0x000fd2000bf05270 */
[----:B------:R-:W-:Y:S05]  /*1200*/  BRA.U !UP0, `(.L_x_2088) ;  /* 0x0000000108147547 */ /* 0x000fea000b800000 */
[----:B------:R-:W-:-:S09]  /*1210*/  UISETP.NE.AND UP0, UPT, UR4, 0x4, UPT ;  /* 0x000000040400788c */ /* 0x000fd2000bf05270 */
[----:B------:R-:W-:Y:S05]  /*1220*/  BRA.U UP0, `(.L_x_2085) ;  /* 0x0000000900f07547 */ /* 0x000fea000b800000 */
[----:B------:R-:W2:Y:S02]  /*1230*/  LDG.E.64 R22, desc[UR36][R4.64] ;  /* 0x0000002404167981 */ /* 0x000ea4000c1e1b00 */
[----:B--2---:R-:W1:Y:S02]  /*1240*/  I2F.F64.S64 R22, R22 ;  /* 0x0000001600167312 */ /* 0x004e640000301c00 */
[----:B-1----:R-:W-:Y:S05]  /*1250*/  BRA `(.L_x_2086) ;  /* 0x0000000c00407947 */ /* 0x002fea0003800000 */
.L_x_2088:
[----:B------:R-:W2:Y:S02]  /*1260*/  LDG.E R4, desc[UR36][R4.64] ;  /* 0x0000002404047981 */ /* 0x000ea4000c1e1900 */
[----:B--2---:R1:W2:Y:S02]  /*1270*/  I2F.F64 R22, R4 ;  /* 0x0000000400167312 */ /* 0x0042a40000201c00 */
[----:B-12---:R-:W-:Y:S05]  /*1280*/  BRA `(.L_x_2086) ;  /* 0x0000000c00347947 */ /* 0x006fea0003800000 */
.L_x_2087:
[----:B------:R-:W2:Y:S02]  /*1290*/  LDG.E.U16 R4, desc[UR36][R4.64] ;  /* 0x0000002404047981 */ /* 0x000ea4000c1e1500 */
[----:B--2---:R1:W2:Y:S02]  /*12a0*/  I2F.F64.S16 R22, R4 ;  /* 0x0000000400167312 */ /* 0x0042a40000101c00 */
[----:B-12---:R-:W-:Y:S05]  /*12b0*/  BRA `(.L_x_2086) ;  /* 0x0000000c00287947 */ /* 0x006fea0003800000 */
.L_x_2082:
        /* <DEDUP_REMOVED lines=8> */
[----:B------:R-:W0:Y:S02]  /*1340*/  F2F.F64.F32 R22, R22 ;  /* 0x0000001600167310 */ /* 0x000e240000201800 */
[----:B0-----:R-:W-:Y:S05]  /*1350*/  BRA `(.L_x_2086) ;  /* 0x0000000c00007947 */ /* 0x001fea0003800000 */
.L_x_2090:
[----:B------:R-:W2:Y:S02]  /*1360*/  LDG.E.U16 R0, desc[UR36][R4.64] ;  /* 0x0000002404007981 */ /* 0x000ea4000c1e1500 */
[----:B--2---:R-:W-:-:S05]  /*1370*/  HADD2.F32 R0, -RZ, R0.H0_H0 ;  /* 0x20000000ff007230 */ /* 0x004fca0000004100 */
[----:B------:R-:W-:-:S04]  /*1380*/  FMUL.FTZ R0, R0, 1 ;  /* 0x3f80000000007820 */ /* 0x000fc80000410000 */
[----:B------:R0:W1:Y:S02]  /*1390*/  F2F.F64.F32 R22, R0 ;  /* 0x0000000000167310 */ /* 0x0000640000201800 */
[----:B01----:R-:W-:Y:S05]  /*13a0*/  BRA `(.L_x_2086) ;  /* 0x0000000800ec7947 */ /* 0x003fea0003800000 */
.L_x_2089:
        /* <DEDUP_REMOVED lines=10> */
.L_x_2092:
[----:B------:R-:W2:Y:S02]  /*1450*/  LDG.E.U16 R4, desc[UR36][R4.64] ;  /* 0x0000002404047981 */ /* 0x000ea4000c1e1500 */
[----:B--2---:R-:W-:-:S05]  /*1460*/  HADD2.F32 R0, -RZ, R4.H0_H0 ;  /* 0x20000004ff007230 */ /* 0x004fca0000004100 */
[----:B------:R-:W-:-:S04]  /*1470*/  FMUL.FTZ R0, R0, 1 ;  /* 0x3f80000000007820 */ /* 0x000fc80000410000 */
[----:B------:R0:W1:Y:S02]  /*1480*/  F2F.F64.F32 R22, R0 ;  /* 0x0000000000167310 */ /* 0x0000640000201800 */
[----:B01----:R-:W-:Y:S05]  /*1490*/  BRA `(.L_x_2086) ;  /* 0x0000000800b07947 */ /* 0x003fea0003800000 */
.L_x_2091:
[----:B------:R0:W5:Y:S01]  /*14a0*/  LDG.E.64 R22, desc[UR36][R4.64] ;  /* 0x0000002404167981 */ /* 0x000162000c1e1b00 */
[----:B------:R-:W-:Y:S05]  /*14b0*/  BRA `(.L_x_2086) ;  /* 0x0000000800a87947 */ /* 0x000fea0003800000 */
.L_x_2081:
        /* <DEDUP_REMOVED lines=13> */
.L_x_2095:
[----:B------:R4:W5:Y:S01]  /*1590*/  LDG.E.64 R22, desc[UR36][R4.64] ;  /* 0x0000002404167981 */ /* 0x000962000c1e1b00 */
[----:B------:R-:W-:Y:S05]  /*15a0*/  BRA `(.L_x_2086) ;  /* 0x00000008006c7947 */ /* 0x000fea0003800000 */
.L_x_2094:
        /* <DEDUP_REMOVED lines=25> */
[----:B------:R4:W0:Y:S02]  /*1740*/  F2F.F64.F32 R22, R3 ;  /* 0x0000000300167310 */ /* 0x0008240000201800 */
[----:B0---4-:R-:W-:Y:S05]  /*1750*/  BRA `(.L_x_2086) ;  /* 0x0000000800007947 */ /* 0x011fea0003800000 */
.L_x_2097:
        /* <DEDUP_REMOVED lines=11> */
[----:B------:R-:W-:-:S05]  /*1810*/  LOP3.LUT R0, R0, 0x80000000, R3, 0xf8, !PT ;  /* 0x8000000000007812 */ /* 0x000fca00078ef803 */
[----:B------:R-:W-:-:S04]  /*1820*/  FMUL.FTZ R0, R0, 1 ;  /* 0x3f80000000007820 */ /* 0x000fc80000410000 */
[----:B------:R4:W0:Y:S02]  /*1830*/  F2F.F64.F32 R22, R0 ;  /* 0x0000000000167310 */ /* 0x0008240000201800 */
[----:B0---4-:R-:W-:Y:S05]  /*1840*/  BRA `(.L_x_2086) ;  /* 0x0000000400c47947 */ /* 0x011fea0003800000 */
.L_x_2096:
[----:B------:R-:W2:Y:S02]  /*1850*/  LDG.E.U16 R0, desc[UR36][R4.64] ;  /* 0x0000002404007981 */ /* 0x000ea4000c1e1500 */
[----:B--2---:R-:W-:-:S04]  /*1860*/  IMAD.U32 R0, R0, 0x10000, RZ ;  /* 0x0001000000007824 */ /* 0x004fc800078e00ff */
[----:B------:R-:W-:-:S04]  /*1870*/  FMUL.FTZ R0, R0, 1 ;  /* 0x3f80000000007820 */ /* 0x000fc80000410000 */
[----:B------:R4:W0:Y:S02]  /*1880*/  F2F.F64.F32 R22, R0 ;  /* 0x0000000000167310 */ /* 0x0008240000201800 */
[----:B0---4-:R-:W-:Y:S05]  /*1890*/  BRA `(.L_x_2086) ;  /* 0x0000000400b07947 */ /* 0x011fea0003800000 */
.L_x_2093:
        /* <DEDUP_REMOVED lines=11> */
.L_x_2100:
        /* <DEDUP_REMOVED lines=21> */
.L_x_2102:
[----:B------:R-:W-:Y:S05]  /*1aa0*/  BSYNC.RECONVERGENT B0 ;  /* 0x0000000000007941 */ /* 0x000fea0003800200 */
.L_x_2101:
[----:B------:R-:W-:Y:S01]  /*1ab0*/  IMAD.SHL.U32 R0, R0, 0x100000, RZ ;  /* 0x0010000000007824 */ /* 0x000fe200078e00ff */
[----:B------:R-:W-:-:S04]  /*1ac0*/  LEA R3, R3, 0x3b800000, 0x17 ;  /* 0x3b80000003037811 */ /* 0x000fc800078eb8ff */
[----:B------:R-:W-:-:S05]  /*1ad0*/  LOP3.LUT R0, R3, R0, R7, 0xfe, !PT ;  /* 0x0000000003007212 */ /* 0x000fca00078efe07 */
[----:B------:R-:W-:-:S04]  /*1ae0*/  FMUL.FTZ R0, R0, 1 ;  /* 0x3f80000000007820 */ /* 0x000fc80000410000 */
[----:B------:R4:W0:Y:S02]  /*1af0*/  F2F.F64.F32 R22, R0 ;  /* 0x0000000000167310 */ /* 0x0008240000201800 */
[----:B0---4-:R-:W-:Y:S05]  /*1b00*/  BRA `(.L_x_2086) ;  /* 0x0000000400147947 */ /* 0x011fea0003800000 */
.L_x_2099:
        /* <DEDUP_REMOVED lines=21> */
.L_x_2104:
[----:B------:R-:W-:Y:S05]  /*1c60*/  BSYNC.RECONVERGENT B0 ;  /* 0x0000000000007941 */ /* 0x000fea0003800200 */
.L_x_2103:
[----:B------:R-:W-:Y:S01]  /*1c70*/  IMAD.SHL.U32 R0, R0, 0x200000, RZ ;  /* 0x0020000000007824 */ /* 0x000fe200078e00ff */
[----:B------:R-:W-:-:S04]  /*1c80*/  LEA R3, R3, 0x37800000, 0x17 ;  /* 0x3780000003037811 */ /* 0x000fc800078eb8ff */
[----:B------:R-:W-:-:S05]  /*1c90*/  LOP3.LUT R0, R3, R0, R7, 0xfe, !PT ;  /* 0x0000000003007212 */ /* 0x000fca00078efe07 */
[----:B------:R-:W-:-:S04]  /*1ca0*/  FMUL.FTZ R0, R0, 1 ;  /* 0x3f80000000007820 */ /* 0x000fc80000410000 */
[----:B------:R4:W0:Y:S02]  /*1cb0*/  F2F.F64.F32 R22, R0 ;  /* 0x0000000000167310 */ /* 0x0008240000201800 */
[----:B0---4-:R-:W-:Y:S05]  /*1cc0*/  BRA `(.L_x_2086) ;  /* 0x0000000000a47947 */ /* 0x011fea0003800000 */
.L_x_2098:
        /* <DEDUP_REMOVED lines=16> */
[----:B------:R1:W2:Y:S02]  /*1dd0*/  @P0 F2F.F64.F32 R22, R0 ;  /* 0x0000000000160310 */ /* 0x0002a40000201800 */
[----:B-12---:R-:W-:Y:S05]  /*1de0*/  BRA `(.L_x_2086) ;  /* 0x00000000005c7947 */ /* 0x006fea0003800000 */
.L_x_2085:
[----:B------:R-:W-:Y:S01]  /*1df0*/  MOV R0, 0x0 ;  /* 0x0000000000007802 */ /* 0x000fe20000000f00 */
[----:B------:R-:W0:Y:S01]  /*1e00*/  LDCU.64 UR4, c[0x4][0x128] ;  /* 0x01002500ff0477ac */ /* 0x000e220008000a00 */
[----:B------:R-:W-:Y:S02]  /*1e10*/  IMAD.MOV.U32 R8, RZ, RZ, 0x4e ;  /* 0x0000004eff087424 */ /* 0x000fe400078e00ff */
[----:B------:R1:W2:Y:S01]  /*1e20*/  LDC.64 R14, c[0x4][R0] ;  /* 0x01000000000e7b82 */ /* 0x0002a20000000a00 */
[----:B------:R-:W4:Y:S01]  /*1e30*/  LDCU.64 UR6, c[0x4][0x130] ;  /* 0x01002600ff0677ac */ /* 0x000f220008000a00 */
[----:B------:R-:W-:Y:S02]  /*1e40*/  IMAD.MOV.U32 R12, RZ, RZ, 0x1 ;  /* 0x00000001ff0c7424 */ /* 0x000fe400078e00ff */
[----:B------:R-:W-:Y:S01]  /*1e50*/  IMAD.MOV.U32 R13, RZ, RZ, RZ ;  /* 0x000000ffff0d7224 */ /* 0x000fe200078e00ff */
[----:B------:R-:W3:Y:S01]  /*1e60*/  LDCU.64 UR8, c[0x4][0x8] ;  /* 0x01000100ff0877ac */ /* 0x000ee20008000a00 */
[----:B0-----:R-:W-:-:S02]  /*1e70*/  IMAD.U32 R4, RZ, RZ, UR4 ;  /* 0x00000004ff047e24 */ /* 0x001fc4000f8e00ff */
[----:B------:R-:W-:Y:S02]  /*1e80*/  IMAD.U32 R5, RZ, RZ, UR5 ;  /* 0x00000005ff057e24 */ /* 0x000fe4000f8e00ff */
[----:B----4-:R-:W-:Y:S02]  /*1e90*/  IMAD.U32 R6, RZ, RZ, UR6 ;  /* 0x00000006ff067e24 */ /* 0x010fe4000f8e00ff */
[----:B------:R-:W-:Y:S02]  /*1ea0*/  IMAD.U32 R7, RZ, RZ, UR7 ;  /* 0x00000007ff077e24 */ /* 0x000fe4000f8e00ff */
[----:B---3--:R-:W-:Y:S02]  /*1eb0*/  IMAD.U32 R10, RZ, RZ, UR8 ;  /* 0x00000008ff0a7e24 */ /* 0x008fe4000f8e00ff */
[----:B-1----:R-:W-:-:S07]  /*1ec0*/  IMAD.U32 R11, RZ, RZ, UR9 ;  /* 0x00000009ff0b7e24 */ /* 0x002fce000f8e00ff */
[----:B------:R-:W-:-:S07]  /*1ed0*/  LEPC R20, `(.L_x_2107) ;  /* 0x000000001014794e */ /* 0x000fce0000000000 */
[----:B--2--5:R-:W-:Y:S05]  /*1ee0*/  CALL.ABS.NOINC R14 ;  /* 0x000000000e007343 */ /* 0x024fea0003c00000 */
.L_x_2107:
[----:B------:R-:W-:Y:S01]  /*1ef0*/  CS2R R22, SRZ ;  /* 0x0000000000167805 */ /* 0x000fe2000001ff00 */
[----:B------:R-:W-:Y:S06]  /*1f00*/  BRA `(.L_x_2086) ;  /* 0x0000000000147947 */ /* 0x000fec0003800000 */
.L_x_2106:
[----:B------:R-:W2:Y:S02]  /*1f10*/  LDG.E.64 R22, desc[UR36][R4.64] ;  /* 0x0000002404167981 */ /* 0x000ea4000c1e1b00 */
[----:B--2---:R-:W1:Y:S02]  /*1f20*/  I2F.F64.U64 R22, R22 ;  /* 0x0000001600167312 */ /* 0x004e640000301800 */
[----:B-1----:R-:W-:Y:S05]  /*1f30*/  BRA `(.L_x_2086) ;  /* 0x0000000000087947 */ /* 0x002fea0003800000 */
.L_x_2105:
[----:B------:R-:W2:Y:S02]  /*1f40*/  LDG.E R4, desc[UR36][R4.64] ;  /* 0x0000002404047981 */ /* 0x000ea4000c1e1900 */
[----:B--2---:R1:W2:Y:S02]  /*1f50*/  I2F.F64.U32 R22, R4 ;  /* 0x0000000400167312 */ /* 0x0042a40000201800 */
.L_x_2086:
[----:B------:R-:W-:Y:S05]  /*1f60*/  BSYNC.RECONVERGENT B7 ;  /* 0x0000000000077941 */ /* 0x000fea0003800200 */
.L_x_2080:
[----:B------:R-:W-:-:S07]  /*1f70*/  VIADD R29, R29, 0x80 ;  /* 0x000000801d1d7836 */ /* 0x000fce0000000000 */
.L_x_2079:
[----:B------:R-:W-:Y:S05]  /*1f80*/  BSYNC.RECONVERGENT B6 ;  /* 0x0000000000067941 */ /* 0x000fea0003800200 */
.L_x_2078:
[----:B------:R-:W-:Y:S01]  /*1f90*/  ISETP.GE.AND P0, PT, R29, R18, PT ;  /* 0x000000121d00720c */ /* 0x000fe20003f06270 */
[----:B------:R-:W-:Y:S01]  /*1fa0*/  BSSY.RECONVERGENT B6, `(.L_x_2108) ;  /* 0x00000f6000067945 */ /* 0x000fe20003800200 */
[----:B------:R-:W-:-:S11]  /*1fb0*/  CS2R R24, SRZ ;  /* 0x0000000000187805 */ /* 0x000fd6000001ff00 */
[----:B------:R-:W-:Y:S05]  /*1fc0*/  @P0 BRA `(.L_x_2109) ;  /* 0x0000000c00cc0947 */ /* 0x000fea0003800000 */
[----:B012-4-:R-:W0:Y:S01]  /*1fd0*/  LDC.64 R4, c[0x0][0x390] ;  /* 0x0000e400ff047b82 */ /* 0x017e220000000a00 */
        /* <DEDUP_REMOVED lines=20> */
.L_x_2114:
[----:B------:R-:W2:Y:S02]  /*2120*/  LDG.E.U8 R4, desc[UR36][R4.64] ;  /* 0x0000002404047981 */ /* 0x000ea4000c1e1100 */
[----:B--2---:R0:W1:Y:S02]  /*2130*/  I2F.F64.U16 R24, R4 ;  /* 0x0000000400187312 */ /* 0x0040640000101800 */
[----:B01----:R-:W-:Y:S05]  /*2140*/  BRA `(.L_x_2116) ;  /* 0x0000000c00647947 */ /* 0x003fea0003800000 */
.L_x_2113:
        /* <DEDUP_REMOVED lines=9> */
.L_x_2118:
[----:B------:R-:W2:Y:S02]  /*21e0*/  LDG.E R4, desc[UR36][R4.64] ;  /* 0x0000002404047981 */ /* 0x000ea4000c1e1900 */
[----:B--2---:R0:W1:Y:S02]  /*21f0*/  I2F.F64 R24, R4 ;  /* 0x0000000400187312 */ /* 0x0040640000201c00 */
[----:B01----:R-:W-:Y:S05]  /*2200*/  BRA `(.L_x_2116) ;  /* 0x0000000c00347947 */ /* 0x003fea0003800000 */
.L_x_2117:
[----:B------:R-:W2:Y:S02]  /*2210*/  LDG.E.U16 R4, desc[UR36][R4.64] ;  /* 0x0000002404047981 */ /* 0x000ea4000c1e1500 */
[----:B--2---:R0:W1:Y:S02]  /*2220*/  I2F.F64.S16 R24, R4 ;  /* 0x0000000400187312 */ /* 0x0040640000101c00 */
[----:B01----:R-:W-:Y:S05]  /*2230*/  BRA `(.L_x_2116) ;  /* 0x0000000c00287947 */ /* 0x003fea0003800000 */
.L_x_2112:
        /* <DEDUP_REMOVED lines=10> */
.L_x_2120:
[----:B------:R-:W2:Y:S02]  /*22e0*/  LDG.E.U16 R0, desc[UR36][R4.64] ;  /* 0x0000002404007981 */ /* 0x000ea4000c1e1500 */
[----:B--2---:R-:W-:-:S05]  /*22f0*/  HADD2.F32 R0, -RZ, R0.H0_H0 ;  /* 0x20000000ff007230 */ /* 0x004fca0000004100 */
[----:B------:R-:W-:-:S04]  /*2300*/  FMUL.FTZ R0, R0, 1 ;  /* 0x3f80000000007820 */ /* 0x000fc80000410000 */
[----:B------:R1:W2:Y:S02]  /*2310*/  F2F.F64.F32 R24, R0 ;  /* 0x0000000000187310 */ /* 0x0002a40000201800 */
[----:B-12---:R-:W-:Y:S05]  /*2320*/  BRA `(.L_x_2116) ;  /* 0x0000000800ec7947 */ /* 0x006fea0003800000 */
.L_x_2119:
        /* <DEDUP_REMOVED lines=10> */
.L_x_2122:
[----:B------:R-:W2:Y:S02]  /*23d0*/  LDG.E.U16 R4, desc[UR36][R4.64] ;  /* 0x0000002404047981 */ /* 0x000ea4000c1e1500 */
[----:B--2---:R-:W-:-:S05]  /*23e0*/  HADD2.F32 R0, -RZ, R4.H0_H0 ;  /* 0x20000004ff007230 */ /* 0x004fca0000004100 */
[----:B------:R-:W-:-:S04]  /*23f0*/  FMUL.FTZ R0, R0, 1 ;  /* 0x3f80000000007820 */ /* 0x000fc80000410000 */
[----:B------:R1:W2:Y:S02]  /*2400*/  F2F.F64.F32 R24, R0 ;  /* 0x0000000000187310 */ /* 0x0002a40000201800 */
[----:B-12---:R-:W-:Y:S05]  /*2410*/  BRA `(.L_x_2116) ;  /* 0x0000000800b07947 */ /* 0x006fea0003800000 */
.L_x_2121:
[----:B------:R0:W5:Y:S01]  /*2420*/  LDG.E.64 R24, desc[UR36][R4.64] ;  /* 0x0000002404187981 */ /* 0x000162000c1e1b00 */
[----:B------:R-:W-:Y:S05]  /*2430*/  BRA `(.L_x_2116) ;  /* 0x0000000800a87947 */ /* 0x000fea0003800000 */
.L_x_2111:
        /* <DEDUP_REMOVED lines=13> */
.L_x_2125:
[----:B------:R1:W5:Y:S01]  /*2510*/  LDG.E.64 R24, desc[UR36][R4.64] ;  /* 0x0000002404187981 */ /* 0x000362000c1e1b00 */
[----:B------:R-:W-:Y:S05]  /*2520*/  BRA `(.L_x_2116) ;  /* 0x00000008006c7947 */ /* 0x000fea0003800000 */
.L_x_2124:
        /* <DEDUP_REMOVED lines=25> */
[----:B------:R2:W4:Y:S02]  /*26c0*/  F2F.F64.F32 R24, R3 ;  /* 0x0000000300187310 */ /* 0x0005240000201800 */
[----:B--2-4-:R-:W-:Y:S05]  /*26d0*/  BRA `(.L_x_2116) ;  /* 0x0000000800007947 */ /* 0x014fea0003800000 */
.L_x_2127:
        /* <DEDUP_REMOVED lines=13> */
[----:B------:R2:W4:Y:S02]  /*27b0*/  F2F.F64.F32 R24, R0 ;  /* 0x0000000000187310 */ /* 0x0005240000201800 */
[----:B--2-4-:R-:W-:Y:S05]  /*27c0*/  BRA `(.L_x_2116) ;  /* 0x0000000400c47947 */ /* 0x014fea0003800000 */
.L_x_2126:
[----:B------:R-:W2:Y:S02]  /*27d0*/  LDG.E.U16 R0, desc[UR36][R4.64] ;  /* 0x0000002404007981 */ /* 0x000ea4000c1e1500 */
[----:B--2---:R-:W-:-:S04]  /*27e0*/  IMAD.U32 R0, R0, 0x10000, RZ ;  /* 0x0001000000007824 */ /* 0x004fc800078e00ff */
[----:B------:R-:W-:-:S04]  /*27f0*/  FMUL.FTZ R0, R0, 1 ;  /* 0x3f80000000007820 */ /* 0x000fc80000410000 */
[----:B------:R2:W4:Y:S02]  /*2800*/  F2F.F64.F32 R24, R0 ;  /* 0x0000000000187310 */ /* 0x0005240000201800 */
[----:B--2-4-:R-:W-:Y:S05]  /*2810*/  BRA `(.L_x_2116) ;  /* 0x0000000400b07947 */ /* 0x014fea0003800000 */
.L_x_2123:
        /* <DEDUP_REMOVED lines=9> */
[----:B--2---:R0:W1:Y:S02]  /*28b0*/  I2F.F64.U16 R24, R4 ;  /* 0x0000000400187312 */ /* 0x0040640000101800 */
[----:B01----:R-:W-:Y:S05]  /*28c0*/  BRA `(.L_x_2116) ;  /* 0x0000000400847947 */ /* 0x003fea0003800000 */
.L_x_2130:
        /* <DEDUP_REMOVED lines=21> */
.L_x_2132:
[----:B------:R-:W-:Y:S05]  /*2a20*/  BSYNC.RECONVERGENT B0 ;  /* 0x0000000000007941 */ /* 0x000fea0003800200 */
.L_x_2131:
[----:B------:R-:W-:Y:S01]  /*2a30*/  IMAD.SHL.U32 R0, R0, 0x100000, RZ ;  /* 0x0010000000007824 */ /* 0x000fe200078e00ff */
[----:B------:R-:W-:-:S04]  /*2a40*/  LEA R3, R3, 0x3b800000, 0x17 ;  /* 0x3b80000003037811 */ /* 0x000fc800078eb8ff */
[----:B------:R-:W-:-:S05]  /*2a50*/  LOP3.LUT R0, R3, R0, R7, 0xfe, !PT ;  /* 0x0000000003007212 */ /* 0x000fca00078efe07 */
[----:B------:R-:W-:-:S04]  /*2a60*/  FMUL.FTZ R0, R0, 1 ;  /* 0x3f80000000007820 */ /* 0x000fc80000410000 */
[----:B------:R0:W1:Y:S02]  /*2a70*/  F2F.F64.F32 R24, R0 ;  /* 0x0000000000187310 */ /* 0x0000640000201800 */
[----:B01----:R-:W-:Y:S05]  /*2a80*/  BRA `(.L_x_2116) ;  /* 0x0000000400147947 */ /* 0x003fea0003800000 */
.L_x_2129:
        /* <DEDUP_REMOVED lines=21> */
.L_x_2134:
[----:B------:R-:W-:Y:S05]  /*2be0*/  BSYNC.RECONVERGENT B0 ;  /* 0x0000000000007941 */ /* 0x000fea0003800200 */
.L_x_2133:
[----:B------:R-:W-:Y:S01]  /*2bf0*/  IMAD.SHL.U32 R0, R0, 0x200000, RZ ;  /* 0x0020000000007824 */ /* 0x000fe200078e00ff */
[----:B------:R-:W-:-:S04]  /*2c00*/  LEA R3, R3, 0x37800000, 0x17 ;  /* 0x3780000003037811 */ /* 0x000fc800078eb8ff */
[----:B------:R-:W-:-:S05]  /*2c10*/  LOP3.LUT R0, R3, R0, R7, 0xfe, !PT ;  /* 0x0000000003007212 */ /* 0x000fca00078efe07 */
[----:B------:R-:W-:-:S04]  /*2c20*/  FMUL.FTZ R0, R0, 1 ;  /* 0x3f80000000007820 */ /* 0x000fc80000410000 */
[----:B------:R0:W1:Y:S02]  /*2c30*/  F2F.F64.F32 R24, R0 ;  /* 0x0000000000187310 */ /* 0x0000640000201800 */
[----:B01----:R-:W-:Y:S05]  /*2c40*/  BRA `(.L_x_2116) ;  /* 0x0000000000a47947 */ /* 0x003fea0003800000 */
.L_x_2128:
        /* <DEDUP_REMOVED lines=16> */
[----:B------:R0:W1:Y:S02]  /*2d50*/  @P0 F2F.F64.F32 R24, R0 ;  /* 0x0000000000180310 */ /* 0x0000640000201800 */
[----:B01----:R-:W-:Y:S05]  /*2d60*/  BRA `(.L_x_2116) ;  /* 0x00000000005c7947 */ /* 0x003fea0003800000 */
.L_x_2115:
        /* <DEDUP_REMOVED lines=15> */
[----:B--23-5:R-:W-:Y:S05]  /*2e60*/  CALL.ABS.NOINC R14 ;  /* 0x000000000e007343 */ /* 0x02cfea0003c00000 */
.L_x_2137:
[----:B------:R-:W-:Y:S01]  /*2e70*/  CS2R R24, SRZ ;  /* 0x0000000000187805 */ /* 0x000fe2000001ff00 */
[----:B------:R-:W-:Y:S06]  /*2e80*/  BRA `(.L_x_2116) ;  /* 0x0000000000147947 */ /* 0x000fec0003800000 */
.L_x_2136:
[----:B------:R-:W2:Y:S02]  /*2e90*/  LDG.E.64 R24, desc[UR36][R4.64] ;  /* 0x0000002404187981 */ /* 0x000ea4000c1e1b00 */
[----:B--2---:R-:W0:Y:S02]  /*2ea0*/  I2F.F64.U64 R24, R24 ;  /* 0x0000001800187312 */ /* 0x004e240000301800 */
[----:B0-----:R-:W-:Y:S05]  /*2eb0*/  BRA `(.L_x_2116) ;  /* 0x0000000000087947 */ /* 0x001fea0003800000 */
.L_x_2135:
[----:B------:R-:W2:Y:S02]  /*2ec0*/  LDG.E R4, desc[UR36][R4.64] ;  /* 0x0000002404047981 */ /* 0x000ea4000c1e1900 */
[----:B--2---:R2:W4:Y:S02]  /*2ed0*/  I2F.F64.U32 R24, R4 ;  /* 0x0000000400187312 */ /* 0x0045240000201800 */
.L_x_2116:
[----:B------:R-:W-:Y:S05]  /*2ee0*/  BSYNC.RECONVERGENT B7 ;  /* 0x0000000000077941 */ /* 0x000fea0003800200 */
.L_x_2110:
[----:B------:R-:W-:-:S07]  /*2ef0*/  VIADD R29, R29, 0x80 ;  /* 0x000000801d1d7836 */ /* 0x000fce0000000000 */
.L_x_2109:
[----:B------:R-:W-:Y:S05]  /*2f00*/  BSYNC.RECONVERGENT B6 ;  /* 0x0000000000067941 */ /* 0x000fea0003800200 */
.L_x_2108:
[----:B------:R-:W-:Y:S01]  /*2f10*/  ISETP.GE.AND P0, PT, R29, R18, PT ;  /* 0x000000121d00720c */ /* 0x000fe20003f06270 */
[----:B------:R-:W-:Y:S01]  /*2f20*/  BSSY.RECONVERGENT B6, `(.L_x_2138) ;  /* 0x00000f0000067945 */ /* 0x000fe20003800200 */
[----:B------:R-:W-:-:S11]  /*2f30*/  CS2R R16, SRZ ;  /* 0x0000000000107805 */ /* 0x000fd6000001ff00 */
[----:B------:R-:W-:Y:S05]  /*2f40*/  @P0 BRA `(.L_x_2139) ;  /* 0x0000000c00b40947 */ /* 0x000fea0003800000 */
[----:B012-4-:R-:W0:Y:S01]  /*2f50*/  LDC.64 R4, c[0x0][0x390] ;  /* 0x0000e400ff047b82 */ /* 0x017e220000000a00 */
        /* <DEDUP_REMOVED lines=19> */
.L_x_2143:
[----:B------:R-:W2:Y:S02]  /*3090*/  LDG.E.U8 R4, desc[UR36][R4.64] ;  /* 0x0000002404047981 */ /* 0x000ea4000c1e1100 */
[----:B--2---:R0:W1:Y:S02]  /*30a0*/  I2F.F64.U16 R16, R4 ;  /* 0x0000000400107312 */ /* 0x0040640000101800 */
[----:B01----:R-:W-:Y:S05]  /*30b0*/  BRA `(.L_x_2139) ;  /* 0x0000000c00587947 */ /* 0x003fea0003800000 */
.L_x_2142:
        /* <DEDUP_REMOVED lines=9> */
.L_x_2146:
[----:B------:R-:W2:Y:S02]  /*3150*/  LDG.E R4, desc[UR36][R4.64] ;  /* 0x0000002404047981 */ /* 0x000ea4000c1e1900 */
[----:B--2---:R0:W1:Y:S02]  /*3160*/  I2F.F64 R16, R4 ;  /* 0x0000000400107312 */ /* 0x0040640000201c00 */
[----:B01----:R-:W-:Y:S05]  /*3170*/  BRA `(.L_x_2139) ;  /* 0x0000000c00287947 */ /* 0x003fea0003800000 */
.L_x_2145:
[----:B------:R-:W2:Y:S02]  /*3180*/  LDG.E.U16 R4, desc[UR36][R4.64] ;  /* 0x0000002404047981 */ /* 0x000ea4000c1e1500 */
[----:B--2---:R0:W1:Y:S02]  /*3190*/  I2F.F64.S16 R16, R4 ;  /* 0x0000000400107312 */ /* 0x0040640000101c00 */
[----:B01----:R-:W-:Y:S05]  /*31a0*/  BRA `(.L_x_2139) ;  /* 0x0000000c001c7947 */ /* 0x003fea0003800000 */
.L_x_2141:
        /* <DEDUP_REMOVED lines=10> */
.L_x_2148:
[----:B------:R-:W2:Y:S02]  /*3250*/  LDG.E.U16 R0, desc[UR36][R4.64] ;  /* 0x0000002404007981 */ /* 0x000ea4000c1e1500 */
[----:B--2---:R-:W-:-:S05]  /*3260*/  HADD2.F32 R0, -RZ, R0.H0_H0 ;  /* 0x20000000ff007230 */ /* 0x004fca0000004100 */
[----:B------:R-:W-:-:S04]  /*3270*/  FMUL.FTZ R0, R0, 1 ;  /* 0x3f80000000007820 */ /* 0x000fc80000410000 */
[----:B------:R0:W1:Y:S02]  /*3280*/  F2F.F64.F32 R16, R0 ;  /* 0x0000000000107310 */ /* 0x0000640000201800 */
[----:B01----:R-:W-:Y:S05]  /*3290*/  BRA `(.L_x_2139) ;  /* 0x0000000800e07947 */ /* 0x003fea0003800000 */
.L_x_2147:
        /* <DEDUP_REMOVED lines=10> */
.L_x_2150:
[----:B------:R-:W2:Y:S02]  /*3340*/  LDG.E.U16 R4, desc[UR36][R4.64] ;  /* 0x0000002404047981 */ /* 0x000ea4000c1e1500 */
[----:B--2---:R-:W-:-:S05]  /*3350*/  HADD2.F32 R0, -RZ, R4.H0_H0 ;  /* 0x20000004ff007230 */ /* 0x004fca0000004100 */
[----:B------:R-:W-:-:S04]  /*3360*/  FMUL.FTZ R0, R0, 1 ;  /* 0x3f80000000007820 */ /* 0x000fc80000410000 */
[----:B------:R0:W1:Y:S02]  /*3370*/  F2F.F64.F32 R16, R0 ;  /* 0x0000000000107310 */ /* 0x0000640000201800 */
[----:B01----:R-:W-:Y:S05]  /*3380*/  BRA `(.L_x_2139) ;  /* 0x0000000800a47947 */ /* 0x003fea0003800000 */
.L_x_2149:
[----:B------:R0:W5:Y:S01]  /*3390*/  LDG.E.64 R16, desc[UR36][R4.64] ;  /* 0x0000002404107981 */ /* 0x000162000c1e1b00 */
[----:B------:R-:W-:Y:S05]  /*33a0*/  BRA `(.L_x_2139) ;  /* 0x00000008009c7947 */ /* 0x000fea0003800000 */
.L_x_2140:
        /* <DEDUP_REMOVED lines=13> */
.L_x_2153:
[----:B------:R0:W5:Y:S01]  /*3480*/  LDG.E.64 R16, desc[UR36][R4.64] ;  /* 0x0000002404107981 */ /* 0x000162000c1e1b00 */
[----:B------:R-:W-:Y:S05]  /*3490*/  BRA `(.L_x_2139) ;  /* 0x0000000800607947 */ /* 0x000fea0003800000 */
.L_x_2152:
        /* <DEDUP_REMOVED lines=25> */
[----:B------:R0:W1:Y:S02]  /*3630*/  F2F.F64.F32 R16, R3 ;  /* 0x0000000300107310 */ /* 0x0000640000201800 */
[----:B01----:R-:W-:Y:S05]  /*3640*/  BRA `(.L_x_2139) ;  /* 0x0000000400f47947 */ /* 0x003fea0003800000 */
.L_x_2155:
        /* <DEDUP_REMOVED lines=13> */
[----:B------:R0:W1:Y:S02]  /*3720*/  F2F.F64.F32 R16, R0 ;  /* 0x0000000000107310 */ /* 0x0000640000201800 */
[----:B01----:R-:W-:Y:S05]  /*3730*/  BRA `(.L_x_2139) ;  /* 0x0000000400b87947 */ /* 0x003fea0003800000 */
.L_x_2154:
[----:B------:R-:W2:Y:S02]  /*3740*/  LDG.E.U16 R0, desc[UR36][R4.64] ;  /* 0x0000002404007981 */ /* 0x000ea4000c1e1500 */
[----:B--2---:R-:W-:-:S04]  /*3750*/  IMAD.U32 R0, R0, 0x10000, RZ ;  /* 0x0001000000007824 */ /* 0x004fc800078e00ff */
[----:B------:R-:W-:-:S04]  /*3760*/  FMUL.FTZ R0, R0, 1 ;  /* 0x3f80000000007820 */ /* 0x000fc80000410000 */
[----:B------:R0:W1:Y:S02]  /*3770*/  F2F.F64.F32 R16, R0 ;  /* 0x0000000000107310 */ /* 0x0000640000201800 */
[----:B01----:R-:W-:Y:S05]  /*3780*/  BRA `(.L_x_2139) ;  /* 0x0000000400a47947 */ /* 0x003fea0003800000 */
.L_x_2151:
        /* <DEDUP_REMOVED lines=11> */
.L_x_2158:
[----:B------:R-:W2:Y:S02]  /*3840*/  LDG.E.U8 R4, desc[UR36][R4.64] ;  /* 0x0000002404047981 */ /* 0x000ea4000c1e1100 */
        /* <DEDUP_REMOVED lines=19> */
.L_x_2160:
[----:B------:R-:W-:Y:S05]  /*3980*/  BSYNC.RECONVERGENT B0 ;  /* 0x0000000000007941 */ /* 0x000fea0003800200 */
.L_x_2159:
[----:B------:R-:W-:Y:S01]  /*3990*/  IMAD.SHL.U32 R0, R0, 0x100000, RZ ;  /* 0x0010000000007824 */ /* 0x000fe200078e00ff */
[----:B------:R-:W-:-:S04]  /*39a0*/  LEA R3, R3, 0x3b800000, 0x17 ;  /* 0x3b80000003037811 */ /* 0x000fc800078eb8ff */
[----:B------:R-:W-:-:S05]  /*39b0*/  LOP3.LUT R0, R3, R0, R7, 0xfe, !PT ;  /* 0x0000000003007212 */ /* 0x000fca00078efe07 */
[----:B------:R-:W-:-:S04]  /*39c0*/  FMUL.FTZ R0, R0, 1 ;  /* 0x3f80000000007820 */ /* 0x000fc80000410000 */
[----:B------:R0:W1:Y:S02]  /*39d0*/  F2F.F64.F32 R16, R0 ;  /* 0x0000000000107310 */ /* 0x0000640000201800 */
[----:B01----:R-:W-:Y:S05]  /*39e0*/  BRA `(.L_x_2139) ;  /* 0x00000004000c7947 */ /* 0x003fea0003800000 */
.L_x_2157:
        /* <DEDUP_REMOVED lines=20> */
.L_x_2162:
[----:B------:R-:W-:Y:S05]  /*3b30*/  BSYNC.RECONVERGENT B0 ;  /* 0x0000000000007941 */ /* 0x000fea0003800200 */
.L_x_2161:
[----:B------:R-:W-:Y:S01]  /*3b40*/  IMAD.SHL.U32 R0, R0, 0x200000, RZ ;  /* 0x0020000000007824 */ /* 0x000fe200078e00ff */
[----:B------:R-:W-:-:S04]  /*3b50*/  LEA R3, R3, 0x37800000, 0x17 ;  /* 0x3780000003037811 */ /* 0x000fc800078eb8ff */
[----:B------:R-:W-:-:S05]  /*3b60*/  LOP3.LUT R0, R3, R0, R7, 0xfe, !PT ;  /* 0x0000000003007212 */ /* 0x000fca00078efe07 */
[----:B------:R-:W-:-:S04]  /*3b70*/  FMUL.FTZ R0, R0, 1 ;  /* 0x3f80000000007820 */ /* 0x000fc80000410000 */
[----:B------:R0:W1:Y:S02]  /*3b80*/  F2F.F64.F32 R16, R0 ;  /* 0x0000000000107310 */ /* 0x0000640000201800 */
[----:B01----:R-:W-:Y:S05]  /*3b90*/  BRA `(.L_x_2139) ;  /* 0x0000000000a07947 */ /* 0x003fea0003800000 */
.L_x_2156:
        /* <DEDUP_REMOVED lines=18> */
.L_x_2144:
        /* <DEDUP_REMOVED lines=16> */
.L_x_2165:
[----:B------:R-:W-:Y:S05]  /*3dc0*/  BRA `(.L_x_2139) ;  /* 0x0000000000147947 */ /* 0x000fea0003800000 */
.L_x_2164:
[----:B------:R-:W2:Y:S02]  /*3dd0*/  LDG.E.64 R16, desc[UR36][R4.64] ;  /* 0x0000002404107981 */ /* 0x000ea4000c1e1b00 */
[----:B--2---:R-:W0:Y:S02]  /*3de0*/  I2F.F64.U64 R16, R16 ;  /* 0x0000001000107312 */ /* 0x004e240000301800 */
[----:B0-----:R-:W-:Y:S05]  /*3df0*/  BRA `(.L_x_2139) ;  /* 0x0000000000087947 */ /* 0x001fea0003800000 */
.L_x_2163:
[----:B------:R-:W2:Y:S02]  /*3e00*/  LDG.E R4, desc[UR36][R4.64] ;  /* 0x0000002404047981 */ /* 0x000ea4000c1e1900 */
[----:B--2---:R0:W1:Y:S02]  /*3e10*/  I2F.F64.U32 R16, R4 ;  /* 0x0000000400107312 */ /* 0x0040640000201800 */
.L_x_2139:
[----:B------:R-:W-:Y:S05]  /*3e20*/  BSYNC.RECONVERGENT B6 ;  /* 0x0000000000067941 */ /* 0x000fea0003800200 */
.L_x_2138:
[----:B------:R-:W-:Y:S01]  /*3e30*/  ISETP.GE.AND P0, PT, R19, R18, PT ;  /* 0x000000121300720c */ /* 0x000fe20003f06270 */
[----:B------:R-:W-:-:S12]  /*3e40*/  BSSY.RECONVERGENT B0, `(.L_x_2166) ;  /* 0x000007a000007945 */ /* 0x000fd80003800200 */
[----:B------:R-:W-:Y:S05]  /*3e50*/  @P0 BRA `(.L_x_2167) ;  /* 0x0000000400e00947 */ /* 0x000fea0003800000 */
[----:B---3-5:R-:W3:Y:S01]  /*3e60*/  DSETP.NEU.AND P0, PT, |R26|, +INF , PT ;  /* 0x7ff000001a00742a */ /* 0x028ee20003f0d200 */
[----:B------:R-:W-:Y:S01]  /*3e70*/  BSSY.RECONVERGENT B1, `(.L_x_2168) ;  /* 0x0000037000017945 */ /* 0x000fe20003800200 */
[----:B---3--:R-:W-:-:S15]  /*3e80*/  @!P0 IMAD.MOV.U32 R0, RZ, RZ, RZ ;  /* 0x000000ffff008224 */ /* 0x008fde00078e00ff */
[----:B------:R-:W-:-:S15]  /*3e90*/  NOP ;  /* 0x0000000000007918 */ /* 0x000fde0000000000 */
[----:B------:R-:W-:-:S15]  /*3ea0*/  NOP ;  /* 0x0000000000007918 */ /* 0x000fde0000000000 */
[----:B------:R-:W-:-:S15]  /*3eb0*/  NOP ;  /* 0x0000000000007918 */ /* 0x000fde0000000000 */
[----:B------:R-:W-:-:S02]  /*3ec0*/  NOP ;  /* 0x0000000000007918 */ /* 0x000fc40000000000 */
[----:B------:R3:W0:Y:S02]  /*3ed0*/  @!P0 DMUL R20, RZ, R26 ;  /* 0x0000001aff148228 */ /* 0x0006240000000000 */
        /* <DEDUP_REMOVED lines=8> */
[----:B-12-4-:R-:W0:Y:S01]  /*3f60*/  DMUL R4, R26, UR4 ;  /* 0x000000041a047c28 */ /* 0x016e220008000000 */
        /* <DEDUP_REMOVED lines=33> */
[----:B------:R-:W-:Y:S01]  /*4180*/  MOV R0, 0x41b0 ;  /* 0x000041b000007802 */ /* 0x000fe20000000f00 */
[----:B------:R-:W-:-:S07]  /*4190*/  IMAD.MOV.U32 R3, RZ, RZ, R27 ;  /* 0x000000ffff037224 */ /* 0x000fce00078e001b */
[----:B------:R-:W-:Y:S05]  /*41a0*/  CALL.REL.NOINC `($_ZN2at6native27unrolled_elementwise_kernelIZZZNS0_15sin_kernel_cudaERNS_18TensorIteratorBaseEENKUlvE0_clEvENKUlvE_clEvEUldE_St5arrayIPcLm2EELi4E23TrivialOffsetCalculatorILi1EjESB_NS0_6memory12LoadWithCastILi1EEENSC_13StoreWithCastILi1EEEEEviT_T0_T2_T3_T4_T5_$__internal_trig_reduction_slowpathd) ;  /* 0x0000006800f07944 */ /* 0x000fea0003c00000 */
[----:B------:R-:W-:Y:S02]  /*41b0*/  IMAD.MOV.U32 R0, RZ, RZ, R3 ;  /* 0x000000ffff007224 */ /* 0x000fe400078e0003 */
[----:B------:R-:W-:Y:S02]  /*41c0*/  IMAD.MOV.U32 R20, RZ, RZ, R12 ;  /* 0x000000ffff147224 */ /* 0x000fe400078e000c */
[----:B------:R-:W-:-:S07]  /*41d0*/  IMAD.MOV.U32 R21, RZ, RZ, R13 ;  /* 0x000000ffff157224 */ /* 0x000fce00078e000d */
.L_x_2169:
[----:B------:R-:W-:Y:S05]  /*41e0*/  BSYNC.RECONVERGENT B1 ;  /* 0x0000000000017941 */ /* 0x000fea0003800200 */
.L_x_2168:
[----:B------:R-:W0:Y:S01]  /*41f0*/  LDCU.64 UR4, c[0x4][0x140] ;  /* 0x01002800ff0477ac */ /* 0x000e220008000a00 */
[----:B------:R-:W-:-:S05]  /*4200*/  IMAD.SHL.U32 R3, R0, 0x40, RZ ;  /* 0x0000004000037824 */ /* 0x000fca00078e00ff */
[----:B------:R-:W-:-:S04]  /*4210*/  LOP3.LUT R3, R3, 0x40, RZ, 0xc0, !PT ;  /* 0x0000004003037812 */ /* 0x000fc800078ec0ff */
[----:B0-----:R-:W-:-:S05]  /*4220*/  IADD3 R28, P0, PT, R3, UR4, RZ ;  /* 0x00000004031c7c10 */ /* 0x001fca000ff1e0ff */
[----:B------:R-:W-:-:S05]  /*4230*/  IMAD.X R29, RZ, RZ, UR5, P0 ;  /* 0x00000005ff1d7e24 */ /* 0x000fca00080e06ff */
[----:B-12-4-:R-:W2:Y:S04]  /*4240*/  LDG.E.128.CONSTANT R4, desc[UR36][R28.64] ;  /* 0x000000241c047981 */ /* 0x016ea8000c1e9d00 */
[----:B------:R-:W3:Y:S04]  /*4250*/  LDG.E.128.CONSTANT R8, desc[UR36][R28.64+0x10] ;  /* 0x000010241c087981 */ /* 0x000ee8000c1e9d00 */
[----:B------:R-:W4:Y:S01]  /*4260*/  LDG.E.128.CONSTANT R12, desc[UR36][R28.64+0x20] ;  /* 0x000020241c0c7981 */ /* 0x000f22000c1e9d00 */
[----:B------:R-:W-:Y:S01]  /*4270*/  LOP3.LUT R3, R0, 0x1, RZ, 0xc0, !PT ;  /* 0x0000000100037812 */ /* 0x000fe200078ec0ff */
[----:B------:R-:W-:Y:S01]  /*4280*/  IMAD.MOV.U32 R30, RZ, RZ, 0x20fd8164 ;  /* 0x20fd8164ff1e7424 */ /* 0x000fe200078e00ff */
[----:B------:R-:W2:Y:S02]  /*4290*/  DMUL R26, R20, R20 ;  /* 0x00000014141a7228 */ /* 0x000ea40000000000 */
[----:B------:R-:W-:Y:S01]  /*42a0*/  ISETP.NE.U32.AND P0, PT, R3, 0x1, PT ;  /* 0x000000010300780c */ /* 0x000fe20003f05070 */
[----:B------:R-:W-:-:S03]  /*42b0*/  IMAD.MOV.U32 R3, RZ, RZ, 0x3da8ff83 ;  /* 0x3da8ff83ff037424 */ /* 0x000fc600078e00ff */
[----:B------:R-:W-:Y:S02]  /*42c0*/  FSEL R30, R30, -8.06006814911005101289e+34, !P0 ;  /* 0xf9785eba1e1e7808 */ /* 0x000fe40004000000 */
[----:B------:R-:W-:-:S15]  /*42d0*/  FSEL R31, -R3, 0.11223486810922622681, !P0 ;  /* 0x3de5db65031f7808 */ /* 0x000fde0004000100 */
[----:B------:R-:W-:-:S15]  /*42e0*/  NOP ;  /* 0x0000000000007918 */ /* 0x000fde0000000000 */
[----:B------:R-:W-:-:S15]  /*42f0*/  NOP ;  /* 0x0000000000007918 */ /* 0x000fde0000000000 */
[----:B------:R-:W-:-:S11]  /*4300*/  NOP ;  /* 0x0000000000007918 */ /* 0x000fd60000000000 */
        /* <DEDUP_REMOVED lines=44> */
[----:B------:R-:W-:-:S07]  /*45d0*/  FSEL R5, R7, R5, !P0 ;  /* 0x0000000507057208 */ /* 0x000fce0004000000 */
.L_x_2167:
[----:B------:R-:W-:Y:S05]  /*45e0*/  BSYNC.RECONVERGENT B0 ;  /* 0x0000000000007941 */ /* 0x000fea0003800200 */
.L_x_2166:
[----:B---3-5:R-:W-:Y:S01]  /*45f0*/  VIADD R27, R19, 0x80 ;  /* 0x00000080131b7836 */ /* 0x028fe20000000000 */
[----:B------:R-:W-:Y:S04]  /*4600*/  BSSY.RECONVERGENT B0, `(.L_x_2170) ;  /* 0x0000078000007945 */ /* 0x000fe80003800200 */
[----:B------:R-:W-:-:S13]  /*4610*/  ISETP.GE.AND P0, PT, R27, R18, PT ;  /* 0x000000121b00720c */ /* 0x000fda0003f06270 */
[----:B------:R-:W-:Y:S05]  /*4620*/  @P0 BRA `(.L_x_2171) ;  /* 0x0000000400d40947 */ /* 0x000fea0003800000 */
[----:B--2---:R-:W2:Y:S01]  /*4630*/  DSETP.NEU.AND P0, PT, |R22|, +INF , PT ;  /* 0x7ff000001600742a */ /* 0x004ea20003f0d200 */
[----:B------:R-:W-:Y:S04]  /*4640*/  BSSY.RECONVERGENT B1, `(.L_x_2172) ;  /* 0x0000034000017945 */ /* 0x000fe80003800200 */
[----:B--2---:R-:W-:Y:S05]  /*4650*/  @!P0 BRA `(.L_x_2173) ;  /* 0x0000000000c08947 */ /* 0x004fea0003800000 */
[----:B------:R-:W-:Y:S01]  /*4660*/  UMOV UR4, 0x6dc9c883 ;  /* 0x6dc9c88300047882 */ /* 0x000fe20000000000 */
[----:B------:R-:W-:Y:S01]  /*4670*/  UMOV UR5, 0x3fe45f30 ;  /* 0x3fe45f3000057882 */ /* 0x000fe20000000000 */
[----:B------:R-:W-:-:S15]  /*4680*/  DSETP.GE.AND P0, PT, |R22|, 2.14748364800000000000e+09, PT ;  /* 0x41e000001600742a */ /* 0x000fde0003f06200 */
[----:B------:R-:W-:-:S15]  /*4690*/  NOP ;  /* 0x0000000000007918 */ /* 0x000fde0000000000 */
[----:B------:R-:W-:-:S15]  /*46a0*/  NOP ;  /* 0x0000000000007918 */ /* 0x000fde0000000000 */
[----:B------:R-:W-:-:S15]  /*46b0*/  NOP ;  /* 0x0000000000007918 */ /* 0x000fde0000000000 */
[----:B------:R-:W-:-:S04]  /*46c0*/  NOP ;  /* 0x0000000000007918 */ /* 0x000fc80000000000 */
[----:B------:R-:W2:Y:S01]  /*46d0*/  DMUL R8, R22, UR4 ;  /* 0x0000000416087c28 */ /* 0x000ea20008000000 */
[----:B------:R-:W-:-:S15]  /*46e0*/  UMOV UR4, 0x54442d18 ;  /* 0x54442d1800047882 */ /* 0x000fde0000000000 */
[----:B------:R-:W-:-:S15]  /*46f0*/  NOP ;  /* 0x0000000000007918 */ /* 0x000fde0000000000 */
[----:B------:R-:W-:-:S15]  /*4700*/  NOP ;  /* 0x0000000000007918 */ /* 0x000fde0000000000 */
[----:B------:R-:W-:-:S15]  /*4710*/  NOP ;  /* 0x0000000000007918 */ /* 0x000fde0000000000 */
[----:B------:R-:W-:-:S03]  /*4720*/  NOP ;  /* 0x0000000000007918 */ /* 0x000fc60000000000 */
[----:B--2---:R-:W2:Y:S01]  /*4730*/  F2I.F64 R0, R8 ;  /* 0x0000000800007311 */ /* 0x004ea20000301100 */
[----:B------:R-:W-:-:S15]  /*4740*/  UMOV UR5, 0x3ff921fb ;  /* 0x3ff921fb00057882 */ /* 0x000fde0000000000 */
[----:B------:R-:W-:-:S15]  /*4750*/  NOP ;  /* 0x0000000000007918 */ /* 0x000fde0000000000 */
[----:B------:R-:W-:-:S15]  /*4760*/  NOP ;  /* 0x0000000000007918 */ /* 0x000fde0000000000 */
[----:B------:R-:W-:-:S15]  /*4770*/  NOP ;  /* 0x0000000000007918 */ /* 0x000fde0000000000 */
[----:B------:R-:W-:-:S03]  /*4780*/  NOP ;  /* 0x0000000000007918 */ /* 0x000fc60000000000 */
[----:B--2---:R-:W2:-:S15]  /*4790*/  I2F.F64 R6, R0 ;  /* 0x0000000000067312 */ /* 0x004e9e0000201c00 */
[----:B------:R-:W-:-:S15]  /*47a0*/  NOP ;  /* 0x0000000000007918 */ /* 0x000fde0000000000 */
[----:B------:R-:W-:-:S15]  /*47b0*/  NOP ;  /* 0x0000000000007918 */ /* 0x000fde0000000000 */
[----:B------:R-:W-:-:S15]  /*47c0*/  NOP ;  /* 0x0000000000007918 */ /* 0x000fde0000000000 */
[----:B------:R-:W-:-:S04]  /*47d0*/  NOP ;  /* 0x0000000000007918 */ /* 0x000fc80000000000 */
[----:B--2---:R-:W2:Y:S01]  /*47e0*/  DFMA R10, R6, -UR4, R22 ;  /* 0x80000004060a7c2b */ /* 0x004ea20008000016 */
[----:B------:R-:W-:Y:S01]  /*47f0*/  UMOV UR4, 0x33145c00 ;  /* 0x33145c0000047882 */ /* 0x000fe20000000000 */
[----:B------:R-:W-:-:S15]  /*4800*/  UMOV UR5, 0x3c91a626 ;  /* 0x3c91a62600057882 */ /* 0x000fde0000000000 */
[----:B------:R-:W-:-:S15]  /*4810*/  NOP ;  /* 0x0000000000007918 */ /* 0x000fde0000000000 */
[----:B------:R-:W-:-:S15]  /*4820*/  NOP ;  /* 0x0000000000007918 */ /* 0x000fde0000000000 */
[----:B------:R-:W-:-:S15]  /*4830*/  NOP ;  /* 0x0000000000007918 */ /* 0x000fde0000000000 */
[----:B------:R-:W-:-:S02]  /*4840*/  NOP ;  /* 0x0000000000007918 */ /* 0x000fc40000000000 */
[----:B--2---:R-:W2:Y:S01]  /*4850*/  DFMA R10, R6, -UR4, R10 ;  /* 0x80000004060a7c2b */ /* 0x004ea2000800000a */
[----:B------:R-:W-:Y:S01]  /*4860*/  UMOV UR4, 0x252049c0 ;  /* 0x252049c000047882 */ /* 0x000fe20000000000 */
[----:B------:R-:W-:-:S15]  /*4870*/  UMOV UR5, 0x397b839a ;  /* 0x397b839a00057882 */ /* 0x000fde0000000000 */
[----:B------:R-:W-:-:S15]  /*4880*/  NOP ;  /* 0x0000000000007918 */ /* 0x000fde0000000000 */
[----:B------:R-:W-:-:S15]  /*4890*/  NOP ;  /* 0x0000000000007918 */ /* 0x000fde0000000000 */
[----:B------:R-:W-:-:S15]  /*48a0*/  NOP ;  /* 0x0000000000007918 */ /* 0x000fde0000000000 */
[----:B------:R-:W-:-:S02]  /*48b0*/  NOP ;  /* 0x0000000000007918 */ /* 0x000fc40000000000 */
[----:B--2---:R2:W3:Y:S02]  /*48c0*/  DFMA R6, R6, -UR4, R10 ;  /* 0x8000000406067c2b */ /* 0x0044e4000800000a */
[----:B--23--:R-:W-:Y:S05]  /*48d0*/  @!P0 BRA `(.L_x_2174) ;  /* 0x0000000000288947 */ /* 0x00cfea0003800000 */
[----:B------:R-:W-:Y:S01]  /*48e0*/  IMAD.MOV.U32 R12, RZ, RZ, R22 ;  /* 0x000000ffff0c7224 */ /* 0x000fe200078e0016 */
[----:B------:R-:W-:Y:S01]  /*48f0*/  MOV R0, 0x4920 ;  /* 0x0000492000007802 */ /* 0x000fe20000000f00 */
[----:B------:R-:W-:-:S07]  /*4900*/  IMAD.MOV.U32 R3, RZ, RZ, R23 ;  /* 0x000000ffff037224 */ /* 0x000fce00078e0017 */
[----:B01--4-:R-:W-:Y:S05]  /*4910*/  CALL.REL.NOINC `($_ZN2at6native27unrolled_elementwise_kernelIZZZNS0_15sin_kernel_cudaERNS_18TensorIteratorBaseEENKUlvE0_clEvENKUlvE_clEvEUldE_St5arrayIPcLm2EELi4E23TrivialOffsetCalculatorILi1EjESB_NS0_6memory12LoadWithCastILi1EEENSC_13StoreWithCastILi1EEEEEviT_T0_T2_T3_T4_T5_$__internal_trig_reduction_slowpathd) ;  /* 0x0000006400147944 */ /* 0x013fea0003c00000 */
[----:B------:R-:W-:Y:S02]  /*4920*/  IMAD.MOV.U32 R0, RZ, RZ, R3 ;  /* 0x000000ffff007224 */ /* 0x000fe400078e0003 */
[----:B------:R-:W-:Y:S02]  /*4930*/  IMAD.MOV.U32 R6, RZ, RZ, R12 ;  /* 0x000000ffff067224 */ /* 0x000fe400078e000c */
[----:B------:R-:W-:Y:S01]  /*4940*/  IMAD.MOV.U32 R7, RZ, RZ, R13 ;  /* 0x000000ffff077224 */ /* 0x000fe200078e000d */
[----:B------:R-:W-:Y:S06]  /*4950*/  BRA `(.L_x_2174) ;  /* 0x0000000000087947 */ /* 0x000fec0003800000 */
.L_x_2173:
[----:B------:R2:W3:Y:S02]  /*4960*/  DMUL R6, RZ, R22 ;  /* 0x00000016ff067228 */ /* 0x0004e40000000000 */
[----:B--23--:R-:W-:-:S07]  /*4970*/  IMAD.MOV.U32 R0, RZ, RZ, RZ ;  /* 0x000000ffff007224 */ /* 0x00cfce00078e00ff */
.L_x_2174:
[----:B------:R-:W-:Y:S05]  /*4980*/  BSYNC.RECONVERGENT B1 ;  /* 0x0000000000017941 */ /* 0x000fea0003800200 */
.L_x_2172:
[----:B------:R-:W2:Y:S01]  /*4990*/  LDCU.64 UR4, c[0x4][0x140] ;  /* 0x01002800ff0477ac */ /* 0x000ea20008000a00 */
[----:B------:R-:W-:-:S05]  /*49a0*/  IMAD.SHL.U32 R3, R0, 0x40, RZ ;  /* 0x0000004000037824 */ /* 0x000fca00078e00ff */
[----:B------:R-:W-:-:S04]  /*49b0*/  LOP3.LUT R3, R3, 0x40, RZ, 0xc0, !PT ;  /* 0x0000004003037812 */ /* 0x000fc800078ec0ff */
[----:B--2---:R-:W-:-:S05]  /*49c0*/  IADD3 R30, P0, PT, R3, UR4, RZ ;  /* 0x00000004031e7c10 */ /* 0x004fca000ff1e0ff */
[----:B------:R-:W-:-:S05]  /*49d0*/  IMAD.X R31, RZ, RZ, UR5, P0 ;  /* 0x00000005ff1f7e24 */ /* 0x000fca00080e06ff */
[----:B------:R-:W2:Y:S04]  /*49e0*/  LDG.E.128.CONSTANT R8, desc[UR36][R30.64] ;  /* 0x000000241e087981 */ /* 0x000ea8000c1e9d00 */
[----:B------:R-:W3:Y:S04]  /*49f0*/  LDG.E.128.CONSTANT R12, desc[UR36][R30.64+0x10] ;  /* 0x000010241e0c7981 */ /* 0x000ee8000c1e9d00 */
[----:B------:R-:W5:Y:S01]  /*4a00*/  LDG.E.128.CONSTANT R20, desc[UR36][R30.64+0x20] ;  /* 0x000020241e147981 */ /* 0x000f62000c1e9d00 */
        /* <DEDUP_REMOVED lines=10> */
[----:B--2---:R-:W2:-:S15]  /*4ab0*/  DFMA R8, R28, R32, R8 ;  /* 0x000000201c08722b */ /* 0x004e9e0000000008 */
[----:B------:R-:W-:-:S15]  /*4ac0*/  NOP ;  /* 0x0000000000007918 */ /* 0x000fde0000000000 */
[----:B------:R-:W-:-:S15]  /*4ad0*/  NOP ;  /* 0x0000000000007918 */ /* 0x000fde0000000000 */
[----:B------:R-:W-:-:S15]  /*4ae0*/  NOP ;  /* 0x0000000000007918 */ /* 0x000fde0000000000 */
[----:B------:R-:W-:-:S04]  /*4af0*/  NOP ;  /* 0x0000000000007918 */ /* 0x000fc80000000000 */
[----:B--2---:R-:W3:-:S15]  /*4b00*/  DFMA R8, R28, R8, R10 ;  /* 0x000000081c08722b */ /* 0x004ede000000000a */
[----:B------:R-:W-:-:S15]  /*4b10*/  NOP ;  /* 0x0000000000007918 */ /* 0x000fde0000000000 */
[----:B------:R-:W-:-:S15]  /*4b20*/  NOP ;  /* 0x0000000000007918 */ /* 0x000fde0000000000 */
[----:B------:R-:W-:-:S15]  /*4b30*/  NOP ;  /* 0x0000000000007918 */ /* 0x000fde0000000000 */
[----:B------:R-:W-:-:S04]  /*4b40*/  NOP ;  /* 0x0000000000007918 */ /* 0x000fc80000000000 */
[----:B---3--:R-:W2:-:S15]  /*4b50*/  DFMA R8, R28, R8, R12 ;  /* 0x000000081c08722b */ /* 0x008e9e000000000c */
[----:B------:R-:W-:-:S15]  /*4b60*/  NOP ;  /* 0x0000000000007918 */ /* 0x000fde0000000000 */
[----:B------:R-:W-:-:S15]  /*4b70*/  NOP ;  /* 0x0000000000007918 */ /* 0x000fde0000000000 */
[----:B------:R-:W-:-:S15]  /*4b80*/  NOP ;  /* 0x0000000000007918 */ /* 0x000fde0000000000 */
[----:B------:R-:W-:-:S04]  /*4b90*/  NOP ;  /* 0x0000000000007918 */ /* 0x000fc80000000000 */
[----:B--2---:R-:W5:-:S15]  /*4ba0*/  DFMA R8, R28, R8, R14 ;  /* 0x000000081c08722b */ /* 0x004f5e000000000e */
[----:B------:R-:W-:-:S15]  /*4bb0*/  NOP ;  /* 0x0000000000007918 */ /* 0x000fde0000000000 */
[----:B------:R-:W-:-:S15]  /*4bc0*/  NOP ;  /* 0x0000000000007918 */ /* 0x000fde0000000000 */
[----:B------:R-:W-:-:S15]  /*4bd0*/  NOP ;  /* 0x0000000000007918 */ /* 0x000fde0000000000 */
[----:B------:R-:W-:-:S04]  /*4be0*/  NOP ;  /* 0x0000000000007918 */ /* 0x000fc80000000000 */
[----:B-----5:R-:W2:-:S15]  /*4bf0*/  DFMA R8, R28, R8, R20 ;  /* 0x000000081c08722b */ /* 0x020e9e0000000014 */
[----:B------:R-:W-:-:S15]  /*4c00*/  NOP ;  /* 0x0000000000007918 */ /* 0x000fde0000000000 */
[----:B------:R-:W-:-:S15]  /*4c10*/  NOP ;  /* 0x0000000000007918 */ /* 0x000fde0000000000 */
[----:B------:R-:W-:-:S15]  /*4c20*/  NOP ;  /* 0x0000000000007918 */ /* 0x000fde0000000000 */
[----:B------:R-:W-:-:S04]  /*4c30*/  NOP ;  /* 0x0000000000007918 */ /* 0x000fc80000000000 */
[----:B--2---:R-:W2:-:S15]  /*4c40*/  DFMA R8, R28, R8, R22 ;  /* 0x000000081c08722b */ /* 0x004e9e0000000016 */
[----:B------:R-:W-:-:S15]  /*4c50*/  NOP ;  /* 0x0000000000007918 */ /* 0x000fde0000000000 */
[----:B------:R-:W-:-:S15]  /*4c60*/  NOP ;  /* 0x0000000000007918 */ /* 0x000fde0000000000 */
[----:B------:R-:W-:-:S15]  /*4c70*/  NOP ;  /* 0x0000000000007918 */ /* 0x000fde0000000000 */
[----:B------:R-:W-:-:S04]  /*4c80*/  NOP ;  /* 0x0000000000007918 */ /* 0x000fc80000000000 */
[----:B--2---:R-:W-:-:S15]  /*4c90*/  DFMA R6, R8, R6, R6 ;  /* 0x000000060806722b */ /* 0x004fde0000000006 */
[----:B------:R-:W-:-:S15]  /*4ca0*/  NOP ;  /* 0x0000000000007918 */ /* 0x000fde0000000000 */
[----:B------:R-:W-:-:S15]  /*4cb0*/  NOP ;  /* 0x0000000000007918 */ /* 0x000fde0000000000 */
[----:B------:R-:W-:-:S15]  /*4cc0*/  NOP ;  /* 0x0000000000007918 */ /* 0x000fde0000000000 */
[----:B------:R-:W-:-:S04]  /*4cd0*/  NOP ;  /* 0x0000000000007918 */ /* 0x000fc80000000000 */
[----:B------:R-:W2:Y:S02]  /*4ce0*/  DFMA R8, R28, R8, 1 ;  /* 0x3ff000001c08742b */ /* 0x000ea40000000008 */
[----:B--2---:R-:W-:Y:S02]  /*4cf0*/  FSEL R8, R8, R6, !P0 ;  /* 0x0000000608087208 */ /* 0x004fe40004000000 */
[----:B------:R-:W-:Y:S02]  /*4d00*/  FSEL R9, R9, R7, !P0 ;  /* 0x0000000709097208 */ /* 0x000fe40004000000 */
[----:B------:R-:W-:-:S15]  /*4d10*/  LOP3.LUT P0, RZ, R0, 0x2, RZ, 0xc0, !PT ;  /* 0x0000000200ff7812 */ /* 0x000fde000780c0ff */
[----:B------:R-:W-:-:S15]  /*4d20*/  NOP ;  /* 0x0000000000007918 */ /* 0x000fde0000000000 */
[----:B------:R-:W-:-:S15]  /*4d30*/  NOP ;  /* 0x0000000000007918 */ /* 0x000fde0000000000 */
[----:B------:R-:W-:-:S13]  /*4d40*/  NOP ;  /* 0x0000000000007918 */ /* 0x000fda0000000000 */
[----:B------:R-:W2:Y:S02]  /*4d50*/  DADD R6, RZ, -R8 ;  /* 0x00000000ff067229 */ /* 0x000ea40000000808 */
[----:B--2---:R-:W-:Y:S02]  /*4d60*/  FSEL R28, R8, R6, !P0 ;  /* 0x00000006081c7208 */ /* 0x004fe40004000000 */
[----:B------:R-:W-:-:S07]  /*4d70*/  FSEL R29, R9, R7, !P0 ;  /* 0x00000007091d7208 */ /* 0x000fce0004000000 */
.L_x_2171:
[----:B------:R-:W-:Y:S05]  /*4d80*/  BSYNC.RECONVERGENT B0 ;  /* 0x0000000000007941 */ /* 0x000fea0003800200 */
.L_x_2170:
[----:B------:R-:W-:Y:S01]  /*4d90*/  VIADD R3, R19, 0x100 ;  /* 0x0000010013037836 */ /* 0x000fe20000000000 */
[----:B------:R-:W-:Y:S04]  /*4da0*/  BSSY.RECONVERGENT B0, `(.L_x_2175) ;  /* 0x0000078000007945 */ /* 0x000fe80003800200 */
[----:B------:R-:W-:-:S13]  /*4db0*/  ISETP.GE.AND P0, PT, R3, R18, PT ;  /* 0x000000120300720c */ /* 0x000fda0003f06270 */
[----:B------:R-:W-:Y:S05]  /*4dc0*/  @P0 BRA `(.L_x_2176) ;  /* 0x0000000400d40947 */ /* 0x000fea0003800000 */
[----:B----4-:R-:W3:Y:S01]  /*4dd0*/  DSETP.NEU.AND P0, PT, |R24|, +INF , PT ;  /* 0x7ff000001800742a */ /* 0x010ee20003f0d200 */
[----:B------:R-:W-:Y:S04]  /*4de0*/  BSSY.RECONVERGENT B1, `(.L_x_2177) ;  /* 0x0000034000017945 */ /* 0x000fe80003800200 */
[----:B---3--:R-:W-:Y:S05]  /*4df0*/  @!P0 BRA `(.L_x_2178) ;  /* 0x0000000000c08947 */ /* 0x008fea0003800000 */
[----:B------:R-:W-:Y:S01]  /*4e00*/  UMOV UR4, 0x6dc9c883 ;  /* 0x6dc9c88300047882 */ /* 0x000fe20000000000 */
[----:B------:R-:W-:Y:S01]  /*4e10*/  UMOV UR5, 0x3fe45f30 ;  /* 0x3fe45f3000057882 */ /* 0x000fe20000000000 */
[----:B------:R-:W-:-:S15]  /*4e20*/  DSETP.GE.AND P0, PT, |R24|, 2.14748364800000000000e+09, PT ;  /* 0x41e000001800742a */ /* 0x000fde0003f06200 */
[----:B------:R-:W-:-:S15]  /*4e30*/  NOP ;  /* 0x0000000000007918 */ /* 0x000fde0000000000 */
[----:B------:R-:W-:-:S15]  /*4e40*/  NOP ;  /* 0x0000000000007918 */ /* 0x000fde0000000000 */
[----:B------:R-:W-:-:S15]  /*4e50*/  NOP ;  /* 0x0000000000007918 */ /* 0x000fde0000000000 */
[----:B------:R-:W-:-:S04]  /*4e60*/  NOP ;  /* 0x0000000000007918 */ /* 0x000fc80000000000 */
[----:B------:R-:W3:Y:S01]  /*4e70*/  DMUL R8, R24, UR4 ;  /* 0x0000000418087c28 */ /* 0x000ee20008000000 */
[----:B------:R-:W-:-:S15]  /*4e80*/  UMOV UR4, 0x54442d18 ;  /* 0x54442d1800047882 */ /* 0x000fde0000000000 */
[----:B------:R-:W-:-:S15]  /*4e90*/  NOP ;  /* 0x0000000000007918 */ /* 0x000fde0000000000 */
[----:B------:R-:W-:-:S15]  /*4ea0*/  NOP ;  /* 0x0000000000007918 */ /* 0x000fde0000000000 */
[----:B------:R-:W-:-:S15]  /*4eb0*/  NOP ;  /* 0x0000000000007918 */ /* 0x000fde0000000000 */
[----:B------:R-:W-:-:S03]  /*4ec0*/  NOP ;  /* 0x0000000000007918 */ /* 0x000fc60000000000 */
[----:B---3--:R-:W3:Y:S01]  /*4ed0*/  F2I.F64 R0, R8 ;  /* 0x0000000800007311 */ /* 0x008ee20000301100 */
[----:B------:R-:W-:-:S15]  /*4ee0*/  UMOV UR5, 0x3ff921fb ;  /* 0x3ff921fb00057882 */ /* 0x000fde0000000000 */
[----:B------:R-:W-:-:S15]  /*4ef0*/  NOP ;  /* 0x0000000000007918 */ /* 0x000fde0000000000 */
[----:B------:R-:W-:-:S15]  /*4f00*/  NOP ;  /* 0x0000000000007918 */ /* 0x000fde0000000000 */
[----:B------:R-:W-:-:S15]  /*4f10*/  NOP ;  /* 0x0000000000007918 */ /* 0x000fde0000000000 */
[----:B------:R-:W-:-:S03]  /*4f20*/  NOP ;  /* 0x0000000000007918 */ /* 0x000fc60000000000 */
[----:B---3--:R-:W3:-:S15]  /*4f30*/  I2F.F64 R6, R0 ;  /* 0x0000000000067312 */ /* 0x008ede0000201c00 */
[----:B------:R-:W-:-:S15]  /*4f40*/  NOP ;  /* 0x0000000000007918 */ /* 0x000fde0000000000 */
[----:B------:R-:W-:-:S15]  /*4f50*/  NOP ;  /* 0x0000000000007918 */ /* 0x000fde0000000000 */
[----:B------:R-:W-:-:S15]  /*4f60*/  NOP ;  /* 0x0000000000007918 */ /* 0x000fde0000000000 */
[----:B------:R-:W-:-:S04]  /*4f70*/  NOP ;  /* 0x0000000000007918 */ /* 0x000fc80000000000 */
[----:B---3--:R-:W3:Y:S01]  /*4f80*/  DFMA R10, R6, -UR4, R24 ;  /* 0x80000004060a7c2b */ /* 0x008ee20008000018 */
[----:B------:R-:W-:Y:S01]  /*4f90*/  UMOV UR4, 0x33145c00 ;  /* 0x33145c0000047882 */ /* 0x000fe20000000000 */
[----:B------:R-:W-:-:S15]  /*4fa0*/  UMOV UR5, 0x3c91a626 ;  /* 0x3c91a62600057882 */ /* 0x000fde0000000000 */
[----:B------:R-:W-:-:S15]  /*4fb0*/  NOP ;  /* 0x0000000000007918 */ /* 0x000fde0000000000 */
[----:B------:R-:W-:-:S15]  /*4fc0*/  NOP ;  /* 0x0000000000007918 */ /* 0x000fde0000000000 */
[----:B------:R-:W-:-:S15]  /*4fd0*/  NOP ;  /* 0x0000000000007918 */ /* 0x000fde0000000000 */
[----:B------:R-:W-:-:S02]  /*4fe0*/  NOP ;  /* 0x0000000000007918 */ /* 0x000fc40000000000 */
[----:B---3--:R-:W3:Y:S01]  /*4ff0*/  DFMA R10, R6, -UR4, R10 ;  /* 0x80000004060a7c2b */ /* 0x008ee2000800000a */
[----:B------:R-:W-:Y:S01]  /*5000*/  UMOV UR4, 0x252049c0 ;  /* 0x252049c000047882 */ /* 0x000fe20000000000 */
[----:B------:R-:W-:-:S15]  /*5010*/  UMOV UR5, 0x397b839a ;  /* 0x397b839a00057882 */ /* 0x000fde0000000000 */
[----:B------:R-:W-:-:S15]  /*5020*/  NOP ;  /* 0x0000000000007918 */ /* 0x000fde0000000000 */
[----:B------:R-:W-:-:S15]  /*5030*/  NOP ;  /* 0x0000000000007918 */ /* 0x000fde0000000000 */
[----:B------:R-:W-:-:S15]  /*5040*/  NOP ;  /* 0x0000000000007918 */ /* 0x000fde0000000000 */
[----:B------:R-:W-:-:S02]  /*5050*/  NOP ;  /* 0x0000000000007918 */ /* 0x000fc40000000000 */
[----:B---3--:R3:W4:Y:S02]  /*5060*/  DFMA R6, R6, -UR4, R10 ;  /* 0x8000000406067c2b */ /* 0x008724000800000a */
[----:B---34-:R-:W-:Y:S05]  /*5070*/  @!P0 BRA `(.L_x_2179) ;  /* 0x0000000000288947 */ /* 0x018fea0003800000 */
[----:B------:R-:W-:Y:S01]  /*5080*/  IMAD.MOV.U32 R12, RZ, RZ, R24 ;  /* 0x000000ffff0c7224 */ /* 0x000fe200078e0018 */
[----:B------:R-:W-:Y:S01]  /*5090*/  MOV R0, 0x50c0 ;  /* 0x000050c000007802 */ /* 0x000fe20000000f00 */
[----:B------:R-:W-:-:S07]  /*50a0*/  IMAD.MOV.U32 R3, RZ, RZ, R25 ;  /* 0x000000ffff037224 */ /* 0x000fce00078e0019 */
[----:B012---:R-:W-:Y:S05]  /*50b0*/  CALL.REL.NOINC `($_ZN2at6native27unrolled_elementwise_kernelIZZZNS0_15sin_kernel_cudaERNS_18TensorIteratorBaseEENKUlvE0_clEvENKUlvE_clEvEUldE_St5arrayIPcLm2EELi4E23TrivialOffsetCalculatorILi1EjESB_NS0_6memory12LoadWithCastILi1EEENSC_13StoreWithCastILi1EEEEEviT_T0_T2_T3_T4_T5_$__internal_trig_reduction_slowpathd) ;  /* 0x0000005c002c7944 */ /* 0x007fea0003c00000 */
[----:B------:R-:W-:Y:S02]  /*50c0*/  IMAD.MOV.U32 R0, RZ, RZ, R3 ;  /* 0x000000ffff007224 */ /* 0x000fe400078e0003 */
[----:B------:R-:W-:Y:S02]  /*50d0*/  IMAD.MOV.U32 R6, RZ, RZ, R12 ;  /* 0x000000ffff067224 */ /* 0x000fe400078e000c */
[----:B------:R-:W-:Y:S01]  /*50e0*/  IMAD.MOV.U32 R7, RZ, RZ, R13 ;  /* 0x000000ffff077224 */ /* 0x000fe200078e000d */
[----:B------:R-:W-:Y:S06]  /*50f0*/  BRA `(.L_x_2179) ;  /* 0x0000000000087947 */ /* 0x000fec0003800000 */
.L_x_2178:
[----:B------:R3:W4:Y:S02]  /*5100*/  DMUL R6, RZ, R24 ;  /* 0x00000018ff067228 */ /* 0x0007240000000000 */
[----:B---34-:R-:W-:-:S07]  /*5110*/  IMAD.MOV.U32 R0, RZ, RZ, RZ ;  /* 0x000000ffff007224 */ /* 0x018fce00078e00ff */
.L_x_2179:
[----:B------:R-:W-:Y:S05]  /*5120*/  BSYNC.RECONVERGENT B1 ;  /* 0x0000000000017941 */ /* 0x000fea0003800200 */
.L_x_2177:
[----:B------:R-:W3:Y:S01]  /*5130*/  LDCU.64 UR4, c[0x4][0x140] ;  /* 0x01002800ff0477ac */ /* 0x000ee20008000a00 */
[----:B------:R-:W-:-:S05]  /*5140*/  IMAD.SHL.U32 R3, R0, 0x40, RZ ;  /* 0x0000004000037824 */ /* 0x000fca00078e00ff */
[----:B------:R-:W-:-:S04]  /*5150*/  LOP3.LUT R3, R3, 0x40, RZ, 0xc0, !PT ;  /* 0x0000004003037812 */ /* 0x000fc800078ec0ff */
[----:B---3--:R-:W-:-:S05]  /*5160*/  IADD3 R30, P0, PT, R3, UR4, RZ ;  /* 0x00000004031e7c10 */ /* 0x008fca000ff1e0ff */
[----:B------:R-:W-:-:S05]  /*5170*/  IMAD.X R31, RZ, RZ, UR5, P0 ;  /* 0x00000005ff1f7e24 */ /* 0x000fca00080e06ff */
[----:B------:R-:W3:Y:S04]  /*5180*/  LDG.E.128.CONSTANT R8, desc[UR36][R30.64] ;  /* 0x000000241e087981 */ /* 0x000ee8000c1e9d00 */
[----:B------:R-:W4:Y:S04]  /*5190*/  LDG.E.128.CONSTANT R12, desc[UR36][R30.64+0x10] ;  /* 0x000010241e0c7981 */ /* 0x000f28000c1e9d00 */
[----:B--2---:R-:W2:Y:S01]  /*51a0*/  LDG.E.128.CONSTANT R20, desc[UR36][R30.64+0x20] ;  /* 0x000020241e147981 */ /* 0x004ea2000c1e9d00 */
[----:B------:R-:W-:Y:S01]  /*51b0*/  LOP3.LUT R3, R0, 0x1, RZ, 0xc0, !PT ;  /* 0x0000000100037812 */ /* 0x000fe200078ec0ff */
[----:B------:R-:W-:Y:S01]  /*51c0*/  IMAD.MOV.U32 R32, RZ, RZ, 0x20fd8164 ;  /* 0x20fd8164ff207424 */ /* 0x000fe200078e00ff */
[----:B------:R-:W3:Y:S02]  /*51d0*/  DMUL R24, R6, R6 ;  /* 0x0000000606187228 */ /* 0x000ee40000000000 */
[----:B------:R-:W-:Y:S01]  /*51e0*/  ISETP.NE.U32.AND P0, PT, R3, 0x1, PT ;  /* 0x000000010300780c */ /* 0x000fe20003f05070 */
[----:B------:R-:W-:-:S03]  /*51f0*/  IMAD.MOV.U32 R3, RZ, RZ, 0x3da8ff83 ;  /* 0x3da8ff83ff037424 */ /* 0x000fc600078e00ff */
[----:B------:R-:W-:Y:S02]  /*5200*/  FSEL R32, R32, -8.06006814911005101289e+34, !P0 ;  /* 0xf9785eba20207808 */ /* 0x000fe40004000000 */
[----:B------:R-:W-:-:S15]  /*5210*/  FSEL R33, -R3, 0.11223486810922622681, !P0 ;  /* 0x3de5db6503217808 */ /* 0x000fde0004000100 */
[----:B------:R-:W-:-:S15]  /*5220*/  NOP ;  /* 0x0000000000007918 */ /* 0x000fde0000000000 */
[----:B------:R-:W-:-:S15]  /*5230*/  NOP ;  /* 0x0000000000007918 */ /* 0x000fde0000000000 */
[----:B------:R-:W-:-:S11]  /*5240*/  NOP ;  /* 0x0000000000007918 */ /* 0x000fd60000000000 */
[----:B---3--:R-:W3:-:S15]  /*5250*/  DFMA R8, R24, R32, R8 ;  /* 0x000000201808722b */ /* 0x008ede0000000008 */
[----:B------:R-:W-:-:S15]  /*5260*/  NOP ;  /* 0x0000000000007918 */ /* 0x000fde0000000000 */
[----:B------:R-:W-:-:S15]  /*5270*/  NOP ;  /* 0x0000000000007918 */ /* 0x000fde0000000000 */
[----:B------:R-:W-:-:S15]  /*5280*/  NOP ;  /* 0x0000000000007918 */ /* 0x000fde0000000000 */
[----:B------:R-:W-:-:S04]  /*5290*/  NOP ;  /* 0x0000000000007918 */ /* 0x000fc80000000000 */
[----:B---3--:R-:W4:-:S15]  /*52a0*/  DFMA R8, R24, R8, R10 ;  /* 0x000000081808722b */ /* 0x008f1e000000000a */
[----:B------:R-:W-:-:S15]  /*52b0*/  NOP ;  /* 0x0000000000007918 */ /* 0x000fde0000000000 */
[----:B------:R-:W-:-:S15]  /*52c0*/  NOP ;  /* 0x0000000000007918 */ /* 0x000fde0000000000 */
[----:B------:R-:W-:-:S15]  /*52d0*/  NOP ;  /* 0x0000000000007918 */ /* 0x000fde0000000000 */
[----:B------:R-:W-:-:S04]  /*52e0*/  NOP ;  /* 0x0000000000007918 */ /* 0x000fc80000000000 */
[----:B----4-:R-:W3:-:S15]  /*52f0*/  DFMA R8, R24, R8, R12 ;  /* 0x000000081808722b */ /* 0x010ede000000000c */
        /* <DEDUP_REMOVED lines=34> */
.L_x_2176:
[----:B------:R-:W-:Y:S05]  /*5520*/  BSYNC.RECONVERGENT B0 ;  /* 0x0000000000007941 */ /* 0x000fea0003800200 */
.L_x_2175:
[----:B------:R-:W-:Y:S01]  /*5530*/  VIADD R3, R19, 0x180 ;  /* 0x0000018013037836 */ /* 0x000fe20000000000 */
[----:B------:R-:W-:Y:S04]  /*5540*/  BSSY.RECONVERGENT B0, `(.L_x_2180) ;  /* 0x0000078000007945 */ /* 0x000fe80003800200 */
[----:B------:R-:W-:-:S13]  /*5550*/  ISETP.GE.AND P0, PT, R3, R18, PT ;  /* 0x000000120300720c */ /* 0x000fda0003f06270 */
[----:B------:R-:W-:Y:S05]  /*5560*/  @P0 BRA `(.L_x_2181) ;  /* 0x0000000400d40947 */ /* 0x000fea0003800000 */
[----:B-1----:R-:W1:Y:S01]  /*5570*/  DSETP.NEU.AND P0, PT, |R16|, +INF , PT ;  /* 0x7ff000001000742a */ /* 0x002e620003f0d200 */
        /* <DEDUP_REMOVED lines=15> */
[----:B-1----:R-:W1:Y:S01]  /*5670*/  F2I.F64 R0, R8 ;  /* 0x0000000800007311 */ /* 0x002e620000301100 */
[----:B------:R-:W-:-:S15]  /*5680*/  UMOV UR5, 0x3ff921fb ;  /* 0x3ff921fb00057882 */ /* 0x000fde0000000000 */
[----:B------:R-:W-:-:S15]  /*5690*/  NOP ;  /* 0x0000000000007918 */ /* 0x000fde0000000000 */
[----:B------:R-:W-:-:S15]  /*56a0*/  NOP ;  /* 0x0000000000007918 */ /* 0x000fde0000000000 */
[----:B------:R-:W-:-:S15]  /*56b0*/  NOP ;  /* 0x0000000000007918 */ /* 0x000fde0000000000 */
[----:B------:R-:W-:-:S03]  /*56c0*/  NOP ;  /* 0x0000000000007918 */ /* 0x000fc60000000000 */
[----:B-1----:R-:W1:-:S15]  /*56d0*/  I2F.F64 R6, R0 ;  /* 0x0000000000067312 */ /* 0x002e5e0000201c00 */
[----:B------:R-:W-:-:S15]  /*56e0*/  NOP ;  /* 0x0000000000007918 */ /* 0x000fde0000000000 */
[----:B------:R-:W-:-:S15]  /*56f0*/  NOP ;  /* 0x0000000000007918 */ /* 0x000fde0000000000 */
[----:B------:R-:W-:-:S15]  /*5700*/  NOP ;  /* 0x0000000000007918 */ /* 0x000fde0000000000 */
[----:B------:R-:W-:-:S04]  /*5710*/  NOP ;  /* 0x0000000000007918 */ /* 0x000fc80000000000 */
[----:B-1----:R-:W1:Y:S01]  /*5720*/  DFMA R10, R6, -UR4, R16 ;  /* 0x80000004060a7c2b */ /* 0x002e620008000010 */
[----:B------:R-:W-:Y:S01]  /*5730*/  UMOV UR4, 0x33145c00 ;  /* 0x33145c0000047882 */ /* 0x000fe20000000000 */
[----:B------:R-:W-:-:S15]  /*5740*/  UMOV UR5, 0x3c91a626 ;  /* 0x3c91a62600057882 */ /* 0x000fde0000000000 */
[----:B------:R-:W-:-:S15]  /*5750*/  NOP ;  /* 0x0000000000007918 */ /* 0x000fde0000000000 */
[----:B------:R-:W-:-:S15]  /*5760*/  NOP ;  /* 0x0000000000007918 */ /* 0x000fde0000000000 */
[----:B------:R-:W-:-:S15]  /*5770*/  NOP ;  /* 0x0000000000007918 */ /* 0x000fde0000000000 */
[----:B------:R-:W-:-:S02]  /*5780*/  NOP ;  /* 0x0000000000007918 */ /* 0x000fc40000000000 */
[----:B-1----:R-:W1:Y:S01]  /*5790*/  DFMA R10, R6, -UR4, R10 ;  /* 0x80000004060a7c2b */ /* 0x002e62000800000a */
[----:B------:R-:W-:Y:S01]  /*57a0*/  UMOV UR4, 0x252049c0 ;  /* 0x252049c000047882 */ /* 0x000fe20000000000 */
[----:B------:R-:W-:-:S15]  /*57b0*/  UMOV UR5, 0x397b839a ;  /* 0x397b839a00057882 */ /* 0x000fde0000000000 */
[----:B------:R-:W-:-:S15]  /*57c0*/  NOP ;  /* 0x0000000000007918 */ /* 0x000fde0000000000 */
[----:B------:R-:W-:-:S15]  /*57d0*/  NOP ;  /* 0x0000000000007918 */ /* 0x000fde0000000000 */
[----:B------:R-:W-:-:S15]  /*57e0*/  NOP ;  /* 0x0000000000007918 */ /* 0x000fde0000000000 */
[----:B------:R-:W-:-:S02]  /*57f0*/  NOP ;  /* 0x0000000000007918 */ /* 0x000fc40000000000 */
[----:B-1----:R1:W3:Y:S02]  /*5800*/  DFMA R6, R6, -UR4, R10 ;  /* 0x8000000406067c2b */ /* 0x0022e4000800000a */
[----:B-1-3--:R-:W-:Y:S05]  /*5810*/  @!P0 BRA `(.L_x_2184) ;  /* 0x0000000000288947 */ /* 0x00afea0003800000 */
[----:B------:R-:W-:Y:S01]  /*5820*/  IMAD.MOV.U32 R12, RZ, RZ, R16 ;  /* 0x000000ffff0c7224 */ /* 0x000fe200078e0010 */
[----:B------:R-:W-:Y:S01]  /*5830*/  MOV R0, 0x5860 ;  /* 0x0000586000007802 */ /* 0x000fe20000000f00 */
[----:B------:R-:W-:-:S07]  /*5840*/  IMAD.MOV.U32 R3, RZ, RZ, R17 ;  /* 0x000000ffff037224 */ /* 0x000fce00078e0011 */
[----:B0-2-4-:R-:W-:Y:S05]  /*5850*/  CALL.REL.NOINC `($_ZN2at6native27unrolled_elementwise_kernelIZZZNS0_15sin_kernel_cudaERNS_18TensorIteratorBaseEENKUlvE0_clEvENKUlvE_clEvEUldE_St5arrayIPcLm2EELi4E23TrivialOffsetCalculatorILi1EjESB_NS0_6memory12LoadWithCastILi1EEENSC_13StoreWithCastILi1EEEEEviT_T0_T2_T3_T4_T5_$__internal_trig_reduction_slowpathd) ;  /* 0x0000005400447944 */ /* 0x015fea0003c00000 */
[----:B------:R-:W-:Y:S02]  /*5860*/  IMAD.MOV.U32 R0, RZ, RZ, R3 ;  /* 0x000000ffff007224 */ /* 0x000fe400078e0003 */
[----:B------:R-:W-:Y:S02]  /*5870*/  IMAD.MOV.U32 R6, RZ, RZ, R12 ;  /* 0x000000ffff067224 */ /* 0x000fe400078e000c */
[----:B------:R-:W-:Y:S01]  /*5880*/  IMAD.MOV.U32 R7, RZ, RZ, R13 ;  /* 0x000000ffff077224 */ /* 0x000fe200078e000d */
[----:B------:R-:W-:Y:S06]  /*5890*/  BRA `(.L_x_2184) ;  /* 0x0000000000087947 */ /* 0x000fec0003800000 */
.L_x_2183:
[----:B------:R1:W3:Y:S02]  /*58a0*/  DMUL R6, RZ, R16 ;  /* 0x00000010ff067228 */ /* 0x0002e40000000000 */
[----:B-1-3--:R-:W-:-:S07]  /*58b0*/  IMAD.MOV.U32 R0, RZ, RZ, RZ ;  /* 0x000000ffff007224 */ /* 0x00afce00078e00ff */
.L_x_2184:
[----:B------:R-:W-:Y:S05]  /*58c0*/  BSYNC.RECONVERGENT B1 ;  /* 0x0000000000017941 */ /* 0x000fea0003800200 */
.L_x_2182:
[----:B------:R-:W1:Y:S01]  /*58d0*/  LDCU.64 UR4, c[0x4][0x140] ;  /* 0x01002800ff0477ac */ /* 0x000e620008000a00 */
[----:B------:R-:W-:-:S05]  /*58e0*/  IMAD.SHL.U32 R3, R0, 0x40, RZ ;  /* 0x0000004000037824 */ /* 0x000fca00078e00ff */
[----:B------:R-:W-:-:S04]  /*58f0*/  LOP3.LUT R3, R3, 0x40, RZ, 0xc0, !PT ;  /* 0x0000004003037812 */ /* 0x000fc800078ec0ff */
[----:B-1----:R-:W-:-:S05]  /*5900*/  IADD3 R30, P0, PT, R3, UR4, RZ ;  /* 0x00000004031e7c10 */ /* 0x002fca000ff1e0ff */
[----:B------:R-:W-:-:S05]  /*5910*/  IMAD.X R31, RZ, RZ, UR5, P0 ;  /* 0x00000005ff1f7e24 */ /* 0x000fca00080e06ff */
[----:B------:R-:W3:Y:S04]  /*5920*/  LDG.E.128.CONSTANT R8, desc[UR36][R30.64] ;  /* 0x000000241e087981 */ /* 0x000ee8000c1e9d00 */
[----:B------:R-:W5:Y:S04]  /*5930*/  LDG.E.128.CONSTANT R12, desc[UR36][R30.64+0x10] ;  /* 0x000010241e0c7981 */ /* 0x000f68000c1e9d00 */
        /* <DEDUP_REMOVED lines=11> */
[----:B---3--:R-:W1:-:S15]  /*59f0*/  DFMA R8, R16, R32, R8 ;  /* 0x000000201008722b */ /* 0x008e5e0000000008 */
[----:B------:R-:W-:-:S15]  /*5a00*/  NOP ;  /* 0x0000000000007918 */ /* 0x000fde0000000000 */
[----:B------:R-:W-:-:S15]  /*5a10*/  NOP ;  /* 0x0000000000007918 */ /* 0x000fde0000000000 */
[----:B------:R-:W-:-:S15]  /*5a20*/  NOP ;  /* 0x0000000000007918 */ /* 0x000fde0000000000 */
[----:B------:R-:W-:-:S04]  /*5a30*/  NOP ;  /* 0x0000000000007918 */ /* 0x000fc80000000000 */
[----:B-1----:R-:W5:-:S15]  /*5a40*/  DFMA R8, R16, R8, R10 ;  /* 0x000000081008722b */ /* 0x002f5e000000000a */
[----:B------:R-:W-:-:S15]  /*5a50*/  NOP ;  /* 0x0000000000007918 */ /* 0x000fde0000000000 */
[----:B------:R-:W-:-:S15]  /*5a60*/  NOP ;  /* 0x0000000000007918 */ /* 0x000fde0000000000 */
[----:B------:R-:W-:-:S15]  /*5a70*/  NOP ;  /* 0x0000000000007918 */ /* 0x000fde0000000000 */
[----:B------:R-:W-:-:S04]  /*5a80*/  NOP ;  /* 0x0000000000007918 */ /* 0x000fc80000000000 */
[----:B-----5:R-:W1:-:S15]  /*5a90*/  DFMA R8, R16, R8, R12 ;  /* 0x000000081008722b */ /* 0x020e5e000000000c */
[----:B------:R-:W-:-:S15]  /*5aa0*/  NOP ;  /* 0x0000000000007918 */ /* 0x000fde0000000000 */
[----:B------:R-:W-:-:S15]  /*5ab0*/  NOP ;  /* 0x0000000000007918 */ /* 0x000fde0000000000 */
[----:B------:R-:W-:-:S15]  /*5ac0*/  NOP ;  /* 0x0000000000007918 */ /* 0x000fde0000000000 */
[----:B------:R-:W-:-:S04]  /*5ad0*/  NOP ;  /* 0x0000000000007918 */ /* 0x000fc80000000000 */
[----:B-1----:R-:W2:-:S15]  /*5ae0*/  DFMA R8, R16, R8, R14 ;  /* 0x000000081008722b */ /* 0x002e9e000000000e */
[----:B------:R-:W-:-:S15]  /*5af0*/  NOP ;  /* 0x0000000000007918 */ /* 0x000fde0000000000 */
[----:B------:R-:W-:-:S15]  /*5b00*/  NOP ;  /* 0x0000000000007918 */ /* 0x000fde0000000000 */
[----:B------:R-:W-:-:S15]  /*5b10*/  NOP ;  /* 0x0000000000007918 */ /* 0x000fde0000000000 */
[----:B------:R-:W-:-:S04]  /*5b20*/  NOP ;  /* 0x0000000000007918 */ /* 0x000fc80000000000 */
[----:B--2---:R-:W1:-:S15]  /*5b30*/  DFMA R8, R16, R8, R20 ;  /* 0x000000081008722b */ /* 0x004e5e0000000014 */
[----:B------:R-:W-:-:S15]  /*5b40*/  NOP ;  /* 0x0000000000007918 */ /* 0x000fde0000000000 */
[----:B------:R-:W-:-:S15]  /*5b50*/  NOP ;  /* 0x0000000000007918 */ /* 0x000fde0000000000 */
[----:B------:R-:W-:-:S15]  /*5b60*/  NOP ;  /* 0x0000000000007918 */ /* 0x000fde0000000000 */
[----:B------:R-:W-:-:S04]  /*5b70*/  NOP ;  /* 0x0000000000007918 */ /* 0x000fc80000000000 */
[----:B-1----:R-:W1:-:S15]  /*5b80*/  DFMA R8, R16, R8, R22 ;  /* 0x000000081008722b */ /* 0x002e5e0000000016 */
[----:B------:R-:W-:-:S15]  /*5b90*/  NOP ;  /* 0x0000000000007918 */ /* 0x000fde0000000000 */
[----:B------:R-:W-:-:S15]  /*5ba0*/  NOP ;  /* 0x0000000000007918 */ /* 0x000fde0000000000 */
[----:B------:R-:W-:-:S15]  /*5bb0*/  NOP ;  /* 0x0000000000007918 */ /* 0x000fde0000000000 */
[----:B------:R-:W-:-:S04]  /*5bc0*/  NOP ;  /* 0x0000000000007918 */ /* 0x000fc80000000000 */
[----:B-1----:R-:W-:-:S15]  /*5bd0*/  DFMA R6, R8, R6, R6 ;  /* 0x000000060806722b */ /* 0x002fde0000000006 */
[----:B------:R-:W-:-:S15]  /*5be0*/  NOP ;  /* 0x0000000000007918 */ /* 0x000fde0000000000 */
[----:B------:R-:W-:-:S15]  /*5bf0*/  NOP ;  /* 0x0000000000007918 */ /* 0x000fde0000000000 */
[----:B------:R-:W-:-:S15]  /*5c00*/  NOP ;  /* 0x0000000000007918 */ /* 0x000fde0000000000 */
[----:B------:R-:W-:-:S04]  /*5c10*/  NOP ;  /* 0x0000000000007918 */ /* 0x000fc80000000000 */
[----:B------:R-:W1:Y:S02]  /*5c20*/  DFMA R8, R16, R8, 1 ;  /* 0x3ff000001008742b */ /* 0x000e640000000008 */
[----:B-1----:R-:W-:Y:S02]  /*5c30*/  FSEL R8, R8, R6, !P0 ;  /* 0x0000000608087208 */ /* 0x002fe40004000000 */
[----:B------:R-:W-:Y:S02]  /*5c40*/  FSEL R9, R9, R7, !P0 ;  /* 0x0000000709097208 */ /* 0x000fe40004000000 */
[----:B------:R-:W-:-:S15]  /*5c50*/  LOP3.LUT P0, RZ, R0, 0x2, RZ, 0xc0, !PT ;  /* 0x0000000200ff7812 */ /* 0x000fde000780c0ff */
[----:B------:R-:W-:-:S15]  /*5c60*/  NOP ;  /* 0x0000000000007918 */ /* 0x000fde0000000000 */
[----:B------:R-:W-:-:S15]  /*5c70*/  NOP ;  /* 0x0000000000007918 */ /* 0x000fde0000000000 */
[----:B------:R-:W-:-:S13]  /*5c80*/  NOP ;  /* 0x0000000000007918 */ /* 0x000fda0000000000 */
[----:B------:R-:W1:Y:S02]  /*5c90*/  DADD R6, RZ, -R8 ;  /* 0x00000000ff067229 */ /* 0x000e640000000808 */
[----:B-1----:R-:W-:Y:S02]  /*5ca0*/  FSEL R16, R8, R6, !P0 ;  /* 0x0000000608107208 */ /* 0x002fe40004000000 */
[----:B------:R-:W-:-:S07]  /*5cb0*/  FSEL R17, R9, R7, !P0 ;  /* 0x0000000709117208 */ /* 0x000fce0004000000 */
.L_x_2181:
[----:B------:R-:W-:Y:S05]  /*5cc0*/  BSYNC.RECONVERGENT B0 ;  /* 0x0000000000007941 */ /* 0x000fea0003800200 */
.L_x_2180:
[----:B--2---:R-:W2:Y:S01]  /*5cd0*/  LDC.U8 R22, c[0x0][0x3a4] ;  /* 0x0000e900ff167b82 */ /* 0x004ea20000000000 */
[----:B------:R-:W-:Y:S01]  /*5ce0*/  ISETP.GE.AND P0, PT, R19, R18, PT ;  /* 0x000000121300720c */ /* 0x000fe20003f06270 */
[----:B------:R-:W-:Y:S04]  /*5cf0*/  BSSY.RECONVERGENT B7, `(.L_x_2185) ;  /* 0x00003cc000077945 */ /* 0x000fe80003800200 */
[----:B------:R-:W-:Y:S08]  /*5d00*/  BSSY.RELIABLE B6, `(.L_x_2186) ;  /* 0x0000290000067945 */ /* 0x000ff00003800100 */
[----:B------:R-:W-:Y:S05]  /*5d10*/  @P0 BRA `(.L_x_2187) ;  /* 0x00000028002c0947 */ /* 0x000fea0003800000 */
[----:B------:R-:W3:Y:S01]  /*5d20*/  LDCU UR4, c[0x0][0x3a8] ;  /* 0x00007500ff0477ac */ /* 0x000ee20008000800 */
[----:B------:R-:W5:Y:S01]  /*5d30*/  LDC.64 R8, c[0x0][0x388] ;  /* 0x0000e200ff087b82 */ /* 0x000f620000000a00 */
[----:B------:R-:W-:Y:S01]  /*5d40*/  IMAD R0, R2, 0x200, R19 ;  /* 0x0000020002007824 */ /* 0x000fe200078e0213 */
[----:B--2---:R-:W-:-:S03]  /*5d50*/  PRMT R6, R22, 0x9910, RZ ;  /* 0x0000991016067816 */ /* 0x004fc600000000ff */
[----:B---3--:R-:W-:Y:S02]  /*5d60*/  IMAD R3, R0, UR4, RZ ;  /* 0x0000000400037c24 */ /* 0x008fe4000f8e02ff */
        /* <DEDUP_REMOVED lines=13> */
[----:B01--4-:R-:W0:Y:S01]  /*5e40*/  F2I.F64.TRUNC R5, R4 ;  /* 0x0000000400057311 */ /* 0x013e22000030d100 */
[----:B------:R-:W-:Y:S01]  /*5e50*/  IMAD.MOV.U32 R19, RZ, RZ, R27 ;  /* 0x000000ffff137224 */ /* 0x000fe200078e001b */
[----:B0-----:R1:W-:Y:S01]  /*5e60*/  STG.E.U8 desc[UR36][R8.64], R5 ;  /* 0x0000000508007986 */ /* 0x0013e2000c101124 */
[----:B------:R-:W-:Y:S05]  /*5e70*/  BRA `(.L_x_2193) ;  /* 0x0000001000e07947 */ /* 0x000fea0003800000 */
.L_x_2191:
[----:B01--4-:R-:W0:Y:S01]  /*5e80*/  F2I.S64.F64.TRUNC R4, R4 ;  /* 0x0000000400047311 */ /* 0x013e22000030d900 */
[----:B------:R-:W-:Y:S02]  /*5e90*/  IMAD.MOV.U32 R19, RZ, RZ, R27 ;  /* 0x000000ffff137224 */ /* 0x000fe400078e001b */
[----:B0-----:R-:W-:-:S05]  /*5ea0*/  IMAD.MOV.U32 R3, RZ, RZ, R4 ;  /* 0x000000ffff037224 */ /* 0x001fca00078e0004 */
[----:B------:R0:W-:Y:S01]  /*5eb0*/  STG.E.U8 desc[UR36][R8.64], R3 ;  /* 0x0000000308007986 */ /* 0x0001e2000c101124 */
[----:B------:R-:W-:Y:S05]  /*5ec0*/  BRA `(.L_x_2193) ;  /* 0x0000001000cc7947 */ /* 0x000fea0003800000 */
.L_x_2190:
[----:B------:R-:W-:-:S13]  /*5ed0*/  ISETP.NE.AND P0, PT, R0, 0x2, PT ;  /* 0x000000020000780c */ /* 0x000fda0003f05270 */
[----:B------:R-:W-:Y:S05]  /*5ee0*/  @!P0 BRA `(.L_x_2194) ;  /* 0x0000000000308947 */ /* 0x000fea0003800000 */
[----:B------:R-:W-:-:S13]  /*5ef0*/  ISETP.NE.AND P0, PT, R0, 0x3, PT ;  /* 0x000000030000780c */ /* 0x000fda0003f05270 */
[----:B------:R-:W-:Y:S05]  /*5f00*/  @!P0 BRA `(.L_x_2195) ;  /* 0x0000000000188947 */ /* 0x000fea0003800000 */
[----:B------:R-:W-:-:S13]  /*5f10*/  ISETP.NE.AND P0, PT, R0, 0x4, PT ;  /* 0x000000040000780c */ /* 0x000fda0003f05270 */
[----:B------:R-:W-:Y:S05]  /*5f20*/  @P0 BRA `(.L_x_2192) ;  /* 0x0000000c00ec0947 */ /* 0x000fea0003800000 */
[----:B01--4-:R-:W0:Y:S01]  /*5f30*/  F2I.S64.F64.TRUNC R4, R4 ;  /* 0x0000000400047311 */ /* 0x013e22000030d900 */
[----:B------:R-:W-:Y:S01]  /*5f40*/  IMAD.MOV.U32 R19, RZ, RZ, R27 ;  /* 0x000000ffff137224 */ /* 0x000fe200078e001b */
[----:B0-----:R4:W-:Y:S01]  /*5f50*/  STG.E.64 desc[UR36][R8.64], R4 ;  /* 0x0000000408007986 */ /* 0x0019e2000c101b24 */
[----:B------:R-:W-:Y:S05]  /*5f60*/  BRA `(.L_x_2193) ;  /* 0x0000001000a47947 */ /* 0x000fea0003800000 */
.L_x_2195:
[----:B01--4-:R-:W0:Y:S01]  /*5f70*/  F2I.F64.TRUNC R5, R4 ;  /* 0x0000000400057311 */ /* 0x013e22000030d100 */
[----:B------:R-:W-:Y:S01]  /*5f80*/  IMAD.MOV.U32 R19, RZ, RZ, R27 ;  /* 0x000000ffff137224 */ /* 0x000fe200078e001b */
[----:B0-----:R3:W-:Y:S01]  /*5f90*/  STG.E desc[UR36][R8.64], R5 ;  /* 0x0000000508007986 */ /* 0x0017e2000c101924 */
[----:B------:R-:W-:Y:S05]  /*5fa0*/  BRA `(.L_x_2193) ;  /* 0x0000001000947947 */ /* 0x000fea0003800000 */
.L_x_2194:
[----:B01--4-:R-:W0:Y:S01]  /*5fb0*/  F2I.F64.TRUNC R5, R4 ;  /* 0x0000000400057311 */ /* 0x013e22000030d100 */
[----:B------:R-:W-:Y:S01]  /*5fc0*/  IMAD.MOV.U32 R19, RZ, RZ, R27 ;  /* 0x000000ffff137224 */ /* 0x000fe200078e001b */
[----:B0-----:R2:W-:Y:S01]  /*5fd0*/  STG.E.U16 desc[UR36][R8.64], R5 ;  /* 0x0000000508007986 */ /* 0x0015e2000c101524 */
[----:B------:R-:W-:Y:S05]  /*5fe0*/  BRA `(.L_x_2193) ;  /* 0x0000001000847947 */ /* 0x000fea0003800000 */
.L_x_2189:
[----:B------:R-:W-:-:S13]  /*5ff0*/  ISETP.GT.AND P0, PT, R0, 0x6, PT ;  /* 0x000000060000780c */ /* 0x000fda0003f04270 */
[----:B------:R-:W-:Y:S05]  /*6000*/  @P0 BRA `(.L_x_2196) ;  /* 0x0000000000740947 */ /* 0x000fea0003800000 */
[----:B------:R-:W-:-:S13]  /*6010*/  ISETP.NE.AND P0, PT, R0, 0x5, PT ;  /* 0x000000050000780c */ /* 0x000fda0003f05270 */
[----:B------:R-:W-:Y:S05]  /*6020*/  @!P0 BRA `(.L_x_2197) ;  /* 0x0000000000388947 */ /* 0x000fea0003800000 */
[----:B------:R-:W-:-:S13]  /*6030*/  ISETP.NE.AND P0, PT, R0, 0x6, PT ;  /* 0x000000060000780c */ /* 0x000fda0003f05270 */
[----:B------:R-:W-:Y:S05]  /*6040*/  @P0 BRA `(.L_x_2192) ;  /* 0x0000000c00a40947 */ /* 0x000fea0003800000 */
[----:B------:R-:W-:Y:S01]  /*6050*/  UMOV UR4, 0xf0000000 ;  /* 0xf000000000047882 */ /* 0x000fe20000000000 */
[----:B------:R-:W-:Y:S01]  /*6060*/  UMOV UR5, 0x380fffff ;  /* 0x380fffff00057882 */ /* 0x000fe20000000000 */
[----:B------:R-:W2:-:S15]  /*6070*/  F2F.F32.F64 R3, R4 ;  /* 0x0000000400037310 */ /* 0x000e9e0000301000 */
[----:B------:R-:W-:-:S15]  /*6080*/  NOP ;  /* 0x0000000000007918 */ /* 0x000fde0000000000 */
[----:B------:R-:W-:-:S15]  /*6090*/  NOP ;  /* 0x0000000000007918 */ /* 0x000fde0000000000 */
[----:B------:R-:W-:-:S15]  /*60a0*/  NOP ;  /* 0x0000000000007918 */ /* 0x000fde0000000000 */
[----:B------:R-:W-:-:S04]  /*60b0*/  NOP ;  /* 0x0000000000007918 */ /* 0x000fc80000000000 */
[----:B------:R-:W2:Y:S01]  /*60c0*/  DSETP.GEU.AND P0, PT, |R4|, UR4, PT ;  /* 0x0000000404007e2a */ /* 0x000ea2000bf0e200 */
[----:B------:R-:W-:Y:S02]  /*60d0*/  IMAD.MOV.U32 R19, RZ, RZ, R27 ;  /* 0x000000ffff137224 */ /* 0x000fe400078e001b */
[----:B--2---:R-:W-:-:S05]  /*60e0*/  @!P0 FMUL R3, R3, 1.175494350822287508e-38 ;  /* 0x0080000003038820 */ /* 0x004fca0000400000 */
[----:B------:R2:W-:Y:S01]  /*60f0*/  STG.E desc[UR36][R8.64], R3 ;  /* 0x0000000308007986 */ /* 0x0005e2000c101924 */
[----:B------:R-:W-:Y:S05]  /*6100*/  BRA `(.L_x_2193) ;  /* 0x00000010003c7947 */ /* 0x000fea0003800000 */
.L_x_2197:
        /* <DEDUP_REMOVED lines=10> */
[----:B------:R-:W-:-:S05]  /*61b0*/  F2FP.F16.F32.PACK_AB R0, RZ, R0 ;  /* 0x00000000ff00723e */ /* 0x000fca00000000ff */
[----:B------:R2:W-:Y:S01]  /*61c0*/  STG.E.U16 desc[UR36][R8.64], R0 ;  /* 0x0000000008007986 */ /* 0x0005e2000c101524 */
[----:B------:R-:W-:Y:S05]  /*61d0*/  BRA `(.L_x_2193) ;  /* 0x0000001000087947 */ /* 0x000fea0003800000 */
.L_x_2196:
[----:B------:R-:W-:-:S13]  /*61e0*/  ISETP.NE.AND P0, PT, R0, 0x7, PT ;  /* 0x000000070000780c */ /* 0x000fda0003f05270 */
[----:B------:R-:W-:Y:S05]  /*61f0*/  @!P0 BRA `(.L_x_2198) ;  /* 0x00000000007c8947 */ /* 0x000fea0003800000 */
        /* <DEDUP_REMOVED lines=12> */
[----:B------:R-:W-:Y:S02]  /*62c0*/  IMAD.MOV.U32 R7, RZ, RZ, RZ ;  /* 0x000000ffff077224 */ /* 0x000fe400078e00ff */
[----:B--2---:R-:W-:Y:S01]  /*62d0*/  @!P0 FMUL R6, R6, 1.175494350822287508e-38 ;  /* 0x0080000006068820 */ /* 0x004fe20000400000 */
[----:B------:R-:W-:-:S04]  /*62e0*/  IMAD.MOV.U32 R19, RZ, RZ, R27 ;  /* 0x000000ffff137224 */ /* 0x000fc800078e001b */
[----:B------:R2:W-:Y:S01]  /*62f0*/  STG.E.64 desc[UR36][R8.64], R6 ;  /* 0x0000000608007986 */ /* 0x0005e2000c101b24 */
[----:B------:R-:W-:Y:S05]  /*6300*/  BRA `(.L_x_2193) ;  /* 0x0000000c00bc7947 */ /* 0x000fea0003800000 */
.L_x_2199:
        /* <DEDUP_REMOVED lines=10> */
[----:B------:R-:W-:-:S04]  /*63b0*/  F2FP.F16.F32.PACK_AB R3, RZ, R0 ;  /* 0x00000000ff03723e */ /* 0x000fc800000000ff */
[----:B------:R-:W-:-:S05]  /*63c0*/  PRMT R3, R3, 0x5410, RZ ;  /* 0x0000541003037816 */ /* 0x000fca00000000ff */
[----:B------:R2:W-:Y:S01]  /*63d0*/  STG.E desc[UR36][R8.64], R3 ;  /* 0x0000000308007986 */ /* 0x0005e2000c101924 */
[----:B------:R-:W-:Y:S05]  /*63e0*/  BRA `(.L_x_2193) ;  /* 0x0000000c00847947 */ /* 0x000fea0003800000 */
.L_x_2198:
[----:B------:R2:W-:Y:S01]  /*63f0*/  STG.E.64 desc[UR36][R8.64], R4 ;  /* 0x0000000408007986 */ /* 0x0005e2000c101b24 */
[----:B------:R-:W-:Y:S01]  /*6400*/  IMAD.MOV.U32 R19, RZ, RZ, R27 ;  /* 0x000000ffff137224 */ /* 0x000fe200078e001b */
[----:B------:R-:W-:Y:S06]  /*6410*/  BRA `(.L_x_2193) ;  /* 0x0000000c00787947 */ /* 0x000fec0003800000 */
.L_x_2188:
        /* <DEDUP_REMOVED lines=8> */
[----:B------:R-:W2:Y:S01]  /*64a0*/  DSETP.NEU.AND P0, PT, R4, RZ, PT ;  /* 0x000000ff0400722a */ /* 0x000ea20003f0d000 */
[----:B------:R-:W-:Y:S01]  /*64b0*/  IMAD.MOV.U32 R19, RZ, RZ, R27 ;  /* 0x000000ffff137224 */ /* 0x000fe200078e001b */
[----:B--2---:R-:W-:-:S05]  /*64c0*/  SEL R3, RZ, 0x1, !P0 ;  /* 0x00000001ff037807 */ /* 0x004fca0004000000 */
[----:B------:R2:W-:Y:S01]  /*64d0*/  STG.E.U8 desc[UR36][R8.64], R3 ;  /* 0x0000000308007986 */ /* 0x0005e2000c101124 */
[----:B------:R-:W-:Y:S05]  /*64e0*/  BRA `(.L_x_2193) ;  /* 0x0000000c00447947 */ /* 0x000fea0003800000 */
.L_x_2202:
[----:B------:R-:W-:Y:S01]  /*64f0*/  CS2R R6, SRZ ;  /* 0x0000000000067805 */ /* 0x000fe2000001ff00 */
[----:B------:R-:W-:-:S04]  /*6500*/  IMAD.MOV.U32 R19, RZ, RZ, R27 ;  /* 0x000000ffff137224 */ /* 0x000fc800078e001b */
[----:B------:R2:W-:Y:S01]  /*6510*/  STG.E.128 desc[UR36][R8.64], R4 ;  /* 0x0000000408007986 */ /* 0x0005e2000c101d24 */
[----:B------:R-:W-:Y:S05]  /*6520*/  BRA `(.L_x_2193) ;  /* 0x0000000c00347947 */ /* 0x000fea0003800000 */
.L_x_2201:
        /* <DEDUP_REMOVED lines=14> */
[----:B------:R-:W-:Y:S01]  /*6610*/  BSSY.RECONVERGENT B0, `(.L_x_2205) ;  /* 0x000000d000007945 */ /* 0x000fe20003800200 */
[----:B--2---:R-:W-:Y:S01]  /*6620*/  @!P0 FMUL R10, R10, 1.175494350822287508e-38 ;  /* 0x008000000a0a8820 */ /* 0x004fe20000400000 */
[----:B------:R-:W-:-:S04]  /*6630*/  IMAD.MOV.U32 R0, RZ, RZ, 0x7f ;  /* 0x0000007fff007424 */ /* 0x000fc800078e00ff */
        /* <DEDUP_REMOVED lines=10> */
.L_x_2206:
[----:B------:R-:W-:Y:S05]  /*66e0*/  BSYNC.RECONVERGENT B0 ;  /* 0x0000000000007941 */ /* 0x000fea0003800200 */
.L_x_2205:
[----:B------:R-:W-:Y:S01]  /*66f0*/  LOP3.LUT R7, R0, 0x80, R7, 0xf8, !PT ;  /* 0x0000008000077812 */ /* 0x000fe200078ef807 */
[----:B------:R-:W-:-:S04]  /*6700*/  IMAD.MOV.U32 R19, RZ, RZ, R27 ;  /* 0x000000ffff137224 */ /* 0x000fc800078e001b */
[----:B------:R2:W-:Y:S01]  /*6710*/  STG.E.U8 desc[UR36][R8.64], R7 ;  /* 0x0000000708007986 */ /* 0x0005e2000c101124 */
[----:B------:R-:W-:Y:S05]  /*6720*/  BRA `(.L_x_2193) ;  /* 0x0000000800b47947 */ /* 0x000fea0003800000 */
.L_x_2204:
        /* <DEDUP_REMOVED lines=9> */
[----:B--2---:R-:W-:-:S05]  /*67c0*/  @!P0 FMUL R10, R10, 1.175494350822287508e-38 ;  /* 0x008000000a0a8820 */ /* 0x004fca0000400000 */
        /* <DEDUP_REMOVED lines=13> */
.L_x_2208:
[----:B------:R-:W-:Y:S05]  /*68a0*/  BSYNC.RECONVERGENT B0 ;  /* 0x0000000000007941 */ /* 0x000fea0003800200 */
.L_x_2207:
[----:B------:R-:W-:Y:S01]  /*68b0*/  LOP3.LUT R7, R0, 0x80, R7, 0xf8, !PT ;  /* 0x0000008000077812 */ /* 0x000fe200078ef807 */
[----:B------:R-:W-:-:S04]  /*68c0*/  IMAD.MOV.U32 R19, RZ, RZ, R27 ;  /* 0x000000ffff137224 */ /* 0x000fc800078e001b */
[----:B------:R2:W-:Y:S01]  /*68d0*/  STG.E.U8 desc[UR36][R8.64], R7 ;  /* 0x0000000708007986 */ /* 0x0005e2000c101124 */
[----:B------:R-:W-:Y:S05]  /*68e0*/  BRA `(.L_x_2193) ;  /* 0x0000000800447947 */ /* 0x000fea0003800000 */
.L_x_2203:
        /* <DEDUP_REMOVED lines=10> */
[----:B------:R-:W-:-:S05]  /*6990*/  F2FP.BF16.F32.PACK_AB R0, RZ, R0 ;  /* 0x00000000ff00723e */ /* 0x000fca00000010ff */
[----:B------:R2:W-:Y:S01]  /*69a0*/  STG.E.U16 desc[UR36][R8.64], R0 ;  /* 0x0000000008007986 */ /* 0x0005e2000c101524 */
[----:B------:R-:W-:Y:S05]  /*69b0*/  BRA `(.L_x_2193) ;  /* 0x0000000800107947 */ /* 0x000fea0003800000 */
.L_x_2200:
        /* <DEDUP_REMOVED lines=8> */
[----:B01--4-:R-:W0:Y:S01]  /*6a40*/  F2I.U32.F64.TRUNC R5, R4 ;  /* 0x0000000400057311 */ /* 0x013e22000030d000 */
[----:B------:R-:W-:Y:S01]  /*6a50*/  IMAD.MOV.U32 R19, RZ, RZ, R27 ;  /* 0x000000ffff137224 */ /* 0x000fe200078e001b */
[----:B0-----:R0:W-:Y:S01]  /*6a60*/  STG.E.U16 desc[UR36][R8.64], R5 ;  /* 0x0000000508007986 */ /* 0x0011e2000c101524 */
[----:B------:R-:W-:Y:S05]  /*6a70*/  BRA `(.L_x_2193) ;  /* 0x0000000400e07947 */ /* 0x000fea0003800000 */
.L_x_2211:
        /* <DEDUP_REMOVED lines=21> */
.L_x_2214:
[----:B------:R-:W-:-:S04]  /*6bd0*/  SHF.R.U32.HI R0, RZ, 0x14, R7 ;  /* 0x00000014ff007819 */ /* 0x000fc80000011607 */
[----:B------:R-:W-:-:S04]  /*6be0*/  LOP3.LUT R0, R0, 0x1, RZ, 0xc0, !PT ;  /* 0x0000000100007812 */ /* 0x000fc800078ec0ff */
[----:B------:R-:W-:-:S04]  /*6bf0*/  IADD3 R0, PT, PT, R7, 0x487ffff, R0 ;  /* 0x0487ffff07007810 */ /* 0x000fc80007ffe000 */
[----:B------:R-:W-:-:S04]  /*6c00*/  SHF.R.U32.HI R0, RZ, 0x14, R0 ;  /* 0x00000014ff007819 */ /* 0x000fc80000011600 */
[----:B------:R-:W-:-:S07]  /*6c10*/  LOP3.LUT R3, R0, 0xff, RZ, 0xc0, !PT ;  /* 0x000000ff00037812 */ /* 0x000fce00078ec0ff */
.L_x_2215:
[----:B------:R-:W-:-:S04]  /*6c20*/  SHF.R.U32.HI R0, RZ, 0x18, R7 ;  /* 0x00000018ff007819 */ /* 0x000fc80000011607 */
[----:B------:R-:W-:-:S07]  /*6c30*/  LOP3.LUT R0, R3, 0x80, R0, 0xf8, !PT ;  /* 0x0000008003007812 */ /* 0x000fce00078ef800 */
.L_x_2213:
[----:B------:R-:W-:Y:S05]  /*6c40*/  BSYNC.RECONVERGENT B0 ;  /* 0x0000000000007941 */ /* 0x000fea0003800200 */
.L_x_2212:
[----:B------:R2:W-:Y:S01]  /*6c50*/  STG.E.U8 desc[UR36][R8.64], R0 ;  /* 0x0000000008007986 */ /* 0x0005e2000c101124 */
[----:B------:R-:W-:Y:S01]  /*6c60*/  IMAD.MOV.U32 R19, RZ, RZ, R27 ;  /* 0x000000ffff137224 */ /* 0x000fe200078e001b */
[----:B------:R-:W-:Y:S06]  /*6c70*/  BRA `(.L_x_2193) ;  /* 0x0000000400607947 */ /* 0x000fec0003800000 */
.L_x_2210:
        /* <DEDUP_REMOVED lines=21> */
.L_x_2218:
[----:B------:R-:W-:-:S04]  /*6dd0*/  SHF.R.U32.HI R0, RZ, 0x15, R7 ;  /* 0x00000015ff007819 */ /* 0x000fc80000011607 */
[----:B------:R-:W-:-:S04]  /*6de0*/  LOP3.LUT R0, R0, 0x1, RZ, 0xc0, !PT ;  /* 0x0000000100007812 */ /* 0x000fc800078ec0ff */
[----:B------:R-:W-:-:S04]  /*6df0*/  IADD3 R0, PT, PT, R7, 0x88fffff, R0 ;  /* 0x088fffff07007810 */ /* 0x000fc80007ffe000 */
[----:B------:R-:W-:-:S04]  /*6e00*/  SHF.R.U32.HI R0, RZ, 0x15, R0 ;  /* 0x00000015ff007819 */ /* 0x000fc80000011600 */
[----:B------:R-:W-:-:S07]  /*6e10*/  LOP3.LUT R3, R0, 0xff, RZ, 0xc0, !PT ;  /* 0x000000ff00037812 */ /* 0x000fce00078ec0ff */
.L_x_2219:
[----:B------:R-:W-:-:S04]  /*6e20*/  SHF.R.U32.HI R0, RZ, 0x18, R7 ;  /* 0x00000018ff007819 */ /* 0x000fc80000011607 */
[----:B------:R-:W-:-:S07]  /*6e30*/  LOP3.LUT R0, R3, 0x80, R0, 0xf8, !PT ;  /* 0x0000008003007812 */ /* 0x000fce00078ef800 */
.L_x_2217:
[----:B------:R-:W-:Y:S05]  /*6e40*/  BSYNC.RECONVERGENT B0 ;  /* 0x0000000000007941 */ /* 0x000fea0003800200 */
.L_x_2216:
[----:B------:R2:W-:Y:S01]  /*6e50*/  STG.E.U8 desc[UR36][R8.64], R0 ;  /* 0x0000000008007986 */ /* 0x0005e2000c101124 */
[----:B------:R-:W-:Y:S01]  /*6e60*/  IMAD.MOV.U32 R19, RZ, RZ, R27 ;  /* 0x000000ffff137224 */ /* 0x000fe200078e001b */
[----:B------:R-:W-:Y:S06]  /*6e70*/  BRA `(.L_x_2193) ;  /* 0x0000000000e07947 */ /* 0x000fec0003800000 */
.L_x_2209:
[----:B------:R-:W-:-:S13]  /*6e80*/  ISETP.NE.AND P0, PT, R0, 0x1c, PT ;  /* 0x0000001c0000780c */ /* 0x000fda0003f05270 */
[----:B------:R-:W-:Y:S05]  /*6e90*/  @!P0 BRA `(.L_x_2220) ;  /* 0x0000000000cc8947 */ /* 0x000fea0003800000 */
[----:B------:R-:W-:-:S13]  /*6ea0*/  ISETP.NE.AND P0, PT, R0, 0x1d, PT ;  /* 0x0000001d0000780c */ /* 0x000fda0003f05270 */
[----:B------:R-:W-:Y:S05]  /*6eb0*/  @!P0 BRA `(.L_x_2221) ;  /* 0x0000000000b48947 */ /* 0x000fea0003800000 */
[----:B------:R-:W-:-:S13]  /*6ec0*/  ISETP.NE.AND P0, PT, R0, 0x2c, PT ;  /* 0x0000002c0000780c */ /* 0x000fda0003f05270 */
[----:B------:R-:W-:Y:S05]  /*6ed0*/  @!P0 BRA `(.L_x_2222) ;  /* 0x0000000000488947 */ /* 0x000fea0003800000 */
.L_x_2192:
[----:B------:R-:W-:Y:S01]  /*6ee0*/  MOV R14, 0x0 ;  /* 0x00000000000e7802 */ /* 0x000fe20000000f00 */
[----:B------:R-:W0:Y:S01]  /*6ef0*/  LDCU.64 UR6, c[0x4][0x128] ;  /* 0x01002500ff0677ac */ /* 0x000e220008000a00 */
[----:B------:R-:W-:Y:S02]  /*6f00*/  IMAD.MOV.U32 R8, RZ, RZ, 0x65 ;  /* 0x00000065ff087424 */ /* 0x000fe400078e00ff */
[----:B------:R-:W-:Y:S01]  /*6f10*/  IMAD.MOV.U32 R12, RZ, RZ, 0x1 ;  /* 0x00000001ff0c7424 */ /* 0x000fe200078e00ff */
[----:B------:R-:W2:Y:S01]  /*6f20*/  LDCU.64 UR8, c[0x4][0x130] ;  /* 0x01002600ff0877ac */ /* 0x000ea20008000a00 */
[----:B------:R-:W3:Y:S01]  /*6f30*/  LDC.64 R14, c[0x4][R14] ;  /* 0x010000000e0e7b82 */ /* 0x000ee20000000a00 */
[----:B------:R-:W-:Y:S01]  /*6f40*/  IMAD.MOV.U32 R13, RZ, RZ, RZ ;  /* 0x000000ffff0d7224 */ /* 0x000fe200078e00ff */
[----:B------:R-:W5:Y:S01]  /*6f50*/  LDCU.64 UR4, c[0x4][0x10] ;  /* 0x01000200ff0477ac */ /* 0x000f620008000a00 */
[----:B01--4-:R-:W-:Y:S02]  /*6f60*/  IMAD.U32 R4, RZ, RZ, UR6 ;  /* 0x00000006ff047e24 */ /* 0x013fe4000f8e00ff */
[----:B------:R-:W-:-:S02]  /*6f70*/  IMAD.U32 R5, RZ, RZ, UR7 ;  /* 0x00000007ff057e24 */ /* 0x000fc4000f8e00ff */
[----:B--2---:R-:W-:Y:S02]  /*6f80*/  IMAD.U32 R6, RZ, RZ, UR8 ;  /* 0x00000008ff067e24 */ /* 0x004fe4000f8e00ff */
[----:B------:R-:W-:Y:S02]  /*6f90*/  IMAD.U32 R7, RZ, RZ, UR9 ;  /* 0x00000009ff077e24 */ /* 0x000fe4000f8e00ff */
[----:B-----5:R-:W-:Y:S02]  /*6fa0*/  IMAD.U32 R10, RZ, RZ, UR4 ;  /* 0x00000004ff0a7e24 */ /* 0x020fe4000f8e00ff */
[----:B------:R-:W-:-:S07]  /*6fb0*/  IMAD.U32 R11, RZ, RZ, UR5 ;  /* 0x00000005ff0b7e24 */ /* 0x000fce000f8e00ff */
[----:B------:R-:W-:-:S07]  /*6fc0*/  LEPC R20, `(.L_x_2223) ;  /* 0x000000001014794e */ /* 0x000fce0000000000 */
[----:B---3--:R-:W-:Y:S05]  /*6fd0*/  CALL.ABS.NOINC R14 ;  /* 0x000000000e007343 */ /* 0x008fea0003c00000 */
.L_x_2223:
[----:B------:R-:W-:Y:S01]  /*6fe0*/  IMAD.MOV.U32 R19, RZ, RZ, R27 ;  /* 0x000000ffff137224 */ /* 0x000fe200078e001b */
[----:B------:R-:W-:Y:S06]  /*6ff0*/  BRA `(.L_x_2193) ;  /* 0x0000000000807947 */ /* 0x000fec0003800000 */
.L_x_2222:
        /* <DEDUP_REMOVED lines=25> */
.L_x_2221:
[----:B01--4-:R-:W0:Y:S01]  /*7190*/  F2I.U64.F64.TRUNC R4, R4 ;  /* 0x0000000400047311 */ /* 0x013e22000030d800 */
[----:B------:R-:W-:Y:S01]  /*71a0*/  IMAD.MOV.U32 R19, RZ, RZ, R27 ;  /* 0x000000ffff137224 */ /* 0x000fe200078e001b */
[----:B0-----:R0:W-:Y:S01]  /*71b0*/  STG.E.64 desc[UR36][R8.64], R4 ;  /* 0x0000000408007986 */ /* 0x0011e2000c101b24 */
[----:B------:R-:W-:Y:S05]  /*71c0*/  BRA `(.L_x_2193) ;  /* 0x00000000000c7947 */ /* 0x000fea0003800000 */
.L_x_2220:
[----:B01--4-:R-:W0:Y:S01]  /*71d0*/  F2I.U32.F64.TRUNC R5, R4 ;  /* 0x0000000400057311 */ /* 0x013e22000030d000 */
[----:B------:R-:W-:Y:S01]  /*71e0*/  IMAD.MOV.U32 R19, RZ, RZ, R27 ;  /* 0x000000ffff137224 */ /* 0x000fe200078e001b */
[----:B0-----:R0:W-:Y:S06]  /*71f0*/  STG.E desc[UR36][R8.64], R5 ;  /* 0x0000000508007986 */ /* 0x0011ec000c101924 */
.L_x_2193:
[----:B------:R-:W-:-:S13]  /*7200*/  ISETP.GE.AND P0, PT, R19, R18, PT ;  /* 0x000000121300720c */ /* 0x000fda0003f06270 */
[----:B------:R-:W-:Y:S05]  /*7210*/  @P0 BREAK.RELIABLE B6 ;  /* 0x0000000000060942 */ /* 0x000fea0003800100 */
        /* <DEDUP_REMOVED lines=19> */
[----:B------:R-:W0:Y:S02]  /*7350*/  F2I.F64.TRUNC R29, R28 ;  /* 0x0000001c001d7311 */ /* 0x000e24000030d100 */
[----:B0-----:R3:W-:Y:S01]  /*7360*/  STG.E.U8 desc[UR36][R4.64], R29 ;  /* 0x0000001d04007986 */ /* 0x0017e2000c101124 */
[----:B------:R-:W-:Y:S05]  /*7370*/  BRA `(.L_x_2230) ;  /* 0x0000001000907947 */ /* 0x000fea0003800000 */
.L_x_2228:
[----:B------:R-:W0:Y:S02]  /*7380*/  F2I.S64.F64.TRUNC R28, R28 ;  /* 0x0000001c001c7311 */ /* 0x000e24000030d900 */
[----:B0-----:R-:W-:-:S05]  /*7390*/  IMAD.MOV.U32 R3, RZ, RZ, R28 ;  /* 0x000000ffff037224 */ /* 0x001fca00078e001c */
[----:B------:R4:W-:Y:S01]  /*73a0*/  STG.E.U8 desc[UR36][R4.64], R3 ;  /* 0x0000000304007986 */ /* 0x0009e2000c101124 */
[----:B------:R-:W-:Y:S05]  /*73b0*/  BRA `(.L_x_2230) ;  /* 0x0000001000807947 */ /* 0x000fea0003800000 */
.L_x_2227:
[----:B------:R-:W-:-:S13]  /*73c0*/  ISETP.NE.AND P0, PT, R0, 0x2, PT ;  /* 0x000000020000780c */ /* 0x000fda0003f05270 */
[----:B------:R-:W-:Y:S05]  /*73d0*/  @!P0 BRA `(.L_x_2231) ;  /* 0x0000000000288947 */ /* 0x000fea0003800000 */
[----:B------:R-:W-:-:S13]  /*73e0*/  ISETP.NE.AND P0, PT, R0, 0x3, PT ;  /* 0x000000030000780c */ /* 0x000fda0003f05270 */
[----:B------:R-:W-:Y:S05]  /*73f0*/  @!P0 BRA `(.L_x_2232) ;  /* 0x0000000000148947 */ /* 0x000fea0003800000 */
[----:B------:R-:W-:-:S13]  /*7400*/  ISETP.NE.AND P0, PT, R0, 0x4, PT ;  /* 0x000000040000780c */ /* 0x000fda0003f05270 */
[----:B------:R-:W-:Y:S05]  /*7410*/  @P0 BRA `(.L_x_2229) ;  /* 0x0000000c00240947 */ /* 0x000fea0003800000 */
[----:B------:R-:W0:Y:S02]  /*7420*/  F2I.S64.F64.TRUNC R28, R28 ;  /* 0x0000001c001c7311 */ /* 0x000e24000030d900 */
[----:B0-----:R1:W-:Y:S01]  /*7430*/  STG.E.64 desc[UR36][R4.64], R28 ;  /* 0x0000001c04007986 */ /* 0x0013e2000c101b24 */
[----:B------:R-:W-:Y:S05]  /*7440*/  BRA `(.L_x_2230) ;  /* 0x00000010005c7947 */ /* 0x000fea0003800000 */
.L_x_2232:
[----:B------:R-:W0:Y:S02]  /*7450*/  F2I.F64.TRUNC R29, R28 ;  /* 0x0000001c001d7311 */ /* 0x000e24000030d100 */
[----:B0-----:R2:W-:Y:S01]  /*7460*/  STG.E desc[UR36][R4.64], R29 ;  /* 0x0000001d04007986 */ /* 0x0015e2000c101924 */
[----:B------:R-:W-:Y:S05]  /*7470*/  BRA `(.L_x_2230) ;  /* 0x0000001000507947 */ /* 0x000fea0003800000 */
.L_x_2231:
[----:B------:R-:W0:Y:S02]  /*7480*/  F2I.F64.TRUNC R29, R28 ;  /* 0x0000001c001d7311 */ /* 0x000e24000030d100 */
[----:B0-----:R0:W-:Y:S01]  /*7490*/  STG.E.U16 desc[UR36][R4.64], R29 ;  /* 0x0000001d04007986 */ /* 0x0011e2000c101524 */
[----:B------:R-:W-:Y:S05]  /*74a0*/  BRA `(.L_x_2230) ;  /* 0x0000001000447947 */ /* 0x000fea0003800000 */
.L_x_2226:
        /* <DEDUP_REMOVED lines=17> */
.L_x_2234:
        /* <DEDUP_REMOVED lines=12> */
.L_x_2233:
        /* <DEDUP_REMOVED lines=18> */
.L_x_2236:
        /* <DEDUP_REMOVED lines=13> */
.L_x_2235:
[----:B------:R0:W-:Y:S01]  /*7870*/  STG.E.64 desc[UR36][R4.64], R28 ;  /* 0x0000001c04007986 */ /* 0x0001e2000c101b24 */
[----:B------:R-:W-:Y:S05]  /*7880*/  BRA `(.L_x_2230) ;  /* 0x0000000c004c7947 */ /* 0x000fea0003800000 */
.L_x_2225:
        /* <DEDUP_REMOVED lines=10> */
[----:B------:R-:W0:Y:S02]  /*7930*/  F2I.U32.F64.TRUNC R29, R28 ;  /* 0x0000001c001d7311 */ /* 0x000e24000030d000 */
[----:B0-----:R0:W-:Y:S01]  /*7940*/  STG.E.U16 desc[UR36][R4.64], R29 ;  /* 0x0000001d04007986 */ /* 0x0011e2000c101524 */
[----:B------:R-:W-:Y:S05]  /*7950*/  BRA `(.L_x_2230) ;  /* 0x0000000c00187947 */ /* 0x000fea0003800000 */
.L_x_2240:
        /* <DEDUP_REMOVED lines=26> */
.L_x_2243:
[----:B------:R-:W-:-:S04]  /*7b00*/  SHF.R.U32.HI R3, RZ, 0x18, R7 ;  /* 0x00000018ff037819 */ /* 0x000fc80000011607 */
[----:B------:R-:W-:-:S07]  /*7b10*/  LOP3.LUT R0, R0, 0x80, R3, 0xf8, !PT ;  /* 0x0000008000007812 */ /* 0x000fce00078ef803 */
.L_x_2242:
[----:B------:R-:W-:Y:S05]  /*7b20*/  BSYNC.RECONVERGENT B0 ;  /* 0x0000000000007941 */ /* 0x000fea0003800200 */
.L_x_2241:
[----:B------:R0:W-:Y:S01]  /*7b30*/  STG.E.U8 desc[UR36][R4.64], R0 ;  /* 0x0000000004007986 */ /* 0x0001e2000c101124 */
[----:B------:R-:W-:Y:S05]  /*7b40*/  BRA `(.L_x_2230) ;  /* 0x00000008009c7947 */ /* 0x000fea0003800000 */
.L_x_2239:
        /* <DEDUP_REMOVED lines=26> */
.L_x_2246:
[----:B------:R-:W-:-:S04]  /*7cf0*/  SHF.R.U32.HI R3, RZ, 0x18, R7 ;  /* 0x00000018ff037819 */ /* 0x000fc80000011607 */
[----:B------:R-:W-:-:S07]  /*7d00*/  LOP3.LUT R0, R0, 0x80, R3, 0xf8, !PT ;  /* 0x0000008000007812 */ /* 0x000fce00078ef803 */
.L_x_2245:
[----:B------:R-:W-:Y:S05]  /*7d10*/  BSYNC.RECONVERGENT B0 ;  /* 0x0000000000007941 */ /* 0x000fea0003800200 */
.L_x_2244:
[----:B------:R0:W-:Y:S01]  /*7d20*/  STG.E.U8 desc[UR36][R4.64], R0 ;  /* 0x0000000004007986 */ /* 0x0001e2000c101124 */
[----:B------:R-:W-:Y:S05]  /*7d30*/  BRA `(.L_x_2230) ;  /* 0x0000000800207947 */ /* 0x000fea0003800000 */
.L_x_2238:
        /* <DEDUP_REMOVED lines=30> */
.L_x_2248:
[----:B------:R-:W0:Y:S02]  /*7f20*/  F2I.U64.F64.TRUNC R28, R28 ;  /* 0x0000001c001c7311 */ /* 0x000e24000030d800 */
[----:B0-----:R0:W-:Y:S01]  /*7f30*/  STG.E.64 desc[UR36][R4.64], R28 ;  /* 0x0000001c04007986 */ /* 0x0011e2000c101b24 */
[----:B------:R-:W-:Y:S05]  /*7f40*/  BRA `(.L_x_2230) ;  /* 0x00000004009c7947 */ /* 0x000fea0003800000 */
.L_x_2247:
[----:B------:R-:W0:Y:S02]  /*7f50*/  F2I.U32.F64.TRUNC R29, R28 ;  /* 0x0000001c001d7311 */ /* 0x000e24000030d000 */
[----:B0-----:R0:W-:Y:S01]  /*7f60*/  STG.E desc[UR36][R4.64], R29 ;  /* 0x0000001d04007986 */ /* 0x0011e2000c101924 */
[----:B------:R-:W-:Y:S05]  /*7f70*/  BRA `(.L_x_2230) ;  /* 0x0000000400907947 */ /* 0x000fea0003800000 */
.L_x_2237:
[----:B------:R-:W-:-:S13]  /*7f80*/  ISETP.GT.AND P0, PT, R0, 0xe, PT ;  /* 0x0000000e0000780c */ /* 0x000fda0003f04270 */
[----:B------:R-:W-:Y:S05]  /*7f90*/  @P0 BRA `(.L_x_2249) ;  /* 0x00000000002c0947 */ /* 0x000fea0003800000 */
[----:B------:R-:W-:-:S13]  /*7fa0*/  ISETP.NE.AND P0, PT, R0, 0xa, PT ;  /* 0x0000000a0000780c */ /* 0x000fda0003f05270 */
[----:B------:R-:W-:Y:S05]  /*7fb0*/  @!P0 BRA `(.L_x_2250) ;  /* 0x0000000000188947 */ /* 0x000fea0003800000 */
[----:B------:R-:W-:-:S13]  /*7fc0*/  ISETP.NE.AND P0, PT, R0, 0xb, PT ;  /* 0x0000000b0000780c */ /* 0x000fda0003f05270 */
[----:B------:R-:W-:Y:S05]  /*7fd0*/  @P0 BRA `(.L_x_2229) ;  /* 0x0000000000340947 */ /* 0x000fea0003800000 */
[----:B------:R-:W0:Y:S02]  /*7fe0*/  DSETP.NEU.AND P0, PT, R28, RZ, PT ;  /* 0x000000ff1c00722a */ /* 0x000e240003f0d000 */
[----:B0-----:R-:W-:-:S05]  /*7ff0*/  SEL R3, RZ, 0x1, !P0 ;  /* 0x00000001ff037807 */ /* 0x001fca0004000000 */
[----:B------:R0:W-:Y:S01]  /*8000*/  STG.E.U8 desc[UR36][R4.64], R3 ;  /* 0x0000000304007986 */ /* 0x0001e2000c101124 */
[----:B------:R-:W-:Y:S05]  /*8010*/  BRA `(.L_x_2230) ;  /* 0x0000000400687947 */ /* 0x000fea0003800000 */
.L_x_2250:
[----:B------:R-:W-:-:S05]  /*8020*/  CS2R R30, SRZ ;  /* 0x00000000001e7805 */ /* 0x000fca000001ff00 */
[----:B------:R0:W-:Y:S01]  /*8030*/  STG.E.128 desc[UR36][R4.64], R28 ;  /* 0x0000001c04007986 */ /* 0x0001e2000c101d24 */
[----:B------:R-:W-:Y:S05]  /*8040*/  BRA `(.L_x_2230) ;  /* 0x00000004005c7947 */ /* 0x000fea0003800000 */
.L_x_2249:
[----:B------:R-:W-:-:S13]  /*8050*/  ISETP.NE.AND P0, PT, R0, 0xf, PT ;  /* 0x0000000f0000780c */ /* 0x000fda0003f05270 */
[----:B------:R-:W-:Y:S05]  /*8060*/  @!P0 BRA `(.L_x_2251) ;  /* 0x0000000400288947 */ /* 0x000fea0003800000 */
[----:B------:R-:W-:-:S13]  /*8070*/  ISETP.NE.AND P0, PT, R0, 0x17, PT ;  /* 0x000000170000780c */ /* 0x000fda0003f05270 */
[----:B------:R-:W-:Y:S05]  /*8080*/  @!P0 BRA `(.L_x_2252) ;  /* 0x0000000000b08947 */ /* 0x000fea0003800000 */
[----:B------:R-:W-:-:S13]  /*8090*/  ISETP.NE.AND P0, PT, R0, 0x18, PT ;  /* 0x000000180000780c */ /* 0x000fda0003f05270 */
[----:B------:R-:W-:Y:S05]  /*80a0*/  @!P0 BRA `(.L_x_2253) ;  /* 0x0000000000448947 */ /* 0x000fea0003800000 */
.L_x_2229:
        /* <DEDUP_REMOVED lines=16> */
.L_x_2254:
[----:B------:R-:W-:Y:S05]  /*81b0*/  BRA `(.L_x_2230) ;  /* 0x0000000400007947 */ /* 0x000fea0003800000 */
.L_x_2253:
        /* <DEDUP_REMOVED lines=21> */
.L_x_2256:
[----:B------:R-:W-:Y:S05]  /*8310*/  BSYNC.RECONVERGENT B0 ;  /* 0x0000000000007941 */ /* 0x000fea0003800200 */
.L_x_2255:
[----:B------:R-:W-:-:S05]  /*8320*/  LOP3.LUT R3, R0, 0x80, R3, 0xf8, !PT ;  /* 0x0000008000037812 */ /* 0x000fca00078ef803 */
[----:B------:R0:W-:Y:S01]  /*8330*/  STG.E.U8 desc[UR36][R4.64], R3 ;  /* 0x0000000304007986 */ /* 0x0001e2000c101124 */
[----:B------:R-:W-:Y:S05]  /*8340*/  BRA `(.L_x_2230) ;  /* 0x00000000009c7947 */ /* 0x000fea0003800000 */
.L_x_2252:
        /* <DEDUP_REMOVED lines=20> */
.L_x_2258:
[----:B------:R-:W-:Y:S01]  /*8490*/  IMAD.MOV.U32 R0, RZ, RZ, 0x7f ;  /* 0x0000007fff007424 */ /* 0x000fe200078e00ff */
[----:B------:R-:W-:-:S04]  /*84a0*/  ISETP.GT.U32.AND P0, PT, R3, 0x7f800000, PT ;  /* 0x7f8000000300780c */ /* 0x000fc80003f04070 */
[----:B------:R-:W-:-:S09]  /*84b0*/  SEL R0, R0, 0x7c, P0 ;  /* 0x0000007c00007807 */ /* 0x000fd20000000000 */
.L_x_2259:
[----:B------:R-:W-:Y:S05]  /*84c0*/  BSYNC.RECONVERGENT B0 ;  /* 0x0000000000007941 */ /* 0x000fea0003800200 */
.L_x_2257:
[----:B------:R-:W-:-:S04]  /*84d0*/  SHF.R.U32.HI R3, RZ, 0x18, R7 ;  /* 0x00000018ff037819 */ /* 0x000fc80000011607 */
[----:B------:R-:W-:-:S05]  /*84e0*/  LOP3.LUT R3, R0, 0x80, R3, 0xf8, !PT ;  /* 0x0000008000037812 */ /* 0x000fca00078ef803 */
[----:B------:R0:W-:Y:S01]  /*84f0*/  STG.E.U8 desc[UR36][R4.64], R3 ;  /* 0x0000000304007986 */ /* 0x0001e2000c101124 */
[----:B------:R-:W-:Y:S05]  /*8500*/  BRA `(.L_x_2230) ;  /* 0x00000000002c7947 */ /* 0x000fea0003800000 */
.L_x_2251:
        /* <DEDUP_REMOVED lines=11> */
.L_x_2230:
[----:B------:R-:W-:-:S07]  /*85c0*/  VIADD R19, R19, 0x80 ;  /* 0x0000008013137836 */ /* 0x000fce0000000000 */
.L_x_2187:
[----:B------:R-:W-:-:S13]  /*85d0*/  ISETP.GE.AND P0, PT, R19, R18, PT ;  /* 0x000000121300720c */ /* 0x000fda0003f06270 */
[----:B------:R-:W-:Y:S05]  /*85e0*/  @P0 BREAK.RELIABLE B6 ;  /* 0x0000000000060942 */ /* 0x000fea0003800100 */
[----:B------:R-:W-:Y:S05]  /*85f0*/  @P0 BRA `(.L_x_2224) ;  /* 0x0000001000ec0947 */ /* 0x000fea0003800000 */
[----:B------:R-:W-:Y:S05]  /*8600*/  BSYNC.RELIABLE B6 ;  /* 0x0000000000067941 */ /* 0x000fea0003800100 */
.L_x_2186:
        /* <DEDUP_REMOVED lines=21> */
.L_x_2263:
[----:B------:R-:W0:Y:S02]  /*8760*/  F2I.S64.F64.TRUNC R24, R24 ;  /* 0x0000001800187311 */ /* 0x000e24000030d900 */
[----:B0-----:R-:W-:-:S05]  /*8770*/  IMAD.MOV.U32 R3, RZ, RZ, R24 ;  /* 0x000000ffff037224 */ /* 0x001fca00078e0018 */
[----:B------:R3:W-:Y:S01]  /*8780*/  STG.E.U8 desc[UR36][R4.64], R3 ;  /* 0x0000000304007986 */ /* 0x0007e2000c101124 */
[----:B------:R-:W-:Y:S05]  /*8790*/  BRA `(.L_x_2265) ;  /* 0x0000001000807947 */ /* 0x000fea0003800000 */
.L_x_2262:
        /* <DEDUP_REMOVED lines=9> */
.L_x_2267:
[----:B------:R-:W0:Y:S02]  /*8830*/  F2I.F64.TRUNC R25, R24 ;  /* 0x0000001800197311 */ /* 0x000e24000030d100 */
[----:B0-----:R2:W-:Y:S01]  /*8840*/  STG.E desc[UR36][R4.64], R25 ;  /* 0x0000001904007986 */ /* 0x0015e2000c101924 */
[----:B------:R-:W-:Y:S05]  /*8850*/  BRA `(.L_x_2265) ;  /* 0x0000001000507947 */ /* 0x000fea0003800000 */
.L_x_2266:
[----:B------:R-:W0:Y:S02]  /*8860*/  F2I.F64.TRUNC R25, R24 ;  /* 0x0000001800197311 */ /* 0x000e24000030d100 */
[----:B0-----:R0:W-:Y:S01]  /*8870*/  STG.E.U16 desc[UR36][R4.64], R25 ;  /* 0x0000001904007986 */ /* 0x0011e2000c101524 */
[----:B------:R-:W-:Y:S05]  /*8880*/  BRA `(.L_x_2265) ;  /* 0x0000001000447947 */ /* 0x000fea0003800000 */
.L_x_2261:
        /* <DEDUP_REMOVED lines=17> */
.L_x_2269:
        /* <DEDUP_REMOVED lines=12> */
.L_x_2268:
        /* <DEDUP_REMOVED lines=18> */
.L_x_2271:
        /* <DEDUP_REMOVED lines=13> */
.L_x_2270:
[----:B------:R0:W-:Y:S01]  /*8c50*/  STG.E.64 desc[UR36][R4.64], R24 ;  /* 0x0000001804007986 */ /* 0x0001e2000c101b24 */
[----:B------:R-:W-:Y:S05]  /*8c60*/  BRA `(.L_x_2265) ;  /* 0x0000000c004c7947 */ /* 0x000fea0003800000 */
.L_x_2260:
        /* <DEDUP_REMOVED lines=13> */
.L_x_2275:
        /* <DEDUP_REMOVED lines=26> */
.L_x_2278:
[----:B------:R-:W-:-:S04]  /*8ee0*/  SHF.R.U32.HI R3, RZ, 0x18, R7 ;  /* 0x00000018ff037819 */ /* 0x000fc80000011607 */
[----:B------:R-:W-:-:S07]  /*8ef0*/  LOP3.LUT R0, R0, 0x80, R3, 0xf8, !PT ;  /* 0x0000008000007812 */ /* 0x000fce00078ef803 */
.L_x_2277:
[----:B------:R-:W-:Y:S05]  /*8f00*/  BSYNC.RECONVERGENT B0 ;  /* 0x0000000000007941 */ /* 0x000fea0003800200 */
.L_x_2276:
[----:B------:R0:W-:Y:S01]  /*8f10*/  STG.E.U8 desc[UR36][R4.64], R0 ;  /* 0x0000000004007986 */ /* 0x0001e2000c101124 */
[----:B------:R-:W-:Y:S05]  /*8f20*/  BRA `(.L_x_2265) ;  /* 0x00000008009c7947 */ /* 0x000fea0003800000 */
.L_x_2274:
        /* <DEDUP_REMOVED lines=26> */
.L_x_2281:
[----:B------:R-:W-:-:S04]  /*90d0*/  SHF.R.U32.HI R3, RZ, 0x18, R7 ;  /* 0x00000018ff037819 */ /* 0x000fc80000011607 */
[----:B------:R-:W-:-:S07]  /*90e0*/  LOP3.LUT R0, R0, 0x80, R3, 0xf8, !PT ;  /* 0x0000008000007812 */ /* 0x000fce00078ef803 */
.L_x_2280:
[----:B------:R-:W-:Y:S05]  /*90f0*/  BSYNC.RECONVERGENT B0 ;  /* 0x0000000000007941 */ /* 0x000fea0003800200 */
.L_x_2279:
[----:B------:R0:W-:Y:S01]  /*9100*/  STG.E.U8 desc[UR36][R4.64], R0 ;  /* 0x0000000004007986 */ /* 0x0001e2000c101124 */
[----:B------:R-:W-:Y:S05]  /*9110*/  BRA `(.L_x_2265) ;  /* 0x0000000800207947 */ /* 0x000fea0003800000 */
.L_x_2273:
        /* <DEDUP_REMOVED lines=30> */
.L_x_2283:
[----:B------:R-:W0:Y:S02]  /*9300*/  F2I.U64.F64.TRUNC R24, R24 ;  /* 0x0000001800187311 */ /* 0x000e24000030d800 */
[----:B0-----:R0:W-:Y:S01]  /*9310*/  STG.E.64 desc[UR36][R4.64], R24 ;  /* 0x0000001804007986 */ /* 0x0011e2000c101b24 */
[----:B------:R-:W-:Y:S05]  /*9320*/  BRA `(.L_x_2265) ;  /* 0x00000004009c7947 */ /* 0x000fea0003800000 */
.L_x_2282:
[----:B------:R-:W0:Y:S02]  /*9330*/  F2I.U32.F64.TRUNC R25, R24 ;  /* 0x0000001800197311 */ /* 0x000e24000030d000 */
[----:B0-----:R0:W-:Y:S01]  /*9340*/  STG.E desc[UR36][R4.64], R25 ;  /* 0x0000001904007986 */ /* 0x0011e2000c101924 */
[----:B------:R-:W-:Y:S05]  /*9350*/  BRA `(.L_x_2265) ;  /* 0x0000000400907947 */ /* 0x000fea0003800000 */
.L_x_2272:
        /* <DEDUP_REMOVED lines=10> */
.L_x_2285:
[----:B------:R-:W-:-:S05]  /*9400*/  CS2R R26, SRZ ;  /* 0x00000000001a7805 */ /* 0x000fca000001ff00 */
[----:B------:R0:W-:Y:S01]  /*9410*/  STG.E.128 desc[UR36][R4.64], R24 ;  /* 0x0000001804007986 */ /* 0x0001e2000c101d24 */
[----:B------:R-:W-:Y:S05]  /*9420*/  BRA `(.L_x_2265) ;  /* 0x00000004005c7947 */ /* 0x000fea0003800000 */
.L_x_2284:
[----:B------:R-:W-:-:S13]  /*9430*/  ISETP.NE.AND P0, PT, R0, 0xf, PT ;  /* 0x0000000f0000780c */ /* 0x000fda0003f05270 */
[----:B------:R-:W-:Y:S05]  /*9440*/  @!P0 BRA `(.L_x_2286) ;  /* 0x0000000400288947 */ /* 0x000fea0003800000 */
[----:B------:R-:W-:-:S13]  /*9450*/  ISETP.NE.AND P0, PT, R0, 0x17, PT ;  /* 0x000000170000780c */ /* 0x000fda0003f05270 */
[----:B------:R-:W-:Y:S05]  /*9460*/  @!P0 BRA `(.L_x_2287) ;  /* 0x0000000000b08947 */ /* 0x000fea0003800000 */
[----:B------:R-:W-:-:S13]  /*9470*/  ISETP.NE.AND P0, PT, R0, 0x18, PT ;  /* 0x000000180000780c */ /* 0x000fda0003f05270 */
[----:B------:R-:W-:Y:S05]  /*9480*/  @!P0 BRA `(.L_x_2288) ;  /* 0x0000000000448947 */ /* 0x000fea0003800000 */
.L_x_2264:
        /* <DEDUP_REMOVED lines=16> */
.L_x_2289:
[----:B------:R-:W-:Y:S05]  /*9590*/  BRA `(.L_x_2265) ;  /* 0x0000000400007947 */ /* 0x000fea0003800000 */
.L_x_2288:
        /* <DEDUP_REMOVED lines=21> */
.L_x_2291:
[----:B------:R-:W-:Y:S05]  /*96f0*/  BSYNC.RECONVERGENT B0 ;  /* 0x0000000000007941 */ /* 0x000fea0003800200 */
.L_x_2290:
[----:B------:R-:W-:-:S05]  /*9700*/  LOP3.LUT R3, R0, 0x80, R3, 0xf8, !PT ;  /* 0x0000008000037812 */ /* 0x000fca00078ef803 */
[----:B------:R0:W-:Y:S01]  /*9710*/  STG.E.U8 desc[UR36][R4.64], R3 ;  /* 0x0000000304007986 */ /* 0x0001e2000c101124 */
[----:B------:R-:W-:Y:S05]  /*9720*/  BRA `(.L_x_2265) ;  /* 0x00000000009c7947 */ /* 0x000fea0003800000 */
.L_x_2287:
        /* <DEDUP_REMOVED lines=20> */
.L_x_2293:
[----:B------:R-:W-:Y:S01]  /*9870*/  IMAD.MOV.U32 R0, RZ, RZ, 0x7f ;  /* 0x0000007fff007424 */ /* 0x000fe200078e00ff */
[----:B------:R-:W-:-:S04]  /*9880*/  ISETP.GT.U32.AND P0, PT, R3, 0x7f800000, PT ;  /* 0x7f8000000300780c */ /* 0x000fc80003f04070 */
[----:B------:R-:W-:-:S09]  /*9890*/  SEL R0, R0, 0x7c, P0 ;  /* 0x0000007c00007807 */ /* 0x000fd20000000000 */
.L_x_2294:
[----:B------:R-:W-:Y:S05]  /*98a0*/  BSYNC.RECONVERGENT B0 ;  /* 0x0000000000007941 */ /* 0x000fea0003800200 */
.L_x_2292:
[----:B------:R-:W-:-:S04]  /*98b0*/  SHF.R.U32.HI R3, RZ, 0x18, R7 ;  /* 0x00000018ff037819 */ /* 0x000fc80000011607 */
[----:B------:R-:W-:-:S05]  /*98c0*/  LOP3.LUT R3, R0, 0x80, R3, 0xf8, !PT ;  /* 0x0000008000037812 */ /* 0x000fca00078ef803 */
[----:B------:R0:W-:Y:S01]  /*98d0*/  STG.E.U8 desc[UR36][R4.64], R3 ;  /* 0x0000000304007986 */ /* 0x0001e2000c101124 */
[----:B------:R-:W-:Y:S05]  /*98e0*/  BRA `(.L_x_2265) ;  /* 0x00000000002c7947 */ /* 0x000fea0003800000 */
.L_x_2286:
        /* <DEDUP_REMOVED lines=11> */
.L_x_2265:
[----:B------:R-:W-:-:S07]  /*99a0*/  VIADD R19, R19, 0x80 ;  /* 0x0000008013137836 */ /* 0x000fce0000000000 */
.L_x_2224:
[----:B------:R-:W-:Y:S05]  /*99b0*/  BSYNC.RECONVERGENT B7 ;  /* 0x0000000000077941 */ /* 0x000fea0003800200 */
.L_x_2185:
        /* <DEDUP_REMOVED lines=20> */
[----:B0-----:R-:W-:Y:S01]  /*9b00*/  STG.E.U8 desc[UR36][R2.64], R17 ;  /* 0x0000001102007986 */ /* 0x001fe2000c101124 */
[----:B------:R-:W-:Y:S05]  /*9b10*/  EXIT ;  /* 0x000000000000794d */ /* 0x000fea0003800000 */
.L_x_2298:
[----:B------:R-:W0:Y:S02]  /*9b20*/  F2I.S64.F64.TRUNC R16, R16 ;  /* 0x0000001000107311 */ /* 0x000e24000030d900 */
[----:B0-----:R-:W-:-:S05]  /*9b30*/  IMAD.MOV.U32 R5, RZ, RZ, R16 ;  /* 0x000000ffff057224 */ /* 0x001fca00078e0010 */
[----:B------:R-:W-:Y:S01]  /*9b40*/  STG.E.U8 desc[UR36][R2.64], R5 ;  /* 0x0000000502007986 */ /* 0x000fe2000c101124 */
[----:B------:R-:W-:Y:S05]  /*9b50*/  EXIT ;  /* 0x000000000000794d */ /* 0x000fea0003800000 */
.L_x_2297:
[----:B------:R-:W-:-:S13]  /*9b60*/  ISETP.NE.AND P0, PT, R0, 0x2, PT ;  /* 0x000000020000780c */ /* 0x000fda0003f05270 */
[----:B------:R-:W-:Y:S05]  /*9b70*/  @!P0 BRA `(.L_x_2300) ;  /* 0x0000000000288947 */ /* 0x000fea0003800000 */
[----:B------:R-:W-:-:S13]  /*9b80*/  ISETP.NE.AND P0, PT, R0, 0x3, PT ;  /* 0x000000030000780c */ /* 0x000fda0003f05270 */
[----:B------:R-:W-:Y:S05]  /*9b90*/  @!P0 BRA `(.L_x_2301) ;  /* 0x0000000000148947 */ /* 0x000fea0003800000 */
[----:B------:R-:W-:-:S13]  /*9ba0*/  ISETP.NE.AND P0, PT, R0, 0x4, PT ;  /* 0x000000040000780c */ /* 0x000fda0003f05270 */
[----:B------:R-:W-:Y:S05]  /*9bb0*/  @P0 BRA `(.L_x_2299) ;  /* 0x0000000c00240947 */ /* 0x000fea0003800000 */
[----:B------:R-:W0:Y:S02]  /*9bc0*/  F2I.S64.F64.TRUNC R16, R16 ;  /* 0x0000001000107311 */ /* 0x000e24000030d900 */
[----:B0-----:R-:W-:Y:S01]  /*9bd0*/  STG.E.64 desc[UR36][R2.64], R16 ;  /* 0x0000001002007986 */ /* 0x001fe2000c101b24 */
[----:B------:R-:W-:Y:S05]  /*9be0*/  EXIT ;  /* 0x000000000000794d */ /* 0x000fea0003800000 */
.L_x_2301:
[----:B------:R-:W0:Y:S02]  /*9bf0*/  F2I.F64.TRUNC R17, R16 ;  /* 0x0000001000117311 */ /* 0x000e24000030d100 */
[----:B0-----:R-:W-:Y:S01]  /*9c00*/  STG.E desc[UR36][R2.64], R17 ;  /* 0x0000001102007986 */ /* 0x001fe2000c101924 */
[----:B------:R-:W-:Y:S05]  /*9c10*/  EXIT ;  /* 0x000000000000794d */ /* 0x000fea0003800000 */
.L_x_2300:
[----:B------:R-:W0:Y:S02]  /*9c20*/  F2I.F64.TRUNC R17, R16 ;  /* 0x0000001000117311 */ /* 0x000e24000030d100 */
[----:B0-----:R-:W-:Y:S01]  /*9c30*/  STG.E.U16 desc[UR36][R2.64], R17 ;  /* 0x0000001102007986 */ /* 0x001fe2000c101524 */
[----:B------:R-:W-:Y:S05]  /*9c40*/  EXIT ;  /* 0x000000000000794d */ /* 0x000fea0003800000 */
.L_x_2296:
        /* <DEDUP_REMOVED lines=17> */
.L_x_2303:
        /* <DEDUP_REMOVED lines=12> */
.L_x_2302:
        /* <DEDUP_REMOVED lines=18> */
.L_x_2305:
        /* <DEDUP_REMOVED lines=13> */
.L_x_2304:
[----:B------:R-:W-:Y:S01]  /*a010*/  STG.E.64 desc[UR36][R2.64], R16 ;  /* 0x0000001002007986 */ /* 0x000fe2000c101b24 */
[----:B------:R-:W-:Y:S05]  /*a020*/  EXIT ;  /* 0x000000000000794d */ /* 0x000fea0003800000 */
.L_x_2295:
        /* <DEDUP_REMOVED lines=11> */
[----:B0-----:R-:W-:Y:S01]  /*a0e0*/  STG.E.U16 desc[UR36][R2.64], R17 ;  /* 0x0000001102007986 */ /* 0x001fe2000c101524 */
[----:B------:R-:W-:Y:S05]  /*a0f0*/  EXIT ;  /* 0x000000000000794d */ /* 0x000fea0003800000 */
.L_x_2309:
        /* <DEDUP_REMOVED lines=26> */
.L_x_2312:
[----:B------:R-:W-:-:S04]  /*a2a0*/  SHF.R.U32.HI R5, RZ, 0x18, R5 ;  /* 0x00000018ff057819 */ /* 0x000fc80000011605 */
[----:B------:R-:W-:-:S07]  /*a2b0*/  LOP3.LUT R0, R0, 0x80, R5, 0xf8, !PT ;  /* 0x0000008000007812 */ /* 0x000fce00078ef805 */
.L_x_2311:
[----:B------:R-:W-:Y:S05]  /*a2c0*/  BSYNC.RECONVERGENT B0 ;  /* 0x0000000000007941 */ /* 0x000fea0003800200 */
.L_x_2310:
[----:B------:R-:W-:Y:S01]  /*a2d0*/  STG.E.U8 desc[UR36][R2.64], R0 ;  /* 0x0000000002007986 */ /* 0x000fe2000c101124 */
[----:B------:R-:W-:Y:S05]  /*a2e0*/  EXIT ;  /* 0x000000000000794d */ /* 0x000fea0003800000 */
.L_x_2308:
        /* <DEDUP_REMOVED lines=26> */
.L_x_2315:
[----:B------:R-:W-:-:S04]  /*a490*/  SHF.R.U32.HI R5, RZ, 0x18, R5 ;  /* 0x00000018ff057819 */ /* 0x000fc80000011605 */
[----:B------:R-:W-:-:S07]  /*a4a0*/  LOP3.LUT R0, R0, 0x80, R5, 0xf8, !PT ;  /* 0x0000008000007812 */ /* 0x000fce00078ef805 */
.L_x_2314:
[----:B------:R-:W-:Y:S05]  /*a4b0*/  BSYNC.RECONVERGENT B0 ;  /* 0x0000000000007941 */ /* 0x000fea0003800200 */
.L_x_2313:
[----:B------:R-:W-:Y:S01]  /*a4c0*/  STG.E.U8 desc[UR36][R2.64], R0 ;  /* 0x0000000002007986 */ /* 0x000fe2000c101124 */
[----:B------:R-:W-:Y:S05]  /*a4d0*/  EXIT ;  /* 0x000000000000794d */ /* 0x000fea0003800000 */
.L_x_2307:
        /* <DEDUP_REMOVED lines=30> */
.L_x_2317:
[----:B------:R-:W0:Y:S02]  /*a6c0*/  F2I.U64.F64.TRUNC R16, R16 ;  /* 0x0000001000107311 */ /* 0x000e24000030d800 */
[----:B0-----:R-:W-:Y:S01]  /*a6d0*/  STG.E.64 desc[UR36][R2.64], R16 ;  /* 0x0000001002007986 */ /* 0x001fe2000c101b24 */
[----:B------:R-:W-:Y:S05]  /*a6e0*/  EXIT ;  /* 0x000000000000794d */ /* 0x000fea0003800000 */
.L_x_2316:
[----:B------:R-:W0:Y:S02]  /*a6f0*/  F2I.U32.F64.TRUNC R17, R16 ;  /* 0x0000001000117311 */ /* 0x000e24000030d000 */
[----:B0-----:R-:W-:Y:S01]  /*a700*/  STG.E desc[UR36][R2.64], R17 ;  /* 0x0000001102007986 */ /* 0x001fe2000c101924 */
[----:B------:R-:W-:Y:S05]  /*a710*/  EXIT ;  /* 0x000000000000794d */ /* 0x000fea0003800000 */
.L_x_2306:
        /* <DEDUP_REMOVED lines=8> */
[----:B------:R-:W-:Y:S01]  /*a7a0*/  STG.E.U8 desc[UR36][R2.64], R5 ;  /* 0x0000000502007986 */ /* 0x000fe2000c101124 */
[----:B------:R-:W-:Y:S05]  /*a7b0*/  EXIT ;  /* 0x000000000000794d */ /* 0x000fea0003800000 */
.L_x_2319:
[----:B------:R-:W-:-:S05]  /*a7c0*/  CS2R R18, SRZ ;  /* 0x0000000000127805 */ /* 0x000fca000001ff00 */
[----:B------:R-:W-:Y:S01]  /*a7d0*/  STG.E.128 desc[UR36][R2.64], R16 ;  /* 0x0000001002007986 */ /* 0x000fe2000c101d24 */
[----:B------:R-:W-:Y:S05]  /*a7e0*/  EXIT ;  /* 0x000000000000794d */ /* 0x000fea0003800000 */
.L_x_2318:
[----:B------:R-:W-:-:S13]  /*a7f0*/  ISETP.NE.AND P0, PT, R0, 0xf, PT ;  /* 0x0000000f0000780c */ /* 0x000fda0003f05270 */
[----:B------:R-:W-:Y:S05]  /*a800*/  @!P0 BRA `(.L_x_2320) ;  /* 0x0000000400288947 */ /* 0x000fea0003800000 */
[----:B------:R-:W-:-:S13]  /*a810*/  ISETP.NE.AND P0, PT, R0, 0x17, PT ;  /* 0x000000170000780c */ /* 0x000fda0003f05270 */
[----:B------:R-:W-:Y:S05]  /*a820*/  @!P0 BRA `(.L_x_2321) ;  /* 0x0000000000b08947 */ /* 0x000fea0003800000 */
[----:B------:R-:W-:-:S13]  /*a830*/  ISETP.NE.AND P0, PT, R0, 0x18, PT ;  /* 0x000000180000780c */ /* 0x000fda0003f05270 */
[----:B------:R-:W-:Y:S05]  /*a840*/  @!P0 BRA `(.L_x_2322) ;  /* 0x0000000000448947 */ /* 0x000fea0003800000 */
.L_x_2299:
        /* <DEDUP_REMOVED lines=16> */
.L_x_2323:
[----:B------:R-:W-:Y:S05]  /*a950*/  EXIT ;  /* 0x000000000000794d */ /* 0x000fea0003800000 */
.L_x_2322:
        /* <DEDUP_REMOVED lines=21> */
.L_x_2325:
[----:B------:R-:W-:Y:S05]  /*aab0*/  BSYNC.RECONVERGENT B0 ;  /* 0x0000000000007941 */ /* 0x000fea0003800200 */
.L_x_2324:
[----:B------:R-:W-:-:S05]  /*aac0*/  LOP3.LUT R5, R0, 0x80, R5, 0xf8, !PT ;  /* 0x0000008000057812 */ /* 0x000fca00078ef805 */
[----:B------:R-:W-:Y:S01]  /*aad0*/  STG.E.U8 desc[UR36][R2.64], R5 ;  /* 0x0000000502007986 */ /* 0x000fe2000c101124 */
[----:B------:R-:W-:Y:S05]  /*aae0*/  EXIT ;  /* 0x000000000000794d */ /* 0x000fea0003800000 */
.L_x_2321:
        /* <DEDUP_REMOVED lines=20> */
.L_x_2327:
[----:B------:R-:W-:Y:S01]  /*ac30*/  IMAD.MOV.U32 R0, RZ, RZ, 0x7f ;  /* 0x0000007fff007424 */ /* 0x000fe200078e00ff */
[----:B------:R-:W-:-:S04]  /*ac40*/  ISETP.GT.U32.AND P0, PT, R4, 0x7f800000, PT ;  /* 0x7f8000000400780c */ /* 0x000fc80003f04070 */
[----:B------:R-:W-:-:S09]  /*ac50*/  SEL R0, R0, 0x7c, P0 ;  /* 0x0000007c00007807 */ /* 0x000fd20000000000 */
.L_x_2328:
[----:B------:R-:W-:Y:S05]  /*ac60*/  BSYNC.RECONVERGENT B0 ;  /* 0x0000000000007941 */ /* 0x000fea0003800200 */
.L_x_2326:
[----:B------:R-:W-:-:S04]  /*ac70*/  SHF.R.U32.HI R5, RZ, 0x18, R5 ;  /* 0x00000018ff057819 */ /* 0x000fc80000011605 */
[----:B------:R-:W-:-:S05]  /*ac80*/  LOP3.LUT R5, R0, 0x80, R5, 0xf8, !PT ;  /* 0x0000008000057812 */ /* 0x000fca00078ef805 */
[----:B------:R-:W-:Y:S01]  /*ac90*/  STG.E.U8 desc[UR36][R2.64], R5 ;  /* 0x0000000502007986 */ /* 0x000fe2000c101124 */
[----:B------:R-:W-:Y:S05]  /*aca0*/  EXIT ;  /* 0x000000000000794d */ /* 0x000fea0003800000 */
.L_x_2320:
        /* <DEDUP_REMOVED lines=12> */
        .type           $_ZN2at6native27unrolled_elementwise_kernelIZZZNS0_15sin_kernel_cudaERNS_18TensorIteratorBaseEENKUlvE0_clEvENKUlvE_clEvEUldE_St5arrayIPcLm2EELi4E23TrivialOffsetCalculatorILi1EjESB_NS0_6memory12LoadWithCastILi1EEENSC_13StoreWithCastILi1EEEEEviT_T0_T2_T3_T4_T5_$__internal_trig_reduction_slowpathd,@function
        .size           $_ZN2at6native27unrolled_elementwise_kernelIZZZNS0_15sin_kernel_cudaERNS_18TensorIteratorBaseEENKUlvE0_clEvENKUlvE_clEvEUldE_St5arrayIPcLm2EELi4E23TrivialOffsetCalculatorILi1EjESB_NS0_6memory12LoadWithCastILi1EEENSC_13StoreWithCastILi1EEEEEviT_T0_T2_T3_T4_T5_$__internal_trig_reduction_slowpathd,(.L_x_2554 - $_ZN2at6native27unrolled_elementwise_kernelIZZZNS0_15sin_kernel_cudaERNS_18TensorIteratorBaseEENKUlvE0_clEvENKUlvE_clEvEUldE_St5arrayIPcLm2EELi4E23TrivialOffsetCalculatorILi1EjESB_NS0_6memory12LoadWithCastILi1EEENSC_13StoreWithCastILi1EEEEEviT_T0_T2_T3_T4_T5_$__internal_trig_reduction_slowpathd)
$_ZN2at6native27unrolled_elementwise_kernelIZZZNS0_15sin_kernel_cudaERNS_18TensorIteratorBaseEENKUlvE0_clEvENKUlvE_clEvEUldE_St5arrayIPcLm2EELi4E23TrivialOffsetCalculatorILi1EjESB_NS0_6memory12LoadWithCastILi1EEENSC_13StoreWithCastILi1EEEEEviT_T0_T2_T3_T4_T5_$__internal_trig_reduction_slowpathd:
[--C-:B------:R-:W-:Y:S01]  /*ad70*/  SHF.R.U32.HI R6, RZ, 0x14, R3.reuse ;  /* 0x00000014ff067819 */ /* 0x100fe20000011603 */
[----:B------:R-:W-:Y:S02]  /*ad80*/  IMAD.MOV.U32 R13, RZ, RZ, R3 ;  /* 0x000000ffff0d7224 */ /* 0x000fe400078e0003 */
[----:B------:R-:W-:Y:S01]  /*ad90*/  IMAD.MOV.U32 R7, RZ, RZ, RZ ;  /* 0x000000ffff077224 */ /* 0x000fe200078e00ff */
        /* <DEDUP_REMOVED lines=15> */
[----:B------:R-:W-:Y:S01]  /*ae90*/  BSSY.RECONVERGENT B3, `(.L_x_2332) ;  /* 0x0000022000037945 */ /* 0x000fe20003800200 */
[----:B------:R-:W-:Y:S01]  /*aea0*/  IMAD.SHL.U32 R21, R12, 0x800, RZ ;  /* 0x000008000c157824 */ /* 0x000fe200078e00ff */
[----:B------:R-:W-:Y:S01]  /*aeb0*/  IADD3 R26, PT, PT, RZ, -R7, -R14 ;  /* 0x80000007ff1a7210 */ /* 0x000fe20007ffe80e */
[----:B------:R-:W-:Y:S01]  /*aec0*/  IMAD.MOV.U32 R20, RZ, RZ, RZ ;  /* 0x000000ffff147224 */ /* 0x000fe200078e00ff */
[----:B------:R-:W-:Y:S02]  /*aed0*/  CS2R R10, SRZ ;  /* 0x00000000000a7805 */ /* 0x000fe4000001ff00 */
[----:B------:R-:W-:-:S07]  /*aee0*/  LOP3.LUT R15, R15, 0x80000000, RZ, 0xfc, !PT ;  /* 0x800000000f0f7812 */ /* 0x000fce00078efcff */
.L_x_2333:
[----:B------:R-:W1:Y:S01]  /*aef0*/  LDC.64 R12, c[0x4][0x138] ;  /* 0x01004e00ff0c7b82 */ /* 0x000e620000000a00 */
[----:B0-----:R-:W-:Y:S02]  /*af00*/  R2UR UR4, R8 ;  /* 0x00000000080472ca */ /* 0x001fe400000e0000 */
[----:B------:R-:W-:Y:S01]  /*af10*/  R2UR UR5, R9 ;  /* 0x00000000090572ca */ /* 0x000fe200000e0000 */
[----:B-1----:R-:W-:-:S12]  /*af20*/  IMAD.WIDE R12, R31, 0x8, R12 ;  /* 0x000000081f0c7825 */ /* 0x002fd800078e020c */
[----:B------:R-:W2:Y:S01]  /*af30*/  LDG.E.64.CONSTANT R12, desc[UR4][R12.64] ;  /* 0x000000040c0c7981 */ /* 0x000ea2000c1e9b00 */
[----:B------:R-:W-:Y:S02]  /*af40*/  VIADD R26, R26, 0x1 ;  /* 0x000000011a1a7836 */ /* 0x000fe40000000000 */
[----:B------:R-:W-:Y:S02]  /*af50*/  VIADD R31, R31, 0x1 ;  /* 0x000000011f1f7836 */ /* 0x000fe40000000000 */
        /* <DEDUP_REMOVED lines=18> */
[----:B0-----:R-:W-:Y:S02]  /*b080*/  IMAD.MOV.U32 R10, RZ, RZ, R30 ;  /* 0x000000ffff0a7224 */ /* 0x001fe400078e001e */
[----:B------:R-:W-:Y:S02]  /*b090*/  IMAD.MOV.U32 R11, RZ, RZ, R13 ;  /* 0x000000ffff0b7224 */ /* 0x000fe400078e000d */
[----:B------:R-:W-:Y:S05]  /*b0a0*/  @P0 BRA `(.L_x_2333) ;  /* 0xfffffffc00900947 */ /* 0x000fea000383ffff */
[----:B------:R-:W-:Y:S05]  /*b0b0*/  BSYNC.RECONVERGENT B3 ;  /* 0x0000000000037941 */ /* 0x000fea0003800200 */
.L_x_2332:
[----:B------:R-:W-:-:S07]  /*b0c0*/  IMAD.MOV.U32 R31, RZ, RZ, R14 ;  /* 0x000000ffff1f7224 */ /* 0x000fce00078e000e */
.L_x_2331:
[----:B------:R-:W-:Y:S05]  /*b0d0*/  BSYNC.RECONVERGENT B2 ;  /* 0x0000000000027941 */ /* 0x000fea0003800200 */
.L_x_2330:
[----:B------:R-:W-:Y:S01]  /*b0e0*/  LOP3.LUT P0, R35, R6, 0x3f, RZ, 0xc0, !PT ;  /* 0x0000003f06237812 */ /* 0x000fe2000780c0ff */
[----:B------:R-:W-:-:S04]  /*b0f0*/  IMAD.IADD R6, R7, 0x1, R31 ;  /* 0x0000000107067824 */ /* 0x000fc800078e021f */
        /* <DEDUP_REMOVED lines=9> */
[CC--:B---3--:R-:W-:Y:S02]  /*b190*/  @P0 SHF.L.U32 R21, R8.reuse, R35.reuse, RZ ;  /* 0x0000002308150219 */ /* 0x0c8fe400000006ff */
[----:B0-----:R-:W-:Y:S02]  /*b1a0*/  @P0 SHF.R.U64 R10, R13, R12, R15 ;  /* 0x0000000c0d0a0219 */ /* 0x001fe4000000120f */
[--C-:B------:R-:W-:Y:S02]  /*b1b0*/  @P0 SHF.R.U32.HI R33, RZ, 0x1, R9.reuse ;  /* 0x00000001ff210819 */ /* 0x100fe40000011609 */
[C-C-:B------:R-:W-:Y:S02]  /*b1c0*/  @P0 SHF.R.U64 R31, R8.reuse, 0x1, R9.reuse ;  /* 0x00000001081f0819 */ /* 0x140fe40000001209 */
[----:B------:R-:W-:-:S02]  /*b1d0*/  @P0 SHF.L.U64.HI R14, R8, R35, R9 ;  /* 0x00000023080e0219 */ /* 0x000fc40000010209 */
[----:B------:R-:W-:Y:S02]  /*b1e0*/  @P0 SHF.R.U32.HI R11, RZ, R12, R15 ;  /* 0x0000000cff0b0219 */ /* 0x000fe4000001160f */
[----:B------:R-:W-:Y:S02]  /*b1f0*/  @P0 LOP3.LUT R8, R21, R10, RZ, 0xfc, !PT ;  /* 0x0000000a15080212 */ /* 0x000fe400078efcff */
[----:B----4-:R-:W-:Y:S02]  /*b200*/  @P0 SHF.L.U32 R13, R6, R35, RZ ;  /* 0x00000023060d0219 */ /* 0x010fe400000006ff */
[----:B------:R-:W-:Y:S02]  /*b210*/  @P0 SHF.R.U64 R20, R31, R12, R33 ;  /* 0x0000000c1f140219 */ /* 0x000fe40000001221 */
[----:B------:R-:W-:Y:S01]  /*b220*/  @P0 LOP3.LUT R9, R14, R11, RZ, 0xfc, !PT ;  /* 0x0000000b0e090212 */ /* 0x000fe200078efcff */
[----:B------:R-:W-:Y:S01]  /*b230*/  IMAD.SHL.U32 R11, R8, 0x4, RZ ;  /* 0x00000004080b7824 */ /* 0x000fe200078e00ff */
[----:B------:R-:W-:-:S02]  /*b240*/  @P0 SHF.L.U64.HI R35, R6, R35, R7 ;  /* 0x0000002306230219 */ /* 0x000fc40000010207 */
[----:B------:R-:W-:Y:S02]  /*b250*/  @P0 SHF.R.U32.HI R12, RZ, R12, R33 ;  /* 0x0000000cff0c0219 */ /* 0x000fe40000011621 */
[----:B------:R-:W-:Y:S02]  /*b260*/  @P0 LOP3.LUT R6, R13, R20, RZ, 0xfc, !PT ;  /* 0x000000140d060212 */ /* 0x000fe400078efcff */
[----:B------:R-:W-:Y:S02]  /*b270*/  SHF.L.U64.HI R8, R8, 0x2, R9 ;  /* 0x0000000208087819 */ /* 0x000fe40000010209 */
[----:B------:R-:W-:Y:S02]  /*b280*/  @P0 LOP3.LUT R7, R35, R12, RZ, 0xfc, !PT ;  /* 0x0000000c23070212 */ /* 0x000fe400078efcff */
[----:B------:R-:W-:Y:S02]  /*b290*/  SHF.L.W.U32.HI R9, R9, 0x2, R6 ;  /* 0x0000000209097819 */ /* 0x000fe40000010e06 */
[----:B------:R-:W-:-:S02]  /*b2a0*/  IADD3 RZ, P0, PT, RZ, -R11, RZ ;  /* 0x8000000bffff7210 */ /* 0x000fc40007f1e0ff */
[----:B------:R-:W-:Y:S02]  /*b2b0*/  LOP3.LUT R10, RZ, R8, RZ, 0x33, !PT ;  /* 0x00000008ff0a7212 */ /* 0x000fe400078e33ff */
[----:B------:R-:W-:Y:S02]  /*b2c0*/  SHF.L.W.U32.HI R6, R6, 0x2, R7 ;  /* 0x0000000206067819 */ /* 0x000fe40000010e07 */
[----:B------:R-:W-:Y:S02]  /*b2d0*/  LOP3.LUT R12, RZ, R9, RZ, 0x33, !PT ;  /* 0x00000009ff0c7212 */ /* 0x000fe400078e33ff */
[----:B------:R-:W-:Y:S02]  /*b2e0*/  IADD3.X R15, P0, PT, RZ, R10, RZ, P0, !PT ;  /* 0x0000000aff0f7210 */ /* 0x000fe4000071e4ff */
[----:B------:R-:W-:Y:S02]  /*b2f0*/  LOP3.LUT R10, RZ, R6, RZ, 0x33, !PT ;  /* 0x00000006ff0a7212 */ /* 0x000fe400078e33ff */
[----:B------:R-:W-:-:S02]  /*b300*/  IADD3.X R12, P1, PT, RZ, R12, RZ, P0, !PT ;  /* 0x0000000cff0c7210 */ /* 0x000fc4000073e4ff */
        /* <DEDUP_REMOVED lines=11> */
[----:B------:R-:W-:-:S03]  /*b3c0*/  IADD3 R12, PT, PT, -R9, 0x3f, RZ ;  /* 0x0000003f090c7810 */ /* 0x000fc60007ffe1ff */
[----:B------:R-:W-:-:S05]  /*b3d0*/  @P1 IMAD.MOV R12, RZ, RZ, R14 ;  /* 0x000000ffff0c1224 */ /* 0x000fca00078e020e */
[----:B------:R-:W-:-:S13]  /*b3e0*/  ISETP.NE.AND P1, PT, R12, RZ, PT ;  /* 0x000000ff0c00720c */ /* 0x000fda0003f25270 */
[----:B------:R-:W-:Y:S05]  /*b3f0*/  @!P1 BRA `(.L_x_2335) ;  /* 0x0000000000289947 */ /* 0x000fea0003800000 */
[C---:B------:R-:W-:Y:S02]  /*b400*/  LOP3.LUT R8, R12.reuse, 0x3f, RZ, 0xc0, !PT ;  /* 0x0000003f0c087812 */ /* 0x040fe400078ec0ff */
[--C-:B------:R-:W-:Y:S02]  /*b410*/  SHF.R.U64 R14, R11, 0x1, R20.reuse ;  /* 0x000000010b0e7819 */ /* 0x100fe40000001214 */
        /* <DEDUP_REMOVED lines=8> */
.L_x_2335:
[----:B------:R-:W-:Y:S05]  /*b4a0*/  BSYNC.RECONVERGENT B2 ;  /* 0x0000000000027941 */ /* 0x000fea0003800200 */
.L_x_2334:
[----:B------:R-:W-:Y:S01]  /*b4b0*/  IMAD.WIDE.U32 R14, R13, 0x2168c235, RZ ;  /* 0x2168c2350d0e7825 */ /* 0x000fe200078e00ff */
[----:B------:R-:W-:-:S03]  /*b4c0*/  SHF.R.U32.HI R7, RZ, 0x1e, R7 ;  /* 0x0000001eff077819 */ /* 0x000fc60000011607 */
[----:B------:R-:W-:Y:S01]  /*b4d0*/  IMAD.MOV.U32 R8, RZ, RZ, R15 ;  /* 0x000000ffff087224 */ /* 0x000fe200078e000f */
[----:B------:R-:W-:Y:S01]  /*b4e0*/  IADD3 RZ, P1, PT, R14, R14, RZ ;  /* 0x0000000e0eff7210 */ /* 0x000fe20007f3e0ff */
[----:B------:R-:W-:Y:S01]  /*b4f0*/  IMAD.MOV.U32 R9, RZ, RZ, RZ ;  /* 0x000000ffff097224 */ /* 0x000fe200078e00ff */
[----:B------:R-:W-:Y:S01]  /*b500*/  LEA.HI R7, R6, R7, RZ, 0x1 ;  /* 0x0000000706077211 */ /* 0x000fe200078f08ff */
[----:B------:R-:W-:-:S04]  /*b510*/  IMAD.HI.U32 R11, R10, -0x36f0255e, RZ ;  /* 0xc90fdaa20a0b7827 */ /* 0x000fc800078e00ff */
[----:B------:R-:W-:-:S04]  /*b520*/  IMAD.WIDE.U32 R8, R13, -0x36f0255e, R8 ;  /* 0xc90fdaa20d087825 */ /* 0x000fc800078e0008 */
[C---:B------:R-:W-:Y:S02]  /*b530*/  IMAD R13, R10.reuse, -0x36f0255e, RZ ;  /* 0xc90fdaa20a0d7824 */ /* 0x040fe400078e02ff */
[----:B------:R-:W-:-:S04]  /*b540*/  IMAD.WIDE.U32 R8, P2, R10, 0x2168c235, R8 ;  /* 0x2168c2350a087825 */ /* 0x000fc80007840008 */
[----:B------:R-:W-:Y:S01]  /*b550*/  IMAD.X R10, RZ, RZ, R11, P2 ;  /* 0x000000ffff0a7224 */ /* 0x000fe200010e060b */
[----:B------:R-:W-:Y:S02]  /*b560*/  IADD3 R9, P2, PT, R13, R9, RZ ;  /* 0x000000090d097210 */ /* 0x000fe40007f5e0ff */
[----:B------:R-:W-:Y:S02]  /*b570*/  IADD3.X RZ, P1, PT, R8, R8, RZ, P1, !PT ;  /* 0x0000000808ff7210 */ /* 0x000fe40000f3e4ff */
[C---:B------:R-:W-:Y:S01]  /*b580*/  ISETP.GT.U32.AND P3, PT, R9.reuse, RZ, PT ;  /* 0x000000ff0900720c */ /* 0x040fe20003f64070 */
[----:B------:R-:W-:Y:S01]  /*b590*/  IMAD.X R10, RZ, RZ, R10, P2 ;  /* 0x000000ffff0a7224 */ /* 0x000fe200010e060a */
[----:B------:R-:W-:-:S04]  /*b5a0*/  IADD3.X R8, P2, PT, R9, R9, RZ, P1, !PT ;  /* 0x0000000909087210 */ /* 0x000fc80000f5e4ff */
[C---:B------:R-:W-:Y:S01]  /*b5b0*/  ISETP.GT.AND.EX P1, PT, R10.reuse, RZ, PT, P3 ;  /* 0x000000ff0a00720c */ /* 0x040fe20003f24330 */
[----:B------:R-:W-:-:S03]  /*b5c0*/  IMAD.X R11, R10, 0x1, R10, P2 ;  /* 0x000000010a0b7824 */ /* 0x000fc600010e060a */
[----:B------:R-:W-:Y:S02]  /*b5d0*/  SEL R8, R8, R9, P1 ;  /* 0x0000000908087207 */ /* 0x000fe40000800000 */
[----:B------:R-:W-:Y:S02]  /*b5e0*/  SEL R9, R11, R10, P1 ;  /* 0x0000000a0b097207 */ /* 0x000fe40000800000 */
[----:B------:R-:W-:Y:S02]  /*b5f0*/  IADD3 R8, P2, PT, R8, 0x1, RZ ;  /* 0x0000000108087810 */ /* 0x000fe40007f5e0ff */
[----:B------:R-:W-:Y:S02]  /*b600*/  SEL R11, RZ, 0xffffffff, !P1 ;  /* 0xffffffffff0b7807 */ /* 0x000fe40004800000 */
[----:B------:R-:W-:Y:S01]  /*b610*/  LOP3.LUT P1, R3, R3, 0x80000000, RZ, 0xc0, !PT ;  /* 0x8000000003037812 */ /* 0x000fe2000782c0ff */
[----:B------:R-:W-:Y:S02]  /*b620*/  IMAD.X R9, RZ, RZ, R9, P2 ;  /* 0x000000ffff097224 */ /* 0x000fe400010e0609 */
[----:B------:R-:W-:Y:S01]  /*b630*/  IMAD.IADD R10, R11, 0x1, -R12 ;  /* 0x000000010b0a7824 */ /* 0x000fe200078e0a0c */
[----:B------:R-:W-:-:S02]  /*b640*/  @!P0 LOP3.LUT R3, R3, 0x80000000, RZ, 0x3c, !PT ;  /* 0x8000000003038812 */ /* 0x000fc400078e3cff */
[----:B------:R-:W-:-:S04]  /*b650*/  SHF.R.U64 R8, R8, 0xa, R9 ;  /* 0x0000000a08087819 */ /* 0x000fc80000001209 */
[----:B------:R-:W-:-:S03]  /*b660*/  IADD3 R8, P2, PT, R8, 0x1, RZ ;  /* 0x0000000108087810 */ /* 0x000fc60007f5e0ff */
[----:B------:R-:W-:Y:S01]  /*b670*/  @P1 IMAD.MOV R7, RZ, RZ, -R7 ;  /* 0x000000ffff071224 */ /* 0x000fe200078e0a07 */
[----:B------:R-:W-:-:S04]  /*b680*/  LEA.HI.X R9, R9, RZ, RZ, 0x16, P2 ;  /* 0x000000ff09097211 */ /* 0x000fc800010fb4ff */
[--C-:B------:R-:W-:Y:S01]  /*b690*/  SHF.R.U64 R12, R8, 0x1, R9.reuse ;  /* 0x00000001080c7819 */ /* 0x100fe20000001209 */
[----:B------:R-:W-:Y:S01]  /*b6a0*/  IMAD.SHL.U32 R8, R10, 0x100000, RZ ;  /* 0x001000000a087824 */ /* 0x000fe200078e00ff */
[----:B------:R-:W-:Y:S02]  /*b6b0*/  SHF.R.U32.HI R9, RZ, 0x1, R9 ;  /* 0x00000001ff097819 */ /* 0x000fe40000011609 */
[----:B------:R-:W-:-:S04]  /*b6c0*/  IADD3 R12, P2, P3, RZ, RZ, R12 ;  /* 0x000000ffff0c7210 */ /* 0x000fc80007b5e00c */
[----:B------:R-:W-:-:S04]  /*b6d0*/  IADD3.X R6, PT, PT, R8, 0x3fe00000, R9, P2, P3 ;  /* 0x3fe0000008067810 */ /* 0x000fc800017e6409 */
[----:B------:R-:W-:-:S07]  /*b6e0*/  LOP3.LUT R13, R6, R3, RZ, 0xfc, !PT ;  /* 0x00000003060d7212 */ /* 0x000fce00078efcff */
.L_x_2329:
[----:B------:R-:W-:Y:S02]  /*b6f0*/  IMAD.MOV.U32 R3, RZ, RZ, R7 ;  /* 0x000000ffff037224 */ /* 0x000fe400078e0007 */
[----:B------:R-:W-:Y:S02]  /*b700*/  IMAD.MOV.U32 R6, RZ, RZ, R0 ;  /* 0x000000ffff067224 */ /* 0x000fe400078e0000 */
[----:B------:R-:W-:-:S04]  /*b710*/  IMAD.MOV.U32 R7, RZ, RZ, 0x0 ;  /* 0x00000000ff077424 */ /* 0x000fc800078e00ff */
[----:B------:R-:W-:Y:S05]  /*b720*/  RET.REL.NODEC R6 `(_ZN2at6native27unrolled_elementwise_kernelIZZZNS0_15sin_kernel_cudaERNS_18TensorIteratorBaseEENKUlvE0_clEvENKUlvE_clEvEUldE_St5arrayIPcLm2EELi4E23TrivialOffsetCalculatorILi1EjESB_NS0_6memory12LoadWithCastILi1EEENSC_13StoreWithCastILi1EEEEEviT_T0_T2_T3_T4_T5_) ;  /* 0xffffff4806347950 */ /* 0x000fea0003c3ffff */
.L_x_2336:
        /* <DEDUP_REMOVED lines=13> */
.L_x_2554:


//--------------------- .text._ZN2at6native18elementwise_kernelILi128ELi2EZNS0_22gpu_kernel_impl_nocastIZZZNS0_15sin_kernel_cudaERNS_18TensorIteratorBaseEENKUlvE0_clEvENKUlvE_clEvEUldE_EEvS4_RKT_EUliE_EEviT1_ --------------------------
	.section	.text._ZN2at6native18elementwise_kernelILi128ELi2EZNS0_22gpu_kernel_impl_nocastIZZZNS0_15sin_kernel_cudaERNS_18TensorIteratorBaseEENKUlvE0_clEvENKUlvE_clEvEUldE_EEvS4_RKT_EUliE_EEviT1_,"ax",@progbits
	.align	128
        .global         _ZN2at6native18elementwise_kernelILi128ELi2EZNS0_22gpu_kernel_impl_nocastIZZZNS0_15sin_kernel_cudaERNS_18TensorIteratorBaseEENKUlvE0_clEvENKUlvE_clEvEUldE_EEvS4_RKT_EUliE_EEviT1_
        .type           _ZN2at6native18elementwise_kernelILi128ELi2EZNS0_22gpu_kernel_impl_nocastIZZZNS0_15sin_kernel_cudaERNS_18TensorIteratorBaseEENKUlvE0_clEvENKUlvE_clEvEUldE_EEvS4_RKT_EUliE_EEviT1_,@function
        .size           _ZN2at6native18elementwise_kernelILi128ELi2EZNS0_22gpu_kernel_impl_nocastIZZZNS0_15sin_kernel_cudaERNS_18TensorIteratorBaseEENKUlvE0_clEvENKUlvE_clEvEUldE_EEvS4_RKT_EUliE_EEviT1_,(.L_x_2555 - _ZN2at6native18elementwise_kernelILi128ELi2EZNS0_22gpu_kernel_impl_nocastIZZZNS0_15sin_kernel_cudaERNS_18TensorIteratorBaseEENKUlvE0_clEvENKUlvE_clEvEUldE_EEvS4_RKT_EUliE_EEviT1_)
        .other          _ZN2at6native18elementwise_kernelILi128ELi2EZNS0_22gpu_kernel_impl_nocastIZZZNS0_15sin_kernel_cudaERNS_18TensorIteratorBaseEENKUlvE0_clEvENKUlvE_clEvEUldE_EEvS4_RKT_EUliE_EEviT1_,@"STO_CUDA_ENTRY STV_DEFAULT"
_ZN2at6native18elementwise_kernelILi128ELi2EZNS0_22gpu_kernel_impl_nocastIZZZNS0_15sin_kernel_cudaERNS_18TensorIteratorBaseEENKUlvE0_clEvENKUlvE_clEvEUldE_EEvS4_RKT_EUliE_EEviT1_:
.text._ZN2at6native18elementwise_kernelILi128ELi2EZNS0_22gpu_kernel_impl_nocastIZZZNS0_15sin_kernel_cudaERNS_18TensorIteratorBaseEENKUlvE0_clEvENKUlvE_clEvEUldE_EEvS4_RKT_EUliE_EEviT1_:
[----:B------:R-:W0:Y:S08]  /*0000*/  LDC R1, c[0x0][0x37c] ;  /* 0x0000df00ff017b82 */ /* 0x000e300000000800 */
[----:B------:R-:W1:Y:S01]  /*0010*/  LDC R2, c[0x0][0x388] ;  /* 0x0000e200ff027b82 */ /* 0x000e620000000800 */
[----:B------:R-:W2:Y:S01]  /*0020*/  S2R R17, SR_TID.X ;  /* 0x0000000000117919 */ /* 0x000ea20000002100 */
[----:B------:R-:W3:Y:S01]  /*0030*/  LDCU.64 UR6, c[0x0][0x358] ;  /* 0x00006b00ff0677ac */ /* 0x000ee20008000a00 */
[----:B0-----:R-:W-:-:S05]  /*0040*/  VIADD R1, R1, 0xffffffd8 ;  /* 0xffffffd801017836 */ /* 0x001fca0000000000 */
[----:B------:R-:W0:Y:S01]  /*0050*/  S2UR UR4, SR_CTAID.X ;  /* 0x00000000000479c3 */ /* 0x000e220000002500 */
[----:B-1----:R-:W-:Y:S01]  /*0060*/  ISETP.NE.AND P0, PT, R2, RZ, PT ;  /* 0x000000ff0200720c */ /* 0x002fe20003f05270 */
[----:B0-----:R-:W-:-:S06]  /*0070*/  USHF.L.U32 UR4, UR4, 0x8, URZ ;  /* 0x0000000804047899 */ /* 0x001fcc00080006ff */
[----:B--2---:R-:W-:-:S06]  /*0080*/  LOP3.LUT R17, R17, UR4, RZ, 0xfc, !PT ;  /* 0x0000000411117c12 */ /* 0x004fcc000f8efcff */
[----:B---3--:R-:W-:Y:S05]  /*0090*/  @P0 BRA `(.L_x_2337) ;  /* 0x0000000c00e80947 */ /* 0x008fea0003800000 */
[----:B------:R-:W0:Y:S01]  /*00a0*/  LDCU UR4, c[0x0][0x380] ;  /* 0x00007000ff0477ac */ /* 0x000e220008000800 */
[----:B------:R-:W-:Y:S01]  /*00b0*/  BSSY.RECONVERGENT B0, `(.L_x_2338) ;  /* 0x000007c000007945 */ /* 0x000fe20003800200 */
[----:B0-----:R-:W-:-:S13]  /*00c0*/  ISETP.GE.AND P0, PT, R17, UR4, PT ;  /* 0x0000000411007c0c */ /* 0x001fda000bf06270 */
[----:B------:R-:W-:Y:S05]  /*00d0*/  @P0 BRA `(.L_x_2339) ;  /* 0x0000000400e40947 */ /* 0x000fea0003800000 */
[----:B------:R-:W0:Y:S02]  /*00e0*/  LDC.64 R2, c[0x0][0x588] ;  /* 0x00016200ff027b82 */ /* 0x000e240000000a00 */
[----:B0-----:R-:W2:Y:S02]  /*00f0*/  LDG.E.64 R4, desc[UR6][R2.64] ;  /* 0x0000000602047981 */ /* 0x001ea4000c1e1b00 */
[----:B--2---:R-:W0:Y:S02]  /*0100*/  DSETP.NEU.AND P0, PT, |R4|, +INF , PT ;  /* 0x7ff000000400742a */ /* 0x004e240003f0d200 */
        /* <DEDUP_REMOVED lines=8> */
[----:B------:R-:W0:Y:S01]  /*0190*/  DMUL R6, R4, UR4 ;  /* 0x0000000404067c28 */ /* 0x000e220008000000 */
        /* <DEDUP_REMOVED lines=32> */
[----:B------:R-:W-:Y:S01]  /*03a0*/  BSSY.RECONVERGENT B1, `(.L_x_2342) ;  /* 0x0000004000017945 */ /* 0x000fe20003800200 */
[----:B------:R-:W-:Y:S01]  /*03b0*/  IMAD.MOV.U32 R8, RZ, RZ, R4 ;  /* 0x000000ffff087224 */ /* 0x000fe200078e0004 */
[----:B------:R-:W-:-:S07]  /*03c0*/  MOV R4, 0x3e0 ;  /* 0x000003e000047802 */ /* 0x000fce0000000f00 */
[----:B------:R-:W-:Y:S05]  /*03d0*/  CALL.REL.NOINC `($_ZN2at6native18elementwise_kernelILi128ELi2EZNS0_22gpu_kernel_impl_nocastIZZZNS0_15sin_kernel_cudaERNS_18TensorIteratorBaseEENKUlvE0_clEvENKUlvE_clEvEUldE_EEvS4_RKT_EUliE_EEviT1_$__internal_trig_reduction_slowpathd) ;  /* 0x0000004000787944 */ /* 0x000fea0003c00000 */
[----:B------:R-:W-:Y:S05]  /*03e0*/  BSYNC.RECONVERGENT B1 ;  /* 0x0000000000017941 */ /* 0x000fea0003800200 */
.L_x_2342:
[----:B------:R-:W-:Y:S01]  /*03f0*/  MOV R0, R7 ;  /* 0x0000000700007202 */ /* 0x000fe20000000f00 */
[----:B------:R-:W-:Y:S02]  /*0400*/  IMAD.MOV.U32 R2, RZ, RZ, R14 ;  /* 0x000000ffff027224 */ /* 0x000fe400078e000e */
[----:B------:R-:W-:Y:S01]  /*0410*/  IMAD.MOV.U32 R3, RZ, RZ, R15 ;  /* 0x000000ffff037224 */ /* 0x000fe200078e000f */
[----:B------:R-:W-:Y:S06]  /*0420*/  BRA `(.L_x_2341) ;  /* 0x0000000000087947 */ /* 0x000fec0003800000 */
.L_x_2340:
[----:B------:R0:W1:Y:S02]  /*0430*/  DMUL R2, RZ, R4 ;  /* 0x00000004ff027228 */ /* 0x0000640000000000 */
[----:B01----:R-:W-:-:S07]  /*0440*/  MOV R0, RZ ;  /* 0x000000ff00007202 */ /* 0x003fce0000000f00 */
.L_x_2341:
[----:B------:R-:W0:Y:S01]  /*0450*/  LDCU.64 UR4, c[0x4][0x140] ;  /* 0x01002800ff0477ac */ /* 0x000e220008000a00 */
[----:B------:R-:W-:-:S05]  /*0460*/  IMAD.SHL.U32 R4, R0, 0x40, RZ ;  /* 0x0000004000047824 */ /* 0x000fca00078e00ff */
        /* <DEDUP_REMOVED lines=9> */
[----:B------:R-:W-:Y:S01]  /*0500*/  VIADD R17, R17, 0x80 ;  /* 0x0000008011117836 */ /* 0x000fe20000000000 */
[----:B------:R-:W-:Y:S01]  /*0510*/  ISETP.NE.U32.AND P0, PT, R16, 0x1, PT ;  /* 0x000000011000780c */ /* 0x000fe20003f05070 */
[----:B------:R-:W-:-:S03]  /*0520*/  IMAD.MOV.U32 R16, RZ, RZ, 0x3da8ff83 ;  /* 0x3da8ff83ff107424 */ /* 0x000fc600078e00ff */
[----:B------:R-:W-:Y:S02]  /*0530*/  FSEL R22, R22, -8.06006814911005101289e+34, !P0 ;  /* 0xf9785eba16167808 */ /* 0x000fe40004000000 */
[----:B------:R-:W-:-:S15]  /*0540*/  FSEL R23, -R16, 0.11223486810922622681, !P0 ;  /* 0x3de5db6510177808 */ /* 0x000fde0004000100 */
        /* <DEDUP_REMOVED lines=28> */
[----:B0-----:R0:W1:Y:S02]  /*0710*/  DFMA R4, R18, R4, R6 ;  /* 0x000000041204722b */ /* 0x0010640000000006 */
[----:B0-----:R-:W0:-:S15]  /*0720*/  LDC.64 R6, c[0x0][0x580] ;  /* 0x00016000ff067b82 */ /* 0x001e1e0000000a00 */
[----:B------:R-:W-:-:S15]  /*0730*/  NOP ;  /* 0x0000000000007918 */ /* 0x000fde0000000000 */
[----:B------:R-:W-:-:S15]  /*0740*/  NOP ;  /* 0x0000000000007918 */ /* 0x000fde0000000000 */
[----:B------:R-:W-:-:S15]  /*0750*/  NOP ;  /* 0x0000000000007918 */ /* 0x000fde0000000000 */
[----:B------:R-:W-:-:S02]  /*0760*/  NOP ;  /* 0x0000000000007918 */ /* 0x000fc40000000000 */
        /* <DEDUP_REMOVED lines=14> */
[----:B------:R-:W-:-:S05]  /*0850*/  FSEL R3, R5, R3, !P0 ;  /* 0x0000000305037208 */ /* 0x000fca0004000000 */
[----:B0-----:R0:W-:Y:S02]  /*0860*/  STG.E.64 desc[UR6][R6.64], R2 ;  /* 0x0000000206007986 */ /* 0x0011e4000c101b06 */
.L_x_2339:
[----:B------:R-:W-:Y:S05]  /*0870*/  BSYNC.RECONVERGENT B0 ;  /* 0x0000000000007941 */ /* 0x000fea0003800200 */
.L_x_2338:
[----:B------:R-:W1:Y:S02]  /*0880*/  LDCU UR4, c[0x0][0x380] ;  /* 0x00007000ff0477ac */ /* 0x000e640008000800 */
[----:B-1----:R-:W-:-:S13]  /*0890*/  ISETP.GE.AND P0, PT, R17, UR4, PT ;  /* 0x0000000411007c0c */ /* 0x002fda000bf06270 */
[----:B------:R-:W-:Y:S05]  /*08a0*/  @P0 EXIT ;  /* 0x000000000000094d */ /* 0x000fea0003800000 */
[----:B------:R-:W1:Y:S02]  /*08b0*/  LDC.64 R4, c[0x0][0x588] ;  /* 0x00016200ff047b82 */ /* 0x000e640000000a00 */
[----:B-1----:R-:W2:Y:S02]  /*08c0*/  LDG.E.64 R4, desc[UR6][R4.64] ;  /* 0x0000000604047981 */ /* 0x002ea4000c1e1b00 */
[----:B--2---:R-:W1:Y:S02]  /*08d0*/  DSETP.NEU.AND P0, PT, |R4|, +INF , PT ;  /* 0x7ff000000400742a */ /* 0x004e640003f0d200 */
        /* <DEDUP_REMOVED lines=8> */
[----:B0-----:R-:W0:Y:S01]  /*0960*/  DMUL R6, R4, UR4 ;  /* 0x0000000404067c28 */ /* 0x001e220008000000 */
        /* <DEDUP_REMOVED lines=33> */
[----:B------:R-:W-:Y:S02]  /*0b80*/  MOV R8, R4 ;  /* 0x0000000400087202 */ /* 0x000fe40000000f00 */
[----:B------:R-:W-:-:S07]  /*0b90*/  MOV R4, 0xbb0 ;  /* 0x00000bb000047802 */ /* 0x000fce0000000f00 */
[----:B------:R-:W-:Y:S05]  /*0ba0*/  CALL.REL.NOINC `($_ZN2at6native18elementwise_kernelILi128ELi2EZNS0_22gpu_kernel_impl_nocastIZZZNS0_15sin_kernel_cudaERNS_18TensorIteratorBaseEENKUlvE0_clEvENKUlvE_clEvEUldE_EEvS4_RKT_EUliE_EEviT1_$__internal_trig_reduction_slowpathd) ;  /* 0x0000003800847944 */ /* 0x000fea0003c00000 */
[----:B------:R-:W-:Y:S05]  /*0bb0*/  BSYNC.RECONVERGENT B0 ;  /* 0x0000000000007941 */ /* 0x000fea0003800200 */
.L_x_2345:
[----:B------:R-:W-:Y:S01]  /*0bc0*/  IMAD.MOV.U32 R0, RZ, RZ, R7 ;  /* 0x000000ffff007224 */ /* 0x000fe200078e0007 */
[----:B------:R-:W-:Y:S01]  /*0bd0*/  MOV R3, R15 ;  /* 0x0000000f00037202 */ /* 0x000fe20000000f00 */
[----:B------:R-:W-:Y:S01]  /*0be0*/  IMAD.MOV.U32 R2, RZ, RZ, R14 ;  /* 0x000000ffff027224 */ /* 0x000fe200078e000e */
[----:B------:R-:W-:Y:S06]  /*0bf0*/  BRA `(.L_x_2344) ;  /* 0x0000000000087947 */ /* 0x000fec0003800000 */
.L_x_2343:
[----:B0-----:R0:W1:Y:S02]  /*0c00*/  DMUL R2, RZ, R4 ;  /* 0x00000004ff027228 */ /* 0x0010640000000000 */
[----:B01----:R-:W-:-:S07]  /*0c10*/  IMAD.MOV.U32 R0, RZ, RZ, RZ ;  /* 0x000000ffff007224 */ /* 0x003fce00078e00ff */
.L_x_2344:
[----:B------:R-:W0:Y:S01]  /*0c20*/  LDCU.64 UR4, c[0x4][0x140] ;  /* 0x01002800ff0477ac */ /* 0x000e220008000a00 */
[----:B------:R-:W-:-:S05]  /*0c30*/  IMAD.SHL.U32 R4, R0, 0x40, RZ ;  /* 0x0000004000047824 */ /* 0x000fca00078e00ff */
[----:B------:R-:W-:-:S04]  /*0c40*/  LOP3.LUT R4, R4, 0x40, RZ, 0xc0, !PT ;  /* 0x0000004004047812 */ /* 0x000fc800078ec0ff */
[----:B0-----:R-:W-:-:S04]  /*0c50*/  IADD3 R18, P0, PT, R4, UR4, RZ ;  /* 0x0000000404127c10 */ /* 0x001fc8000ff1e0ff */
[----:B------:R-:W-:-:S05]  /*0c60*/  IADD3.X R19, PT, PT, RZ, UR5, RZ, P0, !PT ;  /* 0x00000005ff137c10 */ /* 0x000fca00087fe4ff */
[----:B------:R-:W2:Y:S04]  /*0c70*/  LDG.E.128.CONSTANT R4, desc[UR6][R18.64] ;  /* 0x0000000612047981 */ /* 0x000ea8000c1e9d00 */
[----:B------:R-:W3:Y:S04]  /*0c80*/  LDG.E.128.CONSTANT R8, desc[UR6][R18.64+0x10] ;  /* 0x0000100612087981 */ /* 0x000ee8000c1e9d00 */
[----:B------:R-:W4:Y:S01]  /*0c90*/  LDG.E.128.CONSTANT R12, desc[UR6][R18.64+0x20] ;  /* 0x00002006120c7981 */ /* 0x000f22000c1e9d00 */
[----:B------:R-:W-:Y:S01]  /*0ca0*/  LOP3.LUT R20, R0, 0x1, RZ, 0xc0, !PT ;  /* 0x0000000100147812 */ /* 0x000fe200078ec0ff */
[----:B------:R-:W-:Y:S01]  /*0cb0*/  IMAD.MOV.U32 R21, RZ, RZ, 0x3da8ff83 ;  /* 0x3da8ff83ff157424 */ /* 0x000fe200078e00ff */
[----:B------:R-:W2:Y:S02]  /*0cc0*/  DMUL R16, R2, R2 ;  /* 0x0000000202107228 */ /* 0x000ea40000000000 */
[----:B------:R-:W-:Y:S01]  /*0cd0*/  ISETP.NE.U32.AND P0, PT, R20, 0x1, PT ;  /* 0x000000011400780c */ /* 0x000fe20003f05070 */
[----:B------:R-:W-:-:S03]  /*0ce0*/  IMAD.MOV.U32 R20, RZ, RZ, 0x20fd8164 ;  /* 0x20fd8164ff147424 */ /* 0x000fc600078e00ff */
[----:B------:R-:W-:Y:S02]  /*0cf0*/  FSEL R21, -R21, 0.11223486810922622681, !P0 ;  /* 0x3de5db6515157808 */ /* 0x000fe40004000100 */
[----:B------:R-:W-:-:S15]  /*0d00*/  FSEL R20, R20, -8.06006814911005101289e+34, !P0 ;  /* 0xf9785eba14147808 */ /* 0x000fde0004000000 */
        /* <DEDUP_REMOVED lines=8> */
[----:B0-----:R0:W3:Y:S02]  /*0d90*/  DFMA R4, R16, R4, R6 ;  /* 0x000000041004722b */ /* 0x0010e40000000006 */
[----:B0-----:R-:W0:-:S15]  /*0da0*/  LDC.64 R6, c[0x0][0x580] ;  /* 0x00016000ff067b82 */ /* 0x001e1e0000000a00 */
[----:B------:R-:W-:-:S15]  /*0db0*/  NOP ;  /* 0x0000000000007918 */ /* 0x000fde0000000000 */
[----:B------:R-:W-:-:S15]  /*0dc0*/  NOP ;  /* 0x0000000000007918 */ /* 0x000fde0000000000 */
[----:B------:R-:W-:-:S15]  /*0dd0*/  NOP ;  /* 0x0000000000007918 */ /* 0x000fde0000000000 */
[----:B------:R-:W-:-:S02]  /*0de0*/  NOP ;  /* 0x0000000000007918 */ /* 0x000fc40000000000 */
[----:B---3--:R-:W1:-:S15]  /*0df0*/  DFMA R4, R16, R4, R8 ;  /* 0x000000041004722b */ /* 0x008e5e0000000008 */
[----:B------:R-:W-:-:S15]  /*0e00*/  NOP ;  /* 0x0000000000007918 */ /* 0x000fde0000000000 */
[----:B------:R-:W-:-:S15]  /*0e10*/  NOP ;  /* 0x0000000000007918 */ /* 0x000fde0000000000 */
[----:B------:R-:W-:-:S15]  /*0e20*/  NOP ;  /* 0x0000000000007918 */ /* 0x000fde0000000000 */
[----:B------:R-:W-:-:S04]  /*0e30*/  NOP ;  /* 0x0000000000007918 */ /* 0x000fc80000000000 */
[----:B-1----:R-:W4:-:S15]  /*0e40*/  DFMA R4, R16, R4, R10 ;  /* 0x000000041004722b */ /* 0x002f1e000000000a */
[----:B------:R-:W-:-:S15]  /*0e50*/  NOP ;  /* 0x0000000000007918 */ /* 0x000fde0000000000 */
[----:B------:R-:W-:-:S15]  /*0e60*/  NOP ;  /* 0x0000000000007918 */ /* 0x000fde0000000000 */
[----:B------:R-:W-:-:S15]  /*0e70*/  NOP ;  /* 0x0000000000007918 */ /* 0x000fde0000000000 */
[----:B------:R-:W-:-:S04]  /*0e80*/  NOP ;  /* 0x0000000000007918 */ /* 0x000fc80000000000 */
[----:B----4-:R-:W1:-:S15]  /*0e90*/  DFMA R4, R16, R4, R12 ;  /* 0x000000041004722b */ /* 0x010e5e000000000c */
        /* <DEDUP_REMOVED lines=24> */
[----:B0-----:R-:W-:Y:S01]  /*1020*/  STG.E.64 desc[UR6][R6.64], R2 ;  /* 0x0000000206007986 */ /* 0x001fe2000c101b06 */
[----:B------:R-:W-:Y:S05]  /*1030*/  EXIT ;  /* 0x000000000000794d */ /* 0x000fea0003800000 */
.L_x_2337:
[----:B------:R-:W0:Y:S01]  /*1040*/  LDCU UR4, c[0x0][0x380] ;  /* 0x00007000ff0477ac */ /* 0x000e220008000800 */
[----:B------:R-:W-:Y:S01]  /*1050*/  IADD3 R2, PT, PT, R2, -0x1, RZ ;  /* 0xffffffff02027810 */ /* 0x000fe20007ffe0ff */
[----:B------:R-:W-:Y:S03]  /*1060*/  BSSY.RECONVERGENT B0, `(.L_x_2346) ;  /* 0x00001ad000007945 */ /* 0x000fe60003800200 */
[----:B------:R-:W-:-:S05]  /*1070*/  VIMNMX.U32 R0, PT, PT, R2, 0x18, PT ;  /* 0x0000001802007848 */ /* 0x000fca0003fe0000 */
[----:B------:R-:W-:Y:S01]  /*1080*/  VIADD R0, R0, 0x1 ;  /* 0x0000000100007836 */ /* 0x000fe20000000000 */
[----:B0-----:R-:W-:-:S13]  /*1090*/  ISETP.GE.AND P0, PT, R17, UR4, PT ;  /* 0x0000000411007c0c */ /* 0x001fda000bf06270 */
[----:B------:R-:W-:Y:S05]  /*10a0*/  @P0 BRA `(.L_x_2347) ;  /* 0x0000001800a00947 */ /* 0x000fea0003800000 */
[----:B------:R-:W0:Y:S01]  /*10b0*/  LDCU.64 UR4, c[0x0][0x390] ;  /* 0x00007200ff0477ac */ /* 0x000e220008000a00 */
        /* <DEDUP_REMOVED lines=12> */
[----:B------:R-:W-:Y:S01]  /*1180*/  IMAD.MOV.U32 R6, RZ, RZ, RZ ;  /* 0x000000ffff067224 */ /* 0x000fe200078e00ff */
        /* <DEDUP_REMOVED lines=271> */
[----:B------:R-:W-:-:S05]  /*2280*/  @P0 IMAD.MOV.U32 R10, RZ, RZ, RZ ;  /* 0x000000ffff0a0224 */ /* 0x000fca00078e00ff */
[----:B------:R-:W3:Y:S01]  /*2290*/  @P0 LDC.64 R8, c[0x0][0x578] ;  /* 0x00015e00ff080b82 */ /* 0x000ee20000000a00 */
[--C-:B------:R-:W-:Y:S02]  /*22a0*/  IMAD.MOV R13, RZ, RZ, -R11.reuse ;  /* 0x000000ffff0d7224 */ /* 0x100fe400078e0a0b */
[----:B--2---:R-:W-:-:S05]  /*22b0*/  @P0 IMAD.HI.U32 R6, R11, R14, R10 ;  /* 0x0000000e0b060227 */ /* 0x004fca00078e000a */
[----:B------:R-:W-:Y:S01]  /*22c0*/  @P0 SHF.R.U32.HI R5, RZ, R15, R6 ;  /* 0x0000000fff050219 */ /* 0x000fe20000011606 */
[----:B------:R-:W-:-:S03]  /*22d0*/  IMAD R6, R13, UR8, R7 ;  /* 0x000000080d067c24 */ /* 0x000fc6000f8e0207 */
[----:B------:R-:W-:Y:S01]  /*22e0*/  @P0 IADD3 R5, PT, PT, -R5, RZ, RZ ;  /* 0x000000ff05050210 */ /* 0x000fe20007ffe1ff */
[C---:B-1----:R-:W-:Y:S02]  /*22f0*/  IMAD R3, R6.reuse, UR4, R3 ;  /* 0x0000000406037c24 */ /* 0x042fe4000f8e0203 */
[----:B------:R-:W-:Y:S02]  /*2300*/  IMAD R4, R6, UR5, R4 ;  /* 0x0000000506047c24 */ /* 0x000fe4000f8e0204 */
[----:B0-----:R-:W-:-:S04]  /*2310*/  @P0 IMAD R10, R5, R12, R11 ;  /* 0x0000000c050a0224 */ /* 0x001fc800078e020b */
[C---:B---3--:R-:W-:Y:S02]  /*2320*/  @P0 IMAD R3, R10.reuse, R8, R3 ;  /* 0x000000080a030224 */ /* 0x048fe400078e0203 */
[----:B------:R-:W-:-:S07]  /*2330*/  @P0 IMAD R4, R10, R9, R4 ;  /* 0x000000090a040224 */ /* 0x000fce00078e0204 */
.L_x_2348:
[----:B------:R-:W0:Y:S02]  /*2340*/  LDCU.64 UR4, c[0x0][0x588] ;  /* 0x0000b100ff0477ac */ /* 0x000e240008000a00 */
[----:B0-----:R-:W-:-:S05]  /*2350*/  IADD3 R4, P0, PT, R4, UR4, RZ ;  /* 0x0000000404047c10 */ /* 0x001fca000ff1e0ff */
[----:B------:R-:W-:-:S05]  /*2360*/  IMAD.X R5, RZ, RZ, UR5, P0 ;  /* 0x00000005ff057e24 */ /* 0x000fca00080e06ff */
[----:B------:R-:W2:Y:S01]  /*2370*/  LDG.E.64 R8, desc[UR6][R4.64] ;  /* 0x0000000604087981 */ /* 0x000ea2000c1e1b00 */
[----:B------:R-:W-:Y:S01]  /*2380*/  BSSY.RECONVERGENT B1, `(.L_x_2349) ;  /* 0x0000037000017945 */ /* 0x000fe20003800200 */
[----:B--2---:R-:W0:Y:S02]  /*2390*/  DSETP.NEU.AND P0, PT, |R8|, +INF , PT ;  /* 0x7ff000000800742a */ /* 0x004e240003f0d200 */
[----:B0-----:R-:W-:-:S15]  /*23a0*/  @!P0 IMAD.MOV.U32 R16, RZ, RZ, RZ ;  /* 0x000000ffff108224 */ /* 0x001fde00078e00ff */
[----:B------:R-:W-:-:S15]  /*23b0*/  NOP ;  /* 0x0000000000007918 */ /* 0x000fde0000000000 */
[----:B------:R-:W-:-:S15]  /*23c0*/  NOP ;  /* 0x0000000000007918 */ /* 0x000fde0000000000 */
[----:B------:R-:W-:-:S15]  /*23d0*/  NOP ;  /* 0x0000000000007918 */ /* 0x000fde0000000000 */
[----:B------:R-:W-:-:S02]  /*23e0*/  NOP ;  /* 0x0000000000007918 */ /* 0x000fc40000000000 */
[----:B------:R0:W1:Y:S02]  /*23f0*/  @!P0 DMUL R18, RZ, R8 ;  /* 0x00000008ff128228 */ /* 0x0000640000000000 */
[----:B01----:R-:W-:Y:S05]  /*2400*/  @!P0 BRA `(.L_x_2350) ;  /* 0x0000000000b88947 */ /* 0x003fea0003800000 */
        /* <DEDUP_REMOVED lines=40> */
[----:B------:R-:W-:Y:S02]  /*2690*/  MOV R5, R9 ;  /* 0x0000000900057202 */ /* 0x000fe40000000f00 */
[----:B------:R-:W-:-:S07]  /*26a0*/  MOV R4, 0x26c0 ;  /* 0x000026c000047802 */ /* 0x000fce0000000f00 */
[----:B------:R-:W-:Y:S05]  /*26b0*/  CALL.REL.NOINC `($_ZN2at6native18elementwise_kernelILi128ELi2EZNS0_22gpu_kernel_impl_nocastIZZZNS0_15sin_kernel_cudaERNS_18TensorIteratorBaseEENKUlvE0_clEvENKUlvE_clEvEUldE_EEvS4_RKT_EUliE_EEviT1_$__internal_trig_reduction_slowpathd) ;  /* 0x0000001c00c07944 */ /* 0x000fea0003c00000 */
[----:B------:R-:W-:Y:S01]  /*26c0*/  IMAD.MOV.U32 R16, RZ, RZ, R7 ;  /* 0x000000ffff107224 */ /* 0x000fe200078e0007 */
[----:B------:R-:W-:Y:S01]  /*26d0*/  MOV R19, R15 ;  /* 0x0000000f00137202 */ /* 0x000fe20000000f00 */
[----:B------:R-:W-:-:S07]  /*26e0*/  IMAD.MOV.U32 R18, RZ, RZ, R14 ;  /* 0x000000ffff127224 */ /* 0x000fce00078e000e */
.L_x_2350:
[----:B------:R-:W-:Y:S05]  /*26f0*/  BSYNC.RECONVERGENT B1 ;  /* 0x0000000000017941 */ /* 0x000fea0003800200 */
.L_x_2349:
[----:B------:R-:W0:Y:S01]  /*2700*/  LDCU.64 UR4, c[0x4][0x140] ;  /* 0x01002800ff0477ac */ /* 0x000e220008000a00 */
[----:B------:R-:W-:-:S05]  /*2710*/  IMAD.SHL.U32 R4, R16, 0x40, RZ ;  /* 0x0000004010047824 */ /* 0x000fca00078e00ff */
[----:B------:R-:W-:-:S04]  /*2720*/  LOP3.LUT R4, R4, 0x40, RZ, 0xc0, !PT ;  /* 0x0000004004047812 */ /* 0x000fc800078ec0ff */
[----:B0-----:R-:W-:-:S05]  /*2730*/  IADD3 R24, P0, PT, R4, UR4, RZ ;  /* 0x0000000404187c10 */ /* 0x001fca000ff1e0ff */
[----:B------:R-:W-:Y:S01]  /*2740*/  IMAD.X R25, RZ, RZ, UR5, P0 ;  /* 0x00000005ff197e24 */ /* 0x000fe200080e06ff */
[----:B------:R-:W-:Y:S01]  /*2750*/  LOP3.LUT R22, R16, 0x1, RZ, 0xc0, !PT ;  /* 0x0000000110167812 */ /* 0x000fe200078ec0ff */
[----:B------:R-:W-:Y:S01]  /*2760*/  IMAD.MOV.U32 R23, RZ, RZ, 0x3da8ff83 ;  /* 0x3da8ff83ff177424 */ /* 0x000fe200078e00ff */
[----:B------:R-:W0:Y:S02]  /*2770*/  LDCU.64 UR4, c[0x0][0x580] ;  /* 0x0000b000ff0477ac */ /* 0x000e240008000a00 */
[----:B------:R-:W2:Y:S04]  /*2780*/  LDG.E.128.CONSTANT R4, desc[UR6][R24.64] ;  /* 0x0000000618047981 */ /* 0x000ea8000c1e9d00 */
[----:B------:R-:W3:Y:S04]  /*2790*/  LDG.E.128.CONSTANT R8, desc[UR6][R24.64+0x10] ;  /* 0x0000100618087981 */ /* 0x000ee8000c1e9d00 */
[----:B------:R-:W4:Y:S01]  /*27a0*/  LDG.E.128.CONSTANT R12, desc[UR6][R24.64+0x20] ;  /* 0x00002006180c7981 */ /* 0x000f22000c1e9d00 */
[----:B------:R-:W-:Y:S01]  /*27b0*/  ISETP.NE.U32.AND P0, PT, R22, 0x1, PT ;  /* 0x000000011600780c */ /* 0x000fe20003f05070 */
[----:B------:R-:W2:Y:S01]  /*27c0*/  DMUL R20, R18, R18 ;  /* 0x0000001212147228 */ /* 0x000ea20000000000 */
[----:B------:R-:W-:-:S02]  /*27d0*/  MOV R22, 0x20fd8164 ;  /* 0x20fd816400167802 */ /* 0x000fc40000000f00 */
[----:B------:R-:W-:Y:S02]  /*27e0*/  FSEL R23, -R23, 0.11223486810922622681, !P0 ;  /* 0x3de5db6517177808 */ /* 0x000fe40004000100 */
[----:B------:R-:W-:Y:S02]  /*27f0*/  FSEL R22, R22, -8.06006814911005101289e+34, !P0 ;  /* 0xf9785eba16167808 */ /* 0x000fe40004000000 */
[----:B------:R-:W-:-:S15]  /*2800*/  IADD3 R17, PT, PT, R17, 0x80, RZ ;  /* 0x0000008011117810 */ /* 0x000fde0007ffe0ff */
[----:B------:R-:W-:-:S15]  /*2810*/  NOP ;  /* 0x0000000000007918 */ /* 0x000fde0000000000 */
[----:B------:R-:W-:-:S15]  /*2820*/  NOP ;  /* 0x0000000000007918 */ /* 0x000fde0000000000 */
[----:B------:R-:W-:-:S12]  /*2830*/  NOP ;  /* 0x0000000000007918 */ /* 0x000fd80000000000 */
[----:B--2---:R-:W1:-:S15]  /*2840*/  DFMA R4, R20, R22, R4 ;  /* 0x000000161404722b */ /* 0x004e5e0000000004 */
[----:B------:R-:W-:-:S15]  /*2850*/  NOP ;  /* 0x0000000000007918 */ /* 0x000fde0000000000 */
[----:B------:R-:W-:-:S15]  /*2860*/  NOP ;  /* 0x0000000000007918 */ /* 0x000fde0000000000 */
[----:B------:R-:W-:-:S15]  /*2870*/  NOP ;  /* 0x0000000000007918 */ /* 0x000fde0000000000 */
[----:B------:R-:W-:-:S04]  /*2880*/  NOP ;  /* 0x0000000000007918 */ /* 0x000fc80000000000 */
[----:B-1----:R-:W3:-:S15]  /*2890*/  DFMA R4, R20, R4, R6 ;  /* 0x000000041404722b */ /* 0x002ede0000000006 */
[----:B------:R-:W-:-:S15]  /*28a0*/  NOP ;  /* 0x0000000000007918 */ /* 0x000fde0000000000 */
[----:B------:R-:W-:-:S15]  /*28b0*/  NOP ;  /* 0x0000000000007918 */ /* 0x000fde0000000000 */
[----:B------:R-:W-:-:S15]  /*28c0*/  NOP ;  /* 0x0000000000007918 */ /* 0x000fde0000000000 */
[----:B------:R-:W-:-:S04]  /*28d0*/  NOP ;  /* 0x0000000000007918 */ /* 0x000fc80000000000 */
[----:B---3--:R0:W1:Y:S02]  /*28e0*/  DFMA R4, R20, R4, R8 ;  /* 0x000000041404722b */ /* 0x0080640000000008 */
[----:B0-----:R-:W-:-:S05]  /*28f0*/  IADD3 R8, P1, PT, R3, UR4, RZ ;  /* 0x0000000403087c10 */ /* 0x001fca000ff3e0ff */
[----:B------:R-:W-:-:S15]  /*2900*/  IMAD.X R9, RZ, RZ, UR5, P1 ;  /* 0x00000005ff097e24 */ /* 0x000fde00088e06ff */
[----:B------:R-:W-:-:S15]  /*2910*/  NOP ;  /* 0x0000000000007918 */ /* 0x000fde0000000000 */
[----:B------:R-:W-:-:S15]  /*2920*/  NOP ;  /* 0x0000000000007918 */ /* 0x000fde0000000000 */
[----:B------:R-:W-:-:S12]  /*2930*/  NOP ;  /* 0x0000000000007918 */ /* 0x000fd80000000000 */
[----:B-1----:R-:W4:-:S15]  /*2940*/  DFMA R4, R20, R4, R10 ;  /* 0x000000041404722b */ /* 0x002f1e000000000a */
        /* <DEDUP_REMOVED lines=28> */
[----:B------:R-:W-:-:S05]  /*2b10*/  FSEL R5, R7, R5, !P0 ;  /* 0x0000000507057208 */ /* 0x000fca0004000000 */
[----:B------:R0:W-:Y:S02]  /*2b20*/  STG.E.64 desc[UR6][R8.64], R4 ;  /* 0x0000000408007986 */ /* 0x0001e4000c101b06 */
.L_x_2347:
[----:B------:R-:W-:Y:S05]  /*2b30*/  BSYNC.RECONVERGENT B0 ;  /* 0x0000000000007941 */ /* 0x000fea0003800200 */
.L_x_2346:
[----:B------:R-:W1:Y:S02]  /*2b40*/  LDCU UR4, c[0x0][0x380] ;  /* 0x00007000ff0477ac */ /* 0x000e640008000800 */
[----:B-1----:R-:W-:-:S13]  /*2b50*/  ISETP.GE.AND P0, PT, R17, UR4, PT ;  /* 0x0000000411007c0c */ /* 0x002fda000bf06270 */
[----:B------:R-:W-:Y:S05]  /*2b60*/  @P0 EXIT ;  /* 0x000000000000094d */ /* 0x000fea0003800000 */
[----:B------:R-:W0:Y:S01]  /*2b70*/  LDCU.64 UR4, c[0x0][0x390] ;  /* 0x00007200ff0477ac */ /* 0x000e220008000a00 */
[----:B------:R-:W-:Y:S01]  /*2b80*/  IMAD.MOV.U32 R16, RZ, RZ, RZ ;  /* 0x000000ffff107224 */ /* 0x000fe200078e00ff */
[----:B------:R-:W-:Y:S01]  /*2b90*/  ISETP.NE.AND P0, PT, R2, RZ, PT ;  /* 0x000000ff0200720c */ /* 0x000fe20003f05270 */
[----:B------:R-:W1:Y:S01]  /*2ba0*/  LDCU UR8, c[0x0][0x38c] ;  /* 0x00007180ff0877ac */ /* 0x000e620008000800 */
[----:B------:R-:W2:Y:S01]  /*2bb0*/  LDCU.64 UR10, c[0x0][0x4b8] ;  /* 0x00009700ff0a77ac */ /* 0x000ea20008000a00 */
[----:B0-----:R-:W-:-:S05]  /*2bc0*/  IMAD.HI.U32 R4, R17, UR4, R16 ;  /* 0x0000000411047c27 */ /* 0x001fca000f8e0010 */
[----:B------:R-:W-:-:S05]  /*2bd0*/  SHF.R.U32.HI R5, RZ, UR5, R4 ;  /* 0x00000005ff057c19 */ /* 0x000fca0008011604 */
[----:B------:R-:W-:-:S04]  /*2be0*/  IMAD.MOV R6, RZ, RZ, -R5 ;  /* 0x000000ffff067224 */ /* 0x000fc800078e0a05 */
        /* <DEDUP_REMOVED lines=277> */
[----:B------:R-:W-:Y:S02]  /*3d40*/  @P0 IMAD.MOV.U32 R6, RZ, RZ, RZ ;  /* 0x000000ffff060224 */ /* 0x000fe400078e00ff */
[----:B------:R-:W-:-:S03]  /*3d50*/  IADD3 R4, PT, PT, -R7, RZ, RZ ;  /* 0x000000ff07047210 */ /* 0x000fc60007ffe1ff */
[----:B------:R-:W3:Y:S02]  /*3d60*/  @P0 LDC.64 R12, c[0x0][0x578] ;  /* 0x00015e00ff0c0b82 */ /* 0x000ee40000000a00 */
[----:B------:R-:W-:Y:S02]  /*3d70*/  IMAD R4, R4, UR8, R5 ;  /* 0x0000000804047c24 */ /* 0x000fe4000f8e0205 */
[----:B--2---:R-:W-:-:S05]  /*3d80*/  @P0 IMAD.HI.U32 R0, R7, R8, R6 ;  /* 0x0000000807000227 */ /* 0x004fca00078e0006 */
[----:B------:R-:W-:Y:S01]  /*3d90*/  @P0 SHF.R.U32.HI R0, RZ, R9, R0 ;  /* 0x00000009ff000219 */ /* 0x000fe20000011600 */
[C---:B-1----:R-:W-:Y:S02]  /*3da0*/  IMAD R3, R4.reuse, UR4, R3 ;  /* 0x0000000404037c24 */ /* 0x042fe4000f8e0203 */
[----:B------:R-:W-:Y:S02]  /*3db0*/  IMAD R2, R4, UR5, R2 ;  /* 0x0000000504027c24 */ /* 0x000fe4000f8e0202 */
[----:B------:R-:W-:-:S04]  /*3dc0*/  @P0 IMAD.MOV R6, RZ, RZ, -R0 ;  /* 0x000000ffff060224 */ /* 0x000fc800078e0a00 */
[----:B0-----:R-:W-:-:S04]  /*3dd0*/  @P0 IMAD R6, R11, R6, R7 ;  /* 0x000000060b060224 */ /* 0x001fc800078e0207 */
[C---:B---3--:R-:W-:Y:S02]  /*3de0*/  @P0 IMAD R3, R6.reuse, R12, R3 ;  /* 0x0000000c06030224 */ /* 0x048fe400078e0203 */
[----:B------:R-:W-:-:S07]  /*3df0*/  @P0 IMAD R2, R6, R13, R2 ;  /* 0x0000000d06020224 */ /* 0x000fce00078e0202 */
.L_x_2351:
[----:B------:R-:W0:Y:S02]  /*3e00*/  LDCU.128 UR8, c[0x0][0x580] ;  /* 0x0000b000ff0877ac */ /* 0x000e240008000c00 */
[----:B0-----:R-:W-:-:S04]  /*3e10*/  IADD3 R4, P0, PT, R2, UR10, RZ ;  /* 0x0000000a02047c10 */ /* 0x001fc8000ff1e0ff */
[----:B------:R-:W-:-:S05]  /*3e20*/  IADD3.X R5, PT, PT, RZ, UR11, RZ, P0, !PT ;  /* 0x0000000bff057c10 */ /* 0x000fca00087fe4ff */
[----:B------:R-:W2:Y:S01]  /*3e30*/  LDG.E.64 R8, desc[UR6][R4.64] ;  /* 0x0000000604087981 */ /* 0x000ea2000c1e1b00 */
[----:B------:R-:W-:Y:S01]  /*3e40*/  IADD3 R2, P0, PT, R3, UR8, RZ ;  /* 0x0000000803027c10 */ /* 0x000fe2000ff1e0ff */
[----:B------:R-:W-:Y:S04]  /*3e50*/  BSSY.RECONVERGENT B0, `(.L_x_2352) ;  /* 0x0000035000007945 */ /* 0x000fe80003800200 */
[----:B------:R-:W-:-:S07]  /*3e60*/  IMAD.X R3, RZ, RZ, UR9, P0 ;  /* 0x00000009ff037e24 */ /* 0x000fce00080e06ff */
        /* <DEDUP_REMOVED lines=47> */
[----:B------:R-:W-:Y:S01]  /*4160*/  IMAD.MOV.U32 R17, RZ, RZ, R15 ;  /* 0x000000ffff117224 */ /* 0x000fe200078e000f */
[----:B------:R-:W-:Y:S06]  /*4170*/  BRA `(.L_x_2354) ;  /* 0x0000000000087947 */ /* 0x000fec0003800000 */
.L_x_2353:
[----:B------:R0:W1:Y:S02]  /*4180*/  DMUL R16, RZ, R8 ;  /* 0x00000008ff107228 */ /* 0x0000640000000000 */
[----:B01----:R-:W-:-:S07]  /*4190*/  MOV R0, RZ ;  /* 0x000000ff00007202 */ /* 0x003fce0000000f00 */
.L_x_2354:
[----:B------:R-:W-:Y:S05]  /*41a0*/  BSYNC.RECONVERGENT B0 ;  /* 0x0000000000007941 */ /* 0x000fea0003800200 */
.L_x_2352:
        /* <DEDUP_REMOVED lines=9> */
[----:B------:R-:W2:Y:S01]  /*4240*/  DMUL R18, R16, R16 ;  /* 0x0000001010127228 */ /* 0x000ea20000000000 */
[----:B------:R-:W-:-:S02]  /*4250*/  MOV R23, 0x3da8ff83 ;  /* 0x3da8ff8300177802 */ /* 0x000fc40000000f00 */
[----:B------:R-:W-:Y:S01]  /*4260*/  ISETP.NE.U32.AND P0, PT, R22, 0x1, PT ;  /* 0x000000011600780c */ /* 0x000fe20003f05070 */
[----:B------:R-:W-:-:S03]  /*4270*/  IMAD.MOV.U32 R22, RZ, RZ, 0x20fd8164 ;  /* 0x20fd8164ff167424 */ /* 0x000fc600078e00ff */
        /* <DEDUP_REMOVED lines=50> */
[----:B------:R-:W-:Y:S01]  /*45a0*/  STG.E.64 desc[UR6][R2.64], R4 ;  /* 0x0000000402007986 */ /* 0x000fe2000c101b06 */
[----:B------:R-:W-:Y:S05]  /*45b0*/  EXIT ;  /* 0x000000000000794d */ /* 0x000fea0003800000 */
        .type           $_ZN2at6native18elementwise_kernelILi128ELi2EZNS0_22gpu_kernel_impl_nocastIZZZNS0_15sin_kernel_cudaERNS_18TensorIteratorBaseEENKUlvE0_clEvENKUlvE_clEvEUldE_EEvS4_RKT_EUliE_EEviT1_$__internal_trig_reduction_slowpathd,@function
        .size           $_ZN2at6native18elementwise_kernelILi128ELi2EZNS0_22gpu_kernel_impl_nocastIZZZNS0_15sin_kernel_cudaERNS_18TensorIteratorBaseEENKUlvE0_clEvENKUlvE_clEvEUldE_EEvS4_RKT_EUliE_EEviT1_$__internal_trig_reduction_slowpathd,(.L_x_2555 - $_ZN2at6native18elementwise_kernelILi128ELi2EZNS0_22gpu_kernel_impl_nocastIZZZNS0_15sin_kernel_cudaERNS_18TensorIteratorBaseEENKUlvE0_clEvENKUlvE_clEvEUldE_EEvS4_RKT_EUliE_EEviT1_$__internal_trig_reduction_slowpathd)
$_ZN2at6native18elementwise_kernelILi128ELi2EZNS0_22gpu_kernel_impl_nocastIZZZNS0_15sin_kernel_cudaERNS_18TensorIteratorBaseEENKUlvE0_clEvENKUlvE_clEvEUldE_EEvS4_RKT_EUliE_EEviT1_$__internal_trig_reduction_slowpathd:
[----:B------:R-:W-:Y:S01]  /*45c0*/  SHF.R.U32.HI R6, RZ, 0x14, R5 ;  /* 0x00000014ff067819 */ /* 0x000fe20000011605 */
[----:B------:R-:W-:Y:S01]  /*45d0*/  IMAD.MOV.U32 R14, RZ, RZ, R8 ;  /* 0x000000ffff0e7224 */ /* 0x000fe200078e0008 */
[----:B------:R-:W-:Y:S01]  /*45e0*/  MOV R15, R5 ;  /* 0x00000005000f7202 */ /* 0x000fe20000000f00 */
[----:B------:R-:W-:Y:S01]  /*45f0*/  IMAD.MOV.U32 R7, RZ, RZ, RZ ;  /* 0x000000ffff077224 */ /* 0x000fe200078e00ff */
[----:B------:R-:W-:-:S04]  /*4600*/  LOP3.LUT R9, R6, 0x7ff, RZ, 0xc0, !PT ;  /* 0x000007ff06097812 */ /* 0x000fc800078ec0ff */
[----:B------:R-:W-:-:S13]  /*4610*/  ISETP.NE.AND P0, PT, R9, 0x7ff, PT ;  /* 0x000007ff0900780c */ /* 0x000fda0003f05270 */
[----:B------:R-:W-:Y:S05]  /*4620*/  @!P0 BRA `(.L_x_2355) ;  /* 0x0000000800488947 */ /* 0x000fea0003800000 */
[----:B------:R-:W-:Y:S01]  /*4630*/  IADD3 R8, PT, PT, R9, -0x400, RZ ;  /* 0xfffffc0009087810 */ /* 0x000fe20007ffe0ff */
[----:B------:R-:W-:Y:S01]  /*4640*/  BSSY.RECONVERGENT B2, `(.L_x_2356) ;  /* 0x000002f000027945 */ /* 0x000fe20003800200 */
[----:B------:R-:W-:Y:S02]  /*4650*/  CS2R R18, SRZ ;  /* 0x0000000000127805 */ /* 0x000fe4000001ff00 */
[----:B------:R-:W-:Y:S02]  /*4660*/  SHF.R.U32.HI R7, RZ, 0x6, R8 ;  /* 0x00000006ff077819 */ /* 0x000fe40000011608 */
[----:B------:R-:W-:Y:S02]  /*4670*/  ISETP.GE.U32.AND P0, PT, R8, 0x80, PT ;  /* 0x000000800800780c */ /* 0x000fe40003f06070 */
[C---:B------:R-:W-:Y:S02]  /*4680*/  IADD3 R8, PT, PT, -R7.reuse, 0x13, RZ ;  /* 0x0000001307087810 */ /* 0x040fe40007ffe1ff */
[----:B------:R-:W-:-:S02]  /*4690*/  IADD3 R21, PT, PT, -R7, 0xf, RZ ;  /* 0x0000000f07157810 */ /* 0x000fc40007ffe1ff */
        /* <DEDUP_REMOVED lines=12> */
.L_x_2359:
[----:B0-----:R-:W-:Y:S01]  /*4760*/  R2UR UR4, R10 ;  /* 0x000000000a0472ca */ /* 0x001fe200000e0000 */
[----:B-1----:R-:W-:Y:S01]  /*4770*/  IMAD.WIDE R14, R21, 0x8, R12 ;  /* 0x00000008150e7825 */ /* 0x002fe200078e020c */
[----:B------:R-:W-:-:S13]  /*4780*/  R2UR UR5, R11 ;  /* 0x000000000b0572ca */ /* 0x000fda00000e0000 */
[----:B------:R-:W2:Y:S01]  /*4790*/  LDG.E.64.CONSTANT R14, desc[UR4][R14.64] ;  /* 0x000000040e0e7981 */ /* 0x000ea2000c1e9b00 */
[----:B------:R-:W-:Y:S01]  /*47a0*/  VIADD R16, R16, 0x1 ;  /* 0x0000000110107836 */ /* 0x000fe20000000000 */
        /* <DEDUP_REMOVED lines=9> */
[CC--:B------:R-:W-:Y:S01]  /*4840*/  IMAD.HI.U32 R14, R15.reuse, R23.reuse, RZ ;  /* 0x000000170f0e7227 */ /* 0x0c0fe200078e00ff */
[----:B------:R-:W-:Y:S01]  /*4850*/  IADD3.X R27, PT, PT, R22, RZ, RZ, P2, !PT ;  /* 0x000000ff161b7210 */ /* 0x000fe200017fe4ff */
[----:B------:R0:W-:Y:S02]  /*4860*/  STL.64 [R25], R18 ;  /* 0x0000001219007387 */ /* 0x0001e40000100a00 */
[----:B------:R-:W-:Y:S01]  /*4870*/  IMAD R15, R15, R23, RZ ;  /* 0x000000170f0f7224 */ /* 0x000fe200078e02ff */
[----:B------:R-:W-:Y:S01]  /*4880*/  IADD3.X R24, P0, PT, R24, R27, RZ, P0, !PT ;  /* 0x0000001b18187210 */ /* 0x000fe2000071e4ff */
[----:B------:R-:W-:-:S03]  /*4890*/  VIADD R20, R20, 0x1 ;  /* 0x0000000114147836 */ /* 0x000fc60000000000 */
[----:B------:R-:W-:Y:S02]  /*48a0*/  IADD3.X R14, PT, PT, R14, RZ, RZ, P0, !PT ;  /* 0x000000ff0e0e7210 */ /* 0x000fe400007fe4ff */
[----:B------:R-:W-:Y:S02]  /*48b0*/  ISETP.NE.AND P0, PT, R16, -0xf, PT ;  /* 0xfffffff11000780c */ /* 0x000fe40003f05270 */
[----:B------:R-:W-:-:S04]  /*48c0*/  IADD3.X R24, P1, PT, R15, R24, RZ, P1, !PT ;  /* 0x000000180f187210 */ /* 0x000fc80000f3e4ff */
[----:B0-----:R-:W-:Y:S01]  /*48d0*/  MOV R18, R24 ;  /* 0x0000001800127202 */ /* 0x001fe20000000f00 */
[----:B------:R-:W-:-:S04]  /*48e0*/  IMAD.X R15, RZ, RZ, R14, P1 ;  /* 0x000000ffff0f7224 */ /* 0x000fc800008e060e */
[----:B------:R-:W-:Y:S02]  /*48f0*/  IMAD.MOV.U32 R19, RZ, RZ, R15 ;  /* 0x000000ffff137224 */ /* 0x000fe400078e000f */
[----:B------:R-:W-:Y:S05]  /*4900*/  @P0 BRA `(.L_x_2359) ;  /* 0xfffffffc00940947 */ /* 0x000fea000383ffff */
[----:B------:R-:W-:Y:S05]  /*4910*/  BSYNC.RECONVERGENT B3 ;  /* 0x0000000000037941 */ /* 0x000fea0003800200 */
.L_x_2358:
[----:B------:R-:W-:-:S07]  /*4920*/  MOV R21, R8 ;  /* 0x0000000800157202 */ /* 0x000fce0000000f00 */
.L_x_2357:
[----:B------:R-:W-:Y:S05]  /*4930*/  BSYNC.RECONVERGENT B2 ;  /* 0x0000000000027941 */ /* 0x000fea0003800200 */
.L_x_2356:
[----:B------:R-:W-:Y:S01]  /*4940*/  LOP3.LUT P0, R25, R6, 0x3f, RZ, 0xc0, !PT ;  /* 0x0000003f06197812 */ /* 0x000fe2000780c0ff */
[----:B------:R-:W-:-:S05]  /*4950*/  IMAD.IADD R6, R7, 0x1, R21 ;  /* 0x0000000107067824 */ /* 0x000fca00078e0215 */
[----:B------:R-:W-:-:S05]  /*4960*/  LEA R27, R6, R1, 0x3 ;  /* 0x00000001061b7211 */ /* 0x000fca00078e18ff */
        /* <DEDUP_REMOVED lines=9> */
[----:B------:R-:W-:Y:S02]  /*4a00*/  @P0 SHF.R.U64 R11, R11, R10, R13 ;  /* 0x0000000a0b0b0219 */ /* 0x000fe4000000120d */
[--C-:B------:R-:W-:Y:S02]  /*4a10*/  @P0 SHF.R.U32.HI R23, RZ, 0x1, R9.reuse ;  /* 0x00000001ff170819 */ /* 0x100fe40000011609 */
[C-C-:B------:R-:W-:Y:S02]  /*4a20*/  @P0 SHF.R.U64 R21, R8.reuse, 0x1, R9.reuse ;  /* 0x0000000108150819 */ /* 0x140fe40000001209 */
[----:B------:R-:W-:-:S02]  /*4a30*/  @P0 SHF.L.U64.HI R15, R8, R25, R9 ;  /* 0x00000019080f0219 */ /* 0x000fc40000010209 */
[-C--:B------:R-:W-:Y:S02]  /*4a40*/  @P0 SHF.R.U32.HI R12, RZ, R10.reuse, R13 ;  /* 0x0000000aff0c0219 */ /* 0x080fe4000001160d */
[----:B------:R-:W-:Y:S02]  /*4a50*/  @P0 LOP3.LUT R8, R14, R11, RZ, 0xfc, !PT ;  /* 0x0000000b0e080212 */ /* 0x000fe400078efcff */
[-C--:B----4-:R-:W-:Y:S02]  /*4a60*/  @P0 SHF.L.U32 R13, R6, R25.reuse, RZ ;  /* 0x00000019060d0219 */ /* 0x090fe400000006ff */
[--C-:B------:R-:W-:Y:S02]  /*4a70*/  @P0 SHF.R.U64 R16, R21, R10, R23.reuse ;  /* 0x0000000a15100219 */ /* 0x100fe40000001217 */
[----:B------:R-:W-:Y:S02]  /*4a80*/  @P0 LOP3.LUT R9, R15, R12, RZ, 0xfc, !PT ;  /* 0x0000000c0f090212 */ /* 0x000fe400078efcff */
[----:B------:R-:W-:Y:S01]  /*4a90*/  @P0 SHF.R.U32.HI R23, RZ, R10, R23 ;  /* 0x0000000aff170219 */ /* 0x000fe20000011617 */
[----:B------:R-:W-:Y:S01]  /*4aa0*/  IMAD.SHL.U32 R10, R8, 0x4, RZ ;  /* 0x00000004080a7824 */ /* 0x000fe200078e00ff */
[----:B------:R-:W-:-:S02]  /*4ab0*/  @P0 SHF.L.U64.HI R12, R6, R25, R7 ;  /* 0x00000019060c0219 */ /* 0x000fc40000010207 */
[----:B------:R-:W-:Y:S02]  /*4ac0*/  @P0 LOP3.LUT R6, R13, R16, RZ, 0xfc, !PT ;  /* 0x000000100d060212 */ /* 0x000fe400078efcff */
[----:B------:R-:W-:Y:S02]  /*4ad0*/  SHF.L.U64.HI R15, R8, 0x2, R9 ;  /* 0x00000002080f7819 */ /* 0x000fe40000010209 */
[----:B------:R-:W-:Y:S02]  /*4ae0*/  @P0 LOP3.LUT R7, R12, R23, RZ, 0xfc, !PT ;  /* 0x000000170c070212 */ /* 0x000fe400078efcff */
[----:B------:R-:W-:Y:S02]  /*4af0*/  SHF.L.W.U32.HI R9, R9, 0x2, R6 ;  /* 0x0000000209097819 */ /* 0x000fe40000010e06 */
[----:B------:R-:W-:Y:S02]  /*4b00*/  IADD3 RZ, P0, PT, RZ, -R10, RZ ;  /* 0x8000000affff7210 */ /* 0x000fe40007f1e0ff */
[----:B------:R-:W-:-:S02]  /*4b10*/  LOP3.LUT R8, RZ, R15, RZ, 0x33, !PT ;  /* 0x0000000fff087212 */ /* 0x000fc400078e33ff */
[----:B------:R-:W-:Y:S02]  /*4b20*/  SHF.L.W.U32.HI R6, R6, 0x2, R7 ;  /* 0x0000000206067819 */ /* 0x000fe40000010e07 */
[----:B------:R-:W-:Y:S02]  /*4b30*/  LOP3.LUT R11, RZ, R9, RZ, 0x33, !PT ;  /* 0x00000009ff0b7212 */ /* 0x000fe400078e33ff */
[----:B------:R-:W-:Y:S02]  /*4b40*/  IADD3.X R12, P0, PT, RZ, R8, RZ, P0, !PT ;  /* 0x00000008ff0c7210 */ /* 0x000fe4000071e4ff */
[----:B------:R-:W-:Y:S02]  /*4b50*/  LOP3.LUT R8, RZ, R6, RZ, 0x33, !PT ;  /* 0x00000006ff087212 */ /* 0x000fe400078e33ff */
[----:B------:R-:W-:Y:S02]  /*4b60*/  ISETP.GT.U32.AND P2, PT, R9, -0x1, PT ;  /* 0xffffffff0900780c */ /* 0x000fe40003f44070 */
[----:B------:R-:W-:-:S02]  /*4b70*/  IADD3.X R14, P1, PT, RZ, R11, RZ, P0, !PT ;  /* 0x0000000bff0e7210 */ /* 0x000fc4000073e4ff */
[C---:B------:R-:W-:Y:S02]  /*4b80*/  ISETP.GT.AND.EX P0, PT, R6.reuse, -0x1, PT, P2 ;  /* 0xffffffff0600780c */ /* 0x040fe40003f04320 */
[----:B------:R-:W-:Y:S02]  /*4b90*/  IADD3.X R11, PT, PT, RZ, R8, RZ, P1, !PT ;  /* 0x00000008ff0b7210 */ /* 0x000fe40000ffe4ff */
[----:B------:R-:W-:Y:S02]  /*4ba0*/  SEL R15, R15, R12, P0 ;  /* 0x0000000c0f0f7207 */ /* 0x000fe40000000000 */
[----:B------:R-:W-:Y:S02]  /*4bb0*/  SEL R8, R6, R11, P0 ;  /* 0x0000000b06087207 */ /* 0x000fe40000000000 */
[----:B------:R-:W-:Y:S02]  /*4bc0*/  SEL R11, R9, R14, P0 ;  /* 0x0000000e090b7207 */ /* 0x000fe40000000000 */
[----:B------:R-:W-:-:S03]  /*4bd0*/  ISETP.NE.U32.AND P1, PT, R8, RZ, PT ;  /* 0x000000ff0800720c */ /* 0x000fc60003f25070 */
[----:B------:R-:W-:Y:S02]  /*4be0*/  @!P0 IADD3 R10, PT, PT, -R10, RZ, RZ ;  /* 0x000000ff0a0a8210 */ /* 0x000fe40007ffe1ff */
[----:B------:R-:W-:-:S06]  /*4bf0*/  SEL R13, R11, R8, !P1 ;  /* 0x000000080b0d7207 */ /* 0x000fcc0004800000 */
[----:B------:R-:W1:Y:S02]  /*4c00*/  FLO.U32 R13, R13 ;  /* 0x0000000d000d7300 */ /* 0x000e6400000e0000 */
[C---:B-1----:R-:W-:Y:S02]  /*4c10*/  IADD3 R14, PT, PT, -R13.reuse, 0x1f, RZ ;  /* 0x0000001f0d0e7810 */ /* 0x042fe40007ffe1ff */
[----:B------:R-:W-:-:S03]  /*4c20*/  IADD3 R9, PT, PT, -R13, 0x3f, RZ ;  /* 0x0000003f0d097810 */ /* 0x000fc60007ffe1ff */
[----:B------:R-:W-:-:S05]  /*4c30*/  @P1 IMAD.MOV R9, RZ, RZ, R14 ;  /* 0x000000ffff091224 */ /* 0x000fca00078e020e */
[----:B------:R-:W-:-:S13]  /*4c40*/  ISETP.NE.AND P1, PT, R9, RZ, PT ;  /* 0x000000ff0900720c */ /* 0x000fda0003f25270 */
[----:B0-----:R-:W-:Y:S05]  /*4c50*/  @!P1 BRA `(.L_x_2361) ;  /* 0x0000000000289947 */ /* 0x001fea0003800000 */
        /* <DEDUP_REMOVED lines=10> */
.L_x_2361:
[----:B------:R-:W-:Y:S05]  /*4d00*/  BSYNC.RECONVERGENT B2 ;  /* 0x0000000000027941 */ /* 0x000fea0003800200 */
.L_x_2360:
[----:B------:R-:W-:-:S04]  /*4d10*/  IMAD.WIDE.U32 R12, R11, 0x2168c235, RZ ;  /* 0x2168c2350b0c7825 */ /* 0x000fc800078e00ff */
[----:B------:R-:W-:Y:S01]  /*4d20*/  HFMA2 R15, -RZ, RZ, 0, 0 ;  /* 0x00000000ff0f7431 */ /* 0x000fe200000001ff */
[----:B------:R-:W-:Y:S01]  /*4d30*/  SHF.R.U32.HI R7, RZ, 0x1e, R7 ;  /* 0x0000001eff077819 */ /* 0x000fe20000011607 */
[----:B------:R-:W-:Y:S01]  /*4d40*/  IMAD.MOV.U32 R14, RZ, RZ, R13 ;  /* 0x000000ffff0e7224 */ /* 0x000fe200078e000d */
[----:B------:R-:W-:Y:S01]  /*4d50*/  IADD3 RZ, P1, PT, R12, R12, RZ ;  /* 0x0000000c0cff7210 */ /* 0x000fe20007f3e0ff */
[----:B------:R-:W-:Y:S01]  /*4d60*/  IMAD.HI.U32 R13, R8, -0x36f0255e, RZ ;  /* 0xc90fdaa2080d7827 */ /* 0x000fe200078e00ff */
[----:B------:R-:W-:-:S03]  /*4d70*/  LEA.HI R7, R6, R7, RZ, 0x1 ;  /* 0x0000000706077211 */ /* 0x000fc600078f08ff */
[----:B------:R-:W-:-:S04]  /*4d80*/  IMAD.WIDE.U32 R10, R11, -0x36f0255e, R14 ;  /* 0xc90fdaa20b0a7825 */ /* 0x000fc800078e000e */
[C---:B------:R-:W-:Y:S02]  /*4d90*/  IMAD R15, R8.reuse, -0x36f0255e, RZ ;  /* 0xc90fdaa2080f7824 */ /* 0x040fe400078e02ff */
[----:B------:R-:W-:-:S04]  /*4da0*/  IMAD.WIDE.U32 R10, P2, R8, 0x2168c235, R10 ;  /* 0x2168c235080a7825 */ /* 0x000fc8000784000a */
[----:B------:R-:W-:Y:S01]  /*4db0*/  IMAD.X R8, RZ, RZ, R13, P2 ;  /* 0x000000ffff087224 */ /* 0x000fe200010e060d */
[----:B------:R-:W-:Y:S02]  /*4dc0*/  IADD3 R11, P2, PT, R15, R11, RZ ;  /* 0x0000000b0f0b7210 */ /* 0x000fe40007f5e0ff */
[----:B------:R-:W-:Y:S02]  /*4dd0*/  IADD3.X RZ, P1, PT, R10, R10, RZ, P1, !PT ;  /* 0x0000000a0aff7210 */ /* 0x000fe40000f3e4ff */
[----:B------:R-:W-:Y:S02]  /*4de0*/  IADD3.X R8, PT, PT, RZ, R8, RZ, P2, !PT ;  /* 0x00000008ff087210 */ /* 0x000fe400017fe4ff */
[C---:B------:R-:W-:Y:S02]  /*4df0*/  ISETP.GT.U32.AND P3, PT, R11.reuse, RZ, PT ;  /* 0x000000ff0b00720c */ /* 0x040fe40003f64070 */
[----:B------:R-:W-:Y:S02]  /*4e00*/  IADD3.X R10, P2, PT, R11, R11, RZ, P1, !PT ;  /* 0x0000000b0b0a7210 */ /* 0x000fe40000f5e4ff */
[----:B------:R-:W-:-:S03]  /*4e10*/  ISETP.GT.AND.EX P1, PT, R8, RZ, PT, P3 ;  /* 0x000000ff0800720c */ /* 0x000fc60003f24330 */
[----:B------:R-:W-:Y:S01]  /*4e20*/  IMAD.X R13, R8, 0x1, R8, P2 ;  /* 0x00000001080d7824 */ /* 0x000fe200010e0608 */
[----:B------:R-:W-:-:S04]  /*4e30*/  SEL R10, R10, R11, P1 ;  /* 0x0000000b0a0a7207 */ /* 0x000fc80000800000 */
[----:B------:R-:W-:Y:S02]  /*4e40*/  SEL R11, R13, R8, P1 ;  /* 0x000000080d0b7207 */ /* 0x000fe40000800000 */
[----:B------:R-:W-:Y:S02]  /*4e50*/  IADD3 R14, P2, PT, R10, 0x1, RZ ;  /* 0x000000010a0e7810 */ /* 0x000fe40007f5e0ff */
[----:B------:R-:W-:Y:S02]  /*4e60*/  SEL R8, RZ, 0xffffffff, !P1 ;  /* 0xffffffffff087807 */ /* 0x000fe40004800000 */
[----:B------:R-:W-:Y:S02]  /*4e70*/  IADD3.X R11, PT, PT, RZ, R11, RZ, P2, !PT ;  /* 0x0000000bff0b7210 */ /* 0x000fe400017fe4ff */
[----:B------:R-:W-:Y:S01]  /*4e80*/  LOP3.LUT P1, R5, R5, 0x80000000, RZ, 0xc0, !PT ;  /* 0x8000000005057812 */ /* 0x000fe2000782c0ff */
[----:B------:R-:W-:Y:S01]  /*4e90*/  IMAD.IADD R8, R8, 0x1, -R9 ;  /* 0x0000000108087824 */ /* 0x000fe200078e0a09 */
[----:B------:R-:W-:-:S02]  /*4ea0*/  SHF.R.U64 R14, R14, 0xa, R11 ;  /* 0x0000000a0e0e7819 */ /* 0x000fc4000000120b */
[----:B------:R-:W-:Y:S02]  /*4eb0*/  @!P0 LOP3.LUT R5, R5, 0x80000000, RZ, 0x3c, !PT ;  /* 0x8000000005058812 */ /* 0x000fe400078e3cff */
[----:B------:R-:W-:Y:S02]  /*4ec0*/  IADD3 R14, P2, PT, R14, 0x1, RZ ;  /* 0x000000010e0e7810 */ /* 0x000fe40007f5e0ff */
[----:B------:R-:W-:Y:S02]  /*4ed0*/  SHF.L.U32 R8, R8, 0x14, RZ ;  /* 0x0000001408087819 */ /* 0x000fe400000006ff */
[----:B------:R-:W-:-:S03]  /*4ee0*/  LEA.HI.X R11, R11, RZ, RZ, 0x16, P2 ;  /* 0x000000ff0b0b7211 */ /* 0x000fc600010fb4ff */
[----:B------:R-:W-:Y:S01]  /*4ef0*/  @P1 IMAD.MOV R7, RZ, RZ, -R7 ;  /* 0x000000ffff071224 */ /* 0x000fe200078e0a07 */
[--C-:B------:R-:W-:Y:S02]  /*4f00*/  SHF.R.U64 R14, R14, 0x1, R11.reuse ;  /* 0x000000010e0e7819 */ /* 0x100fe4000000120b */
[----:B------:R-:W-:Y:S02]  /*4f10*/  SHF.R.U32.HI R9, RZ, 0x1, R11 ;  /* 0x00000001ff097819 */ /* 0x000fe4000001160b */
[----:B------:R-:W-:-:S04]  /*4f20*/  IADD3 R14, P2, P3, RZ, RZ, R14 ;  /* 0x000000ffff0e7210 */ /* 0x000fc80007b5e00e */
[----:B------:R-:W-:-:S04]  /*4f30*/  IADD3.X R6, PT, PT, R8, 0x3fe00000, R9, P2, P3 ;  /* 0x3fe0000008067810 */ /* 0x000fc800017e6409 */
[----:B------:R-:W-:-:S07]  /*4f40*/  LOP3.LUT R15, R6, R5, RZ, 0xfc, !PT ;  /* 0x00000005060f7212 */ /* 0x000fce00078efcff */
.L_x_2355:
[----:B------:R-:W-:-:S04]  /*4f50*/  MOV R5, 0x0 ;  /* 0x0000000000057802 */ /* 0x000fc80000000f00 */
[----:B------:R-:W-:Y:S05]  /*4f60*/  RET.REL.NODEC R4 `(_ZN2at6native18elementwise_kernelILi128ELi2EZNS0_22gpu_kernel_impl_nocastIZZZNS0_15sin_kernel_cudaERNS_18TensorIteratorBaseEENKUlvE0_clEvENKUlvE_clEvEUldE_EEvS4_RKT_EUliE_EEviT1_) ;  /* 0xffffffb004247950 */ /* 0x000fea0003c3ffff */
.L_x_2362:
        /* <DEDUP_REMOVED lines=9> */
.L_x_2555:


//--------------------- .text._ZN2at6native27unrolled_elementwise_kernelIZZZNS0_15sin_kernel_cudaERNS_18TensorIteratorBaseEENKUlvE0_clEvENKUlvE_clEvEUldE_St5arrayIPcLm2EELi4E23TrivialOffsetCalculatorILi1EjESB_NS0_6memory15LoadWithoutCastENSC_16StoreWithoutCastEEEviT_T0_T2_T3_T4_T5_ --------------------------
	.section	.text._ZN2at6native27unrolled_elementwise_kernelIZZZNS0_15sin_kernel_cudaERNS_18TensorIteratorBaseEENKUlvE0_clEvENKUlvE_clEvEUldE_St5arrayIPcLm2EELi4E23TrivialOffsetCalculatorILi1EjESB_NS0_6memory15LoadWithoutCastENSC_16StoreWithoutCastEEEviT_T0_T2_T3_T4_T5_,"ax",@progbits
	.align	128
        .global         _ZN2at6native27unrolled_elementwise_kernelIZZZNS0_15sin_kernel_cudaERNS_18TensorIteratorBaseEENKUlvE0_clEvENKUlvE_clEvEUldE_St5arrayIPcLm2EELi4E23TrivialOffsetCalculatorILi1EjESB_NS0_6memory15LoadWithoutCastENSC_16StoreWithoutCastEEEviT_T0_T2_T3_T4_T5_
        .type           _ZN2at6native27unrolled_elementwise_kernelIZZZNS0_15sin_kernel_cudaERNS_18TensorIteratorBaseEENKUlvE0_clEvENKUlvE_clEvEUldE_St5arrayIPcLm2EELi4E23TrivialOffsetCalculatorILi1EjESB_NS0_6memory15LoadWithoutCastENSC_16StoreWithoutCastEEEviT_T0_T2_T3_T4_T5_,@function
        .size           _ZN2at6native27unrolled_elementwise_kernelIZZZNS0_15sin_kernel_cudaERNS_18TensorIteratorBaseEENKUlvE0_clEvENKUlvE_clEvEUldE_St5arrayIPcLm2EELi4E23TrivialOffsetCalculatorILi1EjESB_NS0_6memory15LoadWithoutCastENSC_16StoreWithoutCastEEEviT_T0_T2_T3_T4_T5_,(.L_x_2556 - _ZN2at6native27unrolled_elementwise_kernelIZZZNS0_15sin_kernel_cudaERNS_18TensorIteratorBaseEENKUlvE0_clEvENKUlvE_clEvEUldE_St5arrayIPcLm2EELi4E23TrivialOffsetCalculatorILi1EjESB_NS0_6memory15LoadWithoutCastENSC_16StoreWithoutCastEEEviT_T0_T2_T3_T4_T5_)
        .other          _ZN2at6native27unrolled_elementwise_kernelIZZZNS0_15sin_kernel_cudaERNS_18TensorIteratorBaseEENKUlvE0_clEvENKUlvE_clEvEUldE_St5arrayIPcLm2EELi4E23TrivialOffsetCalculatorILi1EjESB_NS0_6memory15LoadWithoutCastENSC_16StoreWithoutCastEEEviT_T0_T2_T3_T4_T5_,@"STO_CUDA_ENTRY STV_DEFAULT"
_ZN2at6native27unrolled_elementwise_kernelIZZZNS0_15sin_kernel_cudaERNS_18TensorIteratorBaseEENKUlvE0_clEvENKUlvE_clEvEUldE_St5arrayIPcLm2EELi4E23TrivialOffsetCalculatorILi1EjESB_NS0_6memory15LoadWithoutCastENSC_16StoreWithoutCastEEEviT_T0_T2_T3_T4_T5_:
.text._ZN2at6native27unrolled_elementwise_kernelIZZZNS0_15sin_kernel_cudaERNS_18TensorIteratorBaseEENKUlvE0_clEvENKUlvE_clEvEUldE_St5arrayIPcLm2EELi4E23TrivialOffsetCalculatorILi1EjESB_NS0_6memory15LoadWithoutCastENSC_16StoreWithoutCastEEEviT_T0_T2_T3_T4_T5_:
[----:B------:R-:W0:Y:S01]  /*0000*/  LDC R1, c[0x0][0x37c] ;  /* 0x0000df00ff017b82 */ /* 0x000e220000000800 */
[----:B------:R-:W1:Y:S07]  /*0010*/  S2R R16, SR_CTAID.X ;  /* 0x0000000000107919 */ /* 0x000e6e0000002500 */
[----:B------:R-:W1:Y:S01]  /*0020*/  LDC R3, c[0x0][0x380] ;  /* 0x0000e000ff037b82 */ /* 0x000e620000000800 */
[----:B------:R-:W2:Y:S01]  /*0030*/  LDCU.64 UR4, c[0x0][0x358] ;  /* 0x00006b00ff0477ac */ /* 0x000ea20008000a00 */
[----:B------:R-:W-:Y:S01]  /*0040*/  CS2R R24, SRZ ;  /* 0x0000000000187805 */ /* 0x000fe2000001ff00 */
[----:B------:R-:W3:Y:S01]  /*0050*/  S2R R11, SR_TID.X ;  /* 0x00000000000b7919 */ /* 0x000ee20000002100 */
[----:B------:R-:W-:Y:S01]  /*0060*/  CS2R R22, SRZ ;  /* 0x0000000000167805 */ /* 0x000fe2000001ff00 */
[----:B0-----:R-:W-:-:S02]  /*0070*/  VIADD R1, R1, 0xffffffd8 ;  /* 0xffffffd801017836 */ /* 0x001fc40000000000 */
[----:B-1----:R-:W-:Y:S02]  /*0080*/  IMAD R18, R16, -0x200, R3 ;  /* 0xfffffe0010127824 */ /* 0x002fe400078e0203 */
[----:B---3--:R-:W-:-:S03]  /*0090*/  IMAD.MOV.U32 R17, RZ, RZ, R11 ;  /* 0x000000ffff117224 */ /* 0x008fc600078e000b */
[----:B------:R-:W-:-:S13]  /*00a0*/  ISETP.GE.AND P0, PT, R11, R18, PT ;  /* 0x000000120b00720c */ /* 0x000fda0003f06270 */
[----:B------:R-:W-:Y:S01]  /*00b0*/  @!P0 VIADD R11, R17, 0x80 ;  /* 0x00000080110b8836 */ /* 0x000fe20000000000 */
[----:B------:R-:W0:Y:S01]  /*00c0*/  @!P0 LDC.64 R2, c[0x0][0x390] ;  /* 0x0000e400ff028b82 */ /* 0x000e220000000a00 */
[----:B------:R-:W-:-:S03]  /*00d0*/  @!P0 IMAD R13, R16, 0x200, R17 ;  /* 0x00000200100d8824 */ /* 0x000fc600078e0211 */
[----:B------:R-:W-:-:S13]  /*00e0*/  ISETP.GE.AND P1, PT, R11, R18, PT ;  /* 0x000000120b00720c */ /* 0x000fda0003f26270 */
[----:B------:R-:W-:Y:S01]  /*00f0*/  @!P1 IMAD R15, R16, 0x200, R11 ;  /* 0x00000200100f9824 */ /* 0x000fe200078e020b */
[----:B------:R-:W1:Y:S01]  /*0100*/  @!P1 LDC.64 R6, c[0x0][0x390] ;  /* 0x0000e400ff069b82 */ /* 0x000e620000000a00 */
[----:B------:R-:W-:-:S05]  /*0110*/  @!P1 VIADD R11, R11, 0x80 ;  /* 0x000000800b0b9836 */ /* 0x000fca0000000000 */
[----:B------:R-:W-:Y:S01]  /*0120*/  ISETP.GE.AND P3, PT, R11, R18, PT ;  /* 0x000000120b00720c */ /* 0x000fe20003f66270 */
[----:B0-----:R-:W-:-:S12]  /*0130*/  @!P0 IMAD.WIDE.U32 R2, R13, 0x8, R2 ;  /* 0x000000080d028825 */ /* 0x001fd800078e0002 */
[----:B------:R-:W-:Y:S01]  /*0140*/  @!P3 IMAD R21, R16, 0x200, R11 ;  /* 0x000002001015b824 */ /* 0x000fe200078e020b */
[----:B------:R-:W0:Y:S01]  /*0150*/  @!P3 LDC.64 R8, c[0x0][0x390] ;  /* 0x0000e400ff08bb82 */ /* 0x000e220000000a00 */
[----:B------:R-:W-:Y:S02]  /*0160*/  @!P3 VIADD R11, R11, 0x80 ;  /* 0x000000800b0bb836 */ /* 0x000fe40000000000 */
[----:B-1----:R-:W-:-:S03]  /*0170*/  @!P1 IMAD.WIDE.U32 R6, R15, 0x8, R6 ;  /* 0x000000080f069825 */ /* 0x002fc600078e0006 */
[----:B------:R-:W-:-:S13]  /*0180*/  ISETP.GE.AND P2, PT, R11, R18, PT ;  /* 0x000000120b00720c */ /* 0x000fda0003f46270 */
[----:B------:R-:W1:Y:S01]  /*0190*/  @!P2 LDC.64 R4, c[0x0][0x390] ;  /* 0x0000e400ff04ab82 */ /* 0x000e620000000a00 */
[----:B------:R-:W-:Y:S02]  /*01a0*/  @!P2 IMAD R19, R16, 0x200, R11 ;  /* 0x000002001013a824 */ /* 0x000fe400078e020b */
[----:B0-----:R-:W-:Y:S01]  /*01b0*/  @!P3 IMAD.WIDE.U32 R10, R21, 0x8, R8 ;  /* 0x00000008150ab825 */ /* 0x001fe200078e0008 */
[----:B------:R-:W-:Y:S02]  /*01c0*/  CS2R R20, SRZ ;  /* 0x0000000000147805 */ /* 0x000fe4000001ff00 */
[----:B------:R-:W-:Y:S02]  /*01d0*/  CS2R R8, SRZ ;  /* 0x0000000000087805 */ /* 0x000fe4000001ff00 */
[----:B--2---:R0:W5:Y:S04]  /*01e0*/  @!P3 LDG.E.64 R24, desc[UR4][R10.64] ;  /* 0x000000040a18b981 */ /* 0x004168000c1e1b00 */
[----:B------:R0:W5:Y:S04]  /*01f0*/  @!P1 LDG.E.64 R20, desc[UR4][R6.64] ;  /* 0x0000000406149981 */ /* 0x000168000c1e1b00 */
[----:B------:R0:W5:Y:S01]  /*0200*/  @!P0 LDG.E.64 R8, desc[UR4][R2.64] ;  /* 0x0000000402088981 */ /* 0x000162000c1e1b00 */
[----:B-1----:R-:W-:-:S05]  /*0210*/  @!P2 IMAD.WIDE.U32 R4, R19, 0x8, R4 ;  /* 0x000000081304a825 */ /* 0x002fca00078e0004 */
[----:B------:R0:W5:Y:S01]  /*0220*/  @!P2 LDG.E.64 R22, desc[UR4][R4.64] ;  /* 0x000000040416a981 */ /* 0x000162000c1e1b00 */
[----:B------:R-:W-:Y:S01]  /*0230*/  ISETP.GE.AND P0, PT, R17, R18, PT ;  /* 0x000000121100720c */ /* 0x000fe20003f06270 */
[----:B------:R-:W-:-:S12]  /*0240*/  BSSY.RECONVERGENT B0, `(.L_x_2363) ;  /* 0x0000079000007945 */ /* 0x000fd80003800200 */
[----:B0-----:R-:W-:Y:S05]  /*0250*/  @P0 BRA `(.L_x_2364) ;  /* 0x0000000400dc0947 */ /* 0x001fea0003800000 */
[----:B-----5:R-:W0:Y:S01]  /*0260*/  DSETP.NEU.AND P0, PT, |R8|, +INF , PT ;  /* 0x7ff000000800742a */ /* 0x020e220003f0d200 */
[----:B------:R-:W-:Y:S01]  /*0270*/  BSSY.RECONVERGENT B1, `(.L_x_2365) ;  /* 0x0000036000017945 */ /* 0x000fe20003800200 */
        /* <DEDUP_REMOVED lines=49> */
[----:B------:R-:W-:Y:S05]  /*0590*/  CALL.REL.NOINC `($_ZN2at6native27unrolled_elementwise_kernelIZZZNS0_15sin_kernel_cudaERNS_18TensorIteratorBaseEENKUlvE0_clEvENKUlvE_clEvEUldE_St5arrayIPcLm2EELi4E23TrivialOffsetCalculatorILi1EjESB_NS0_6memory15LoadWithoutCastENSC_16StoreWithoutCastEEEviT_T0_T2_T3_T4_T5_$__internal_trig_reduction_slowpathd) ;  /* 0x0000001c00487944 */ /* 0x000fea0003c00000 */
[----:B------:R-:W-:Y:S02]  /*05a0*/  IMAD.MOV.U32 R0, RZ, RZ, R12 ;  /* 0x000000ffff007224 */ /* 0x000fe400078e000c */
[----:B------:R-:W-:Y:S02]  /*05b0*/  IMAD.MOV.U32 R28, RZ, RZ, R26 ;  /* 0x000000ffff1c7224 */ /* 0x000fe400078e001a */
[----:B------:R-:W-:-:S07]  /*05c0*/  IMAD.MOV.U32 R29, RZ, RZ, R27 ;  /* 0x000000ffff1d7224 */ /* 0x000fce00078e001b */
.L_x_2366:
[----:B------:R-:W-:Y:S05]  /*05d0*/  BSYNC.RECONVERGENT B1 ;  /* 0x0000000000017941 */ /* 0x000fea0003800200 */
.L_x_2365:
        /* <DEDUP_REMOVED lines=9> */
[----:B------:R-:W-:-:S02]  /*0670*/  IMAD.MOV.U32 R26, RZ, RZ, 0x20fd8164 ;  /* 0x20fd8164ff1a7424 */ /* 0x000fc400078e00ff */
[----:B------:R-:W-:Y:S01]  /*0680*/  IMAD.MOV.U32 R19, RZ, RZ, 0x3da8ff83 ;  /* 0x3da8ff83ff137424 */ /* 0x000fe200078e00ff */
[----:B------:R-:W-:Y:S02]  /*0690*/  ISETP.NE.U32.AND P0, PT, R2, 0x1, PT ;  /* 0x000000010200780c */ /* 0x000fe40003f05070 */
[----:B------:R-:W2:Y:S02]  /*06a0*/  DMUL R2, R28, R28 ;  /* 0x0000001c1c027228 */ /* 0x000ea40000000000 */
[----:B------:R-:W-:Y:S02]  /*06b0*/  FSEL R26, R26, -8.06006814911005101289e+34, !P0 ;  /* 0xf9785eba1a1a7808 */ /* 0x000fe40004000000 */
[----:B------:R-:W-:-:S15]  /*06c0*/  FSEL R27, -R19, 0.11223486810922622681, !P0 ;  /* 0x3de5db65131b7808 */ /* 0x000fde0004000100 */
[----:B------:R-:W-:-:S15]  /*06d0*/  NOP ;  /* 0x0000000000007918 */ /* 0x000fde0000000000 */
[----:B------:R-:W-:-:S15]  /*06e0*/  NOP ;  /* 0x0000000000007918 */ /* 0x000fde0000000000 */
[----:B------:R-:W-:-:S15]  /*06f0*/  NOP ;  /* 0x0000000000007918 */ /* 0x000fde0000000000 */
        /* <DEDUP_REMOVED lines=45> */
.L_x_2364:
[----:B------:R-:W-:Y:S05]  /*09d0*/  BSYNC.RECONVERGENT B0 ;  /* 0x0000000000007941 */ /* 0x000fea0003800200 */
.L_x_2363:
[----:B------:R-:W-:Y:S01]  /*09e0*/  VIADD R2, R17, 0x80 ;  /* 0x0000008011027836 */ /* 0x000fe20000000000 */
[----:B------:R-:W-:Y:S04]  /*09f0*/  BSSY.RECONVERGENT B0, `(.L_x_2367) ;  /* 0x0000076000007945 */ /* 0x000fe80003800200 */
[----:B------:R-:W-:-:S13]  /*0a00*/  ISETP.GE.AND P0, PT, R2, R18, PT ;  /* 0x000000120200720c */ /* 0x000fda0003f06270 */
[----:B------:R-:W-:Y:S05]  /*0a10*/  @P0 BRA `(.L_x_2368) ;  /* 0x0000000400cc0947 */ /* 0x000fea0003800000 */
[----:B-----5:R-:W0:Y:S01]  /*0a20*/  DSETP.NEU.AND P0, PT, |R20|, +INF , PT ;  /* 0x7ff000001400742a */ /* 0x020e220003f0d200 */
        /* <DEDUP_REMOVED lines=43> */
[----:B------:R-:W-:Y:S01]  /*0ce0*/  MOV R8, 0xd10 ;  /* 0x00000d1000087802 */ /* 0x000fe20000000f00 */
[----:B------:R-:W-:-:S07]  /*0cf0*/  IMAD.MOV.U32 R9, RZ, RZ, R21 ;  /* 0x000000ffff097224 */ /* 0x000fce00078e0015 */
[----:B------:R-:W-:Y:S05]  /*0d00*/  CALL.REL.NOINC `($_ZN2at6native27unrolled_elementwise_kernelIZZZNS0_15sin_kernel_cudaERNS_18TensorIteratorBaseEENKUlvE0_clEvENKUlvE_clEvEUldE_St5arrayIPcLm2EELi4E23TrivialOffsetCalculatorILi1EjESB_NS0_6memory15LoadWithoutCastENSC_16StoreWithoutCastEEEviT_T0_T2_T3_T4_T5_$__internal_trig_reduction_slowpathd) ;  /* 0x00000014006c7944 */ /* 0x000fea0003c00000 */
[----:B------:R-:W-:Y:S01]  /*0d10*/  IMAD.MOV.U32 R19, RZ, RZ, R12 ;  /* 0x000000ffff137224 */ /* 0x000fe200078e000c */
[----:B------:R-:W-:Y:S06]  /*0d20*/  BRA `(.L_x_2371) ;  /* 0x0000000000087947 */ /* 0x000fec0003800000 */
.L_x_2370:
[----:B------:R0:W1:Y:S02]  /*0d30*/  DMUL R26, RZ, R20 ;  /* 0x00000014ff1a7228 */ /* 0x0000640000000000 */
[----:B01----:R-:W-:-:S07]  /*0d40*/  IMAD.MOV.U32 R19, RZ, RZ, RZ ;  /* 0x000000ffff137224 */ /* 0x003fce00078e00ff */
.L_x_2371:
[----:B------:R-:W-:Y:S05]  /*0d50*/  BSYNC.RECONVERGENT B1 ;  /* 0x0000000000017941 */ /* 0x000fea0003800200 */
.L_x_2369:
        /* <DEDUP_REMOVED lines=63> */
.L_x_2368:
[----:B------:R-:W-:Y:S05]  /*1150*/  BSYNC.RECONVERGENT B0 ;  /* 0x0000000000007941 */ /* 0x000fea0003800200 */
.L_x_2367:
        /* <DEDUP_REMOVED lines=53> */
.L_x_2375:
[----:B------:R0:W1:Y:S02]  /*14b0*/  DMUL R26, RZ, R24 ;  /* 0x00000018ff1a7228 */ /* 0x0000640000000000 */
[----:B01----:R-:W-:-:S07]  /*14c0*/  IMAD.MOV.U32 R21, RZ, RZ, RZ ;  /* 0x000000ffff157224 */ /* 0x003fce00078e00ff */
.L_x_2376:
[----:B------:R-:W-:Y:S05]  /*14d0*/  BSYNC.RECONVERGENT B1 ;  /* 0x0000000000017941 */ /* 0x000fea0003800200 */
.L_x_2374:
        /* <DEDUP_REMOVED lines=63> */
.L_x_2373:
[----:B------:R-:W-:Y:S05]  /*18d0*/  BSYNC.RECONVERGENT B0 ;  /* 0x0000000000007941 */ /* 0x000fea0003800200 */
.L_x_2372:
        /* <DEDUP_REMOVED lines=53> */
.L_x_2380:
[----:B------:R0:W1:Y:S02]  /*1c30*/  DMUL R26, RZ, R22 ;  /* 0x00000016ff1a7228 */ /* 0x0000640000000000 */
[----:B01----:R-:W-:-:S07]  /*1c40*/  IMAD.MOV.U32 R25, RZ, RZ, RZ ;  /* 0x000000ffff197224 */ /* 0x003fce00078e00ff */
.L_x_2381:
[----:B------:R-:W-:Y:S05]  /*1c50*/  BSYNC.RECONVERGENT B1 ;  /* 0x0000000000017941 */ /* 0x000fea0003800200 */
.L_x_2379:
        /* <DEDUP_REMOVED lines=63> */
.L_x_2378:
[----:B------:R-:W-:Y:S05]  /*2050*/  BSYNC.RECONVERGENT B0 ;  /* 0x0000000000007941 */ /* 0x000fea0003800200 */
.L_x_2377:
[----:B------:R-:W-:Y:S01]  /*2060*/  ISETP.GE.AND P0, PT, R17, R18, PT ;  /* 0x000000121100720c */ /* 0x000fe20003f06270 */
[----:B------:R-:W-:Y:S04]  /*2070*/  BSSY.RECONVERGENT B0, `(.L_x_2382) ;  /* 0x000001c000007945 */ /* 0x000fe80003800200 */
[----:B------:R-:W-:Y:S08]  /*2080*/  BSSY.RELIABLE B1, `(.L_x_2383) ;  /* 0x0000013000017945 */ /* 0x000ff00003800100 */
[----:B------:R-:W-:Y:S05]  /*2090*/  @P0 BRA `(.L_x_2384) ;  /* 0x0000000000440947 */ /* 0x000fea0003800000 */
[----:B------:R-:W0:Y:S01]  /*20a0*/  LDC.64 R6, c[0x0][0x388] ;  /* 0x0000e200ff067b82 */ /* 0x000e220000000a00 */
[----:B-----5:R-:W-:Y:S02]  /*20b0*/  IMAD R9, R16, 0x200, R17 ;  /* 0x0000020010097824 */ /* 0x020fe400078e0211 */
[----:B------:R-:W-:Y:S02]  /*20c0*/  IMAD.MOV.U32 R8, RZ, RZ, R0 ;  /* 0x000000ffff087224 */ /* 0x000fe400078e0000 */
[----:B------:R-:W-:-:S05]  /*20d0*/  IMAD.MOV.U32 R17, RZ, RZ, R2 ;  /* 0x000000ffff117224 */ /* 0x000fca00078e0002 */
[----:B------:R-:W-:-:S13]  /*20e0*/  ISETP.GE.AND P0, PT, R17, R18, PT ;  /* 0x000000121100720c */ /* 0x000fda0003f06270 */
[----:B------:R-:W-:Y:S05]  /*20f0*/  @P0 BREAK.RELIABLE B1 ;  /* 0x0000000000010942 */ /* 0x000fea0003800100 */
[----:B0-----:R-:W-:-:S04]  /*2100*/  IMAD.WIDE.U32 R6, R9, 0x8, R6 ;  /* 0x0000000809067825 */ /* 0x001fc800078e0006 */
[----:B------:R-:W-:-:S05]  /*2110*/  IMAD.MOV.U32 R9, RZ, RZ, R3 ;  /* 0x000000ffff097224 */ /* 0x000fca00078e0003 */
[----:B------:R0:W-:Y:S01]  /*2120*/  STG.E.64 desc[UR4][R6.64], R8 ;  /* 0x0000000806007986 */ /* 0x0001e2000c101b04 */
[----:B------:R-:W-:Y:S05]  /*2130*/  @P0 BRA `(.L_x_2385) ;  /* 0x00000000003c0947 */ /* 0x000fea0003800000 */
[----:B------:R-:W1:Y:S01]  /*2140*/  LDC.64 R2, c[0x0][0x388] ;  /* 0x0000e200ff027b82 */ /* 0x000e620000000a00 */
[----:B0-----:R-:W-:Y:S02]  /*2150*/  IMAD R7, R16, 0x200, R17 ;  /* 0x0000020010077824 */ /* 0x001fe400078e0211 */
[----:B------:R-:W-:Y:S02]  /*2160*/  VIADD R17, R17, 0x80 ;  /* 0x0000008011117836 */ /* 0x000fe40000000000 */
[----:B-1----:R-:W-:-:S04]  /*2170*/  IMAD.WIDE.U32 R6, R7, 0x8, R2 ;  /* 0x0000000807067825 */ /* 0x002fc800078e0002 */
[----:B------:R-:W-:Y:S02]  /*2180*/  IMAD.MOV.U32 R2, RZ, RZ, R20 ;  /* 0x000000ffff027224 */ /* 0x000fe400078e0014 */
[----:B------:R-:W-:-:S05]  /*2190*/  IMAD.MOV.U32 R3, RZ, RZ, R19 ;  /* 0x000000ffff037224 */ /* 0x000fca00078e0013 */
[----:B------:R0:W-:Y:S02]  /*21a0*/  STG.E.64 desc[UR4][R6.64], R2 ;  /* 0x0000000206007986 */ /* 0x0001e4000c101b04 */
.L_x_2384:
[----:B------:R-:W-:Y:S05]  /*21b0*/  BSYNC.RELIABLE B1 ;  /* 0x0000000000017941 */ /* 0x000fea0003800100 */
.L_x_2383:
[----:B------:R-:W-:-:S13]  /*21c0*/  ISETP.GE.AND P0, PT, R17, R18, PT ;  /* 0x000000121100720c */ /* 0x000fda0003f06270 */
[----:B0-----:R-:W0:Y:S01]  /*21d0*/  @!P0 LDC.64 R2, c[0x0][0x388] ;  /* 0x0000e200ff028b82 */ /* 0x001e220000000a00 */
[----:B------:R-:W-:Y:S02]  /*21e0*/  @!P0 IMAD R7, R16, 0x200, R17 ;  /* 0x0000020010078824 */ /* 0x000fe400078e0211 */
[----:B-----5:R-:W-:Y:S02]  /*21f0*/  @!P0 IMAD.MOV.U32 R25, RZ, RZ, R21 ;  /* 0x000000ffff198224 */ /* 0x020fe400078e0015 */
[----:B------:R-:W-:Y:S02]  /*2200*/  @!P0 VIADD R17, R17, 0x80 ;  /* 0x0000008011118836 */ /* 0x000fe40000000000 */
[----:B0-----:R-:W-:-:S05]  /*2210*/  @!P0 IMAD.WIDE.U32 R2, R7, 0x8, R2 ;  /* 0x0000000807028825 */ /* 0x001fca00078e0002 */
[----:B------:R1:W-:Y:S02]  /*2220*/  @!P0 STG.E.64 desc[UR4][R2.64], R24 ;  /* 0x0000001802008986 */ /* 0x0003e4000c101b04 */
.L_x_2385:
[----:B------:R-:W-:Y:S05]  /*2230*/  BSYNC.RECONVERGENT B0 ;  /* 0x0000000000007941 */ /* 0x000fea0003800200 */
.L_x_2382:
[----:B------:R-:W-:Y:S05]  /*2240*/  WARPSYNC.ALL ;  /* 0x0000000000007948 */ /* 0x000fea0003800000 */
[----:B------:R-:W-:-:S13]  /*2250*/  ISETP.GE.AND P0, PT, R17, R18, PT ;  /* 0x000000121100720c */ /* 0x000fda0003f06270 */
[----:B------:R-:W-:Y:S05]  /*2260*/  @P0 EXIT ;  /* 0x000000000000094d */ /* 0x000fea0003800000 */
[----:B-1----:R-:W1:Y:S01]  /*2270*/  LDC.64 R2, c[0x0][0x388] ;  /* 0x0000e200ff027b82 */ /* 0x002e620000000a00 */
[----:B------:R-:W-:-:S04]  /*2280*/  IMAD R17, R16, 0x200, R17 ;  /* 0x0000020010117824 */ /* 0x000fc800078e0211 */
[----:B-1----:R-:W-:-:S05]  /*2290*/  IMAD.WIDE.U32 R2, R17, 0x8, R2 ;  /* 0x0000000811027825 */ /* 0x002fca00078e0002 */
[----:B------:R-:W-:Y:S01]  /*22a0*/  STG.E.64 desc[UR4][R2.64], R4 ;  /* 0x0000000402007986 */ /* 0x000fe2000c101b04 */
[----:B------:R-:W-:Y:S05]  /*22b0*/  EXIT ;  /* 0x000000000000794d */ /* 0x000fea0003800000 */
        .type           $_ZN2at6native27unrolled_elementwise_kernelIZZZNS0_15sin_kernel_cudaERNS_18TensorIteratorBaseEENKUlvE0_clEvENKUlvE_clEvEUldE_St5arrayIPcLm2EELi4E23TrivialOffsetCalculatorILi1EjESB_NS0_6memory15LoadWithoutCastENSC_16StoreWithoutCastEEEviT_T0_T2_T3_T4_T5_$__internal_trig_reduction_slowpathd,@function
        .size           $_ZN2at6native27unrolled_elementwise_kernelIZZZNS0_15sin_kernel_cudaERNS_18TensorIteratorBaseEENKUlvE0_clEvENKUlvE_clEvEUldE_St5arrayIPcLm2EELi4E23TrivialOffsetCalculatorILi1EjESB_NS0_6memory15LoadWithoutCastENSC_16StoreWithoutCastEEEviT_T0_T2_T3_T4_T5_$__internal_trig_reduction_slowpathd,(.L_x_2556 - $_ZN2at6native27unrolled_elementwise_kernelIZZZNS0_15sin_kernel_cudaERNS_18TensorIteratorBaseEENKUlvE0_clEvENKUlvE_clEvEUldE_St5arrayIPcLm2EELi4E23TrivialOffsetCalculatorILi1EjESB_NS0_6memory15LoadWithoutCastENSC_16StoreWithoutCastEEEviT_T0_T2_T3_T4_T5_$__internal_trig_reduction_slowpathd)
$_ZN2at6native27unrolled_elementwise_kernelIZZZNS0_15sin_kernel_cudaERNS_18TensorIteratorBaseEENKUlvE0_clEvENKUlvE_clEvEUldE_St5arrayIPcLm2EELi4E23TrivialOffsetCalculatorILi1EjESB_NS0_6memory15LoadWithoutCastENSC_16StoreWithoutCastEEEviT_T0_T2_T3_T4_T5_$__internal_trig_reduction_slowpathd:
        /* <DEDUP_REMOVED lines=19> */
[----:B------:R-:W-:Y:S01]  /*23f0*/  IADD3 R10, PT, PT, RZ, -R10, -R7 ;  /* 0x8000000aff0a7210 */ /* 0x000fe20007ffe807 */
[----:B------:R-:W-:Y:S01]  /*2400*/  IMAD.SHL.U32 R7, R26, 0x800, RZ ;  /* 0x000008001a077824 */ /* 0x000fe200078e00ff */
[----:B------:R-:W-:Y:S01]  /*2410*/  LOP3.LUT R13, R13, 0x80000000, RZ, 0xfc, !PT ;  /* 0x800000000d0d7812 */ /* 0x000fe200078efcff */
[----:B------:R-:W-:Y:S01]  /*2420*/  IMAD.MOV.U32 R12, RZ, RZ, RZ ;  /* 0x000000ffff0c7224 */ /* 0x000fe200078e00ff */
[----:B------:R-:W-:-:S07]  /*2430*/  CS2R R14, SRZ ;  /* 0x00000000000e7805 */ /* 0x000fce000001ff00 */
.L_x_2390:
[----:B------:R-:W1:Y:S01]  /*2440*/  LDC.64 R26, c[0x4][0x138] ;  /* 0x01004e00ff1a7b82 */ /* 0x000e620000000a00 */
[----:B0-----:R-:W-:Y:S02]  /*2450*/  R2UR UR6, R4 ;  /* 0x00000000040672ca */ /* 0x001fe400000e0000 */
[----:B------:R-:W-:Y:S01]  /*2460*/  R2UR UR7, R5 ;  /* 0x00000000050772ca */ /* 0x000fe200000e0000 */
[----:B-1----:R-:W-:-:S12]  /*2470*/  IMAD.WIDE R26, R6, 0x8, R26 ;  /* 0x00000008061a7825 */ /* 0x002fd800078e021a */
[----:B------:R-:W2:Y:S01]  /*2480*/  LDG.E.64.CONSTANT R26, desc[UR6][R26.64] ;  /* 0x000000061a1a7981 */ /* 0x000ea2000c1e9b00 */
[----:B------:R-:W-:Y:S02]  /*2490*/  IMAD.MOV.U32 R28, RZ, RZ, R14 ;  /* 0x000000ffff1c7224 */ /* 0x000fe400078e000e */
[----:B------:R-:W-:Y:S02]  /*24a0*/  IMAD.MOV.U32 R29, RZ, RZ, R15 ;  /* 0x000000ffff1d7224 */ /* 0x000fe400078e000f */
[----:B------:R-:W-:Y:S02]  /*24b0*/  VIADD R10, R10, 0x1 ;  /* 0x000000010a0a7836 */ /* 0x000fe40000000000 */
[----:B------:R-:W-:Y:S02]  /*24c0*/  VIADD R6, R6, 0x1 ;  /* 0x0000000106067836 */ /* 0x000fe40000000000 */
[----:B--2---:R-:W-:-:S04]  /*24d0*/  IMAD.WIDE.U32 R28, P2, R26, R7, R28 ;  /* 0x000000071a1c7225 */ /* 0x004fc8000784001c */
[----:B------:R-:W-:Y:S02]  /*24e0*/  IMAD R14, R26, R13, RZ ;  /* 0x0000000d1a0e7224 */ /* 0x000fe400078e02ff */
[----:B------:R-:W-:-:S03]  /*24f0*/  IMAD R15, R27, R7, RZ ;  /* 0x000000071b0f7224 */ /* 0x000fc600078e02ff */
[----:B------:R-:W-:-:S04]  /*2500*/  IADD3 R14, P0, PT, R14, R29, RZ ;  /* 0x0000001d0e0e7210 */ /* 0x000fc80007f1e0ff */
[----:B------:R-:W-:Y:S01]  /*2510*/  IADD3 R15, P1, PT, R15, R14, RZ ;  /* 0x0000000e0f0f7210 */ /* 0x000fe20007f3e0ff */
[----:B------:R-:W-:Y:S02]  /*2520*/  IMAD.MOV.U32 R14, RZ, RZ, R28 ;  /* 0x000000ffff0e7224 */ /* 0x000fe400078e001c */
[C---:B------:R-:W-:Y:S02]  /*2530*/  IMAD R28, R12.reuse, 0x8, R1 ;  /* 0x000000080c1c7824 */ /* 0x040fe400078e0201 */
[----:B------:R-:W-:-:S03]  /*2540*/  VIADD R12, R12, 0x1 ;  /* 0x000000010c0c7836 */ /* 0x000fc60000000000 */
[----:B------:R0:W-:Y:S02]  /*2550*/  STL.64 [R28], R14 ;  /* 0x0000000e1c007387 */ /* 0x0001e40000100a00 */
[----:B0-----:R-:W-:-:S04]  /*2560*/  IMAD.HI.U32 R14, R26, R13, RZ ;  /* 0x0000000d1a0e7227 */ /* 0x001fc800078e00ff */
[----:B------:R-:W-:Y:S02]  /*2570*/  IMAD.X R14, RZ, RZ, R14, P2 ;  /* 0x000000ffff0e7224 */ /* 0x000fe400010e060e */
[----:B------:R-:W-:-:S05]  /*2580*/  IMAD.HI.U32 R15, R27, R7, RZ ;  /* 0x000000071b0f7227 */ /* 0x000fca00078e00ff */
[----:B------:R-:W-:Y:S01]  /*2590*/  IADD3.X R14, P0, PT, R15, R14, RZ, P0, !PT ;  /* 0x0000000e0f0e7210 */ /* 0x000fe2000071e4ff */
[----:B------:R-:W-:-:S04]  /*25a0*/  IMAD.HI.U32 R15, R27, R13, RZ ;  /* 0x0000000d1b0f7227 */ /* 0x000fc800078e00ff */
[----:B------:R-:W-:Y:S01]  /*25b0*/  IMAD.X R26, RZ, RZ, R15, P0 ;  /* 0x000000ffff1a7224 */ /* 0x000fe200000e060f */
[----:B------:R-:W-:Y:S01]  /*25c0*/  ISETP.NE.AND P0, PT, R10, -0xf, PT ;  /* 0xfffffff10a00780c */ /* 0x000fe20003f05270 */
[----:B------:R-:W-:-:S05]  /*25d0*/  IMAD R27, R27, R13, RZ ;  /* 0x0000000d1b1b7224 */ /* 0x000fca00078e02ff */
[----:B------:R-:W-:-:S05]  /*25e0*/  IADD3.X R27, P1, PT, R27, R14, RZ, P1, !PT ;  /* 0x0000000e1b1b7210 */ /* 0x000fca0000f3e4ff */
[----:B------:R-:W-:Y:S02]  /*25f0*/  IMAD.X R15, RZ, RZ, R26, P1 ;  /* 0x000000ffff0f7224 */ /* 0x000fe400008e061a */
[----:B------:R-:W-:Y:S01]  /*2600*/  IMAD.MOV.U32 R14, RZ, RZ, R27 ;  /* 0x000000ffff0e7224 */ /* 0x000fe200078e001b */
[----:B------:R-:W-:Y:S06]  /*2610*/  @P0 BRA `(.L_x_2390) ;  /* 0xfffffffc00880947 */ /* 0x000fec000383ffff */
[----:B------:R-:W-:Y:S05]  /*2620*/  BSYNC.RECONVERGENT B3 ;  /* 0x0000000000037941 */ /* 0x000fea0003800200 */
.L_x_2389:
[----:B------:R-:W-:-:S05]  /*2630*/  LOP3.LUT R4, R11, 0x7ff, RZ, 0xc0, !PT ;  /* 0x000007ff0b047812 */ /* 0x000fca00078ec0ff */
[----:B------:R-:W-:-:S05]  /*2640*/  VIADD R4, R4, 0xfffffc00 ;  /* 0xfffffc0004047836 */ /* 0x000fca0000000000 */
[----:B------:R-:W-:Y:S02]  /*2650*/  SHF.R.U32.HI R5, RZ, 0x6, R4 ;  /* 0x00000006ff057819 */ /* 0x000fe40000011604 */
[----:B------:R-:W-:Y:S02]  /*2660*/  ISETP.GE.U32.AND P0, PT, R4, 0x80, PT ;  /* 0x000000800400780c */ /* 0x000fe40003f06070 */
[----:B------:R-:W-:-:S04]  /*2670*/  IADD3 R5, PT, PT, -R5, 0x13, RZ ;  /* 0x0000001305057810 */ /* 0x000fc80007ffe1ff */
[----:B------:R-:W-:-:S07]  /*2680*/  SEL R6, R5, 0x12, P0 ;  /* 0x0000001205067807 */ /* 0x000fce0000000000 */
.L_x_2388:
[----:B------:R-:W-:Y:S05]  /*2690*/  BSYNC.RECONVERGENT B2 ;  /* 0x0000000000027941 */ /* 0x000fea0003800200 */
.L_x_2387:
[C---:B------:R-:W-:Y:S02]  /*26a0*/  LOP3.LUT R4, R11.reuse, 0x7ff, RZ, 0xc0, !PT ;  /* 0x000007ff0b047812 */ /* 0x040fe400078ec0ff */
[----:B------:R-:W-:-:S03]  /*26b0*/  LOP3.LUT P0, R27, R11, 0x3f, RZ, 0xc0, !PT ;  /* 0x0000003f0b1b7812 */ /* 0x000fc6000780c0ff */
[----:B------:R-:W-:-:S05]  /*26c0*/  VIADD R4, R4, 0xfffffc00 ;  /* 0xfffffc0004047836 */ /* 0x000fca0000000000 */
[----:B------:R-:W-:-:S05]  /*26d0*/  SHF.R.U32.HI R5, RZ, 0x6, R4 ;  /* 0x00000006ff057819 */ /* 0x000fca0000011604 */
[----:B------:R-:W-:-:S04]  /*26e0*/  IMAD.IADD R4, R5, 0x1, R6 ;  /* 0x0000000105047824 */ /* 0x000fc800078e0206 */
[----:B------:R-:W-:-:S05]  /*26f0*/  IMAD.U32 R5, R4, 0x8, R1 ;  /* 0x0000000804057824 */ /* 0x000fca00078e0001 */
[----:B------:R0:W-:Y:S04]  /*2700*/  STL.64 [R5+-0x78], R14 ;  /* 0xffff880e05007387 */ /* 0x0001e80000100a00 */
[----:B------:R-:W2:Y:S04]  /*2710*/  LDL.64 R6, [R1+0x10] ;  /* 0x0000100001067983 */ /* 0x000ea80000100a00 */
[----:B------:R-:W3:Y:S04]  /*2720*/  @P0 LDL.64 R28, [R1+0x8] ;  /* 0x00000800011c0983 */ /* 0x000ee80000100a00 */
[----:B0-----:R-:W4:Y:S01]  /*2730*/  LDL.64 R4, [R1+0x18] ;  /* 0x0000180001047983 */ /* 0x001f220000100a00 */
[----:B------:R-:W-:Y:S01]  /*2740*/  @P0 LOP3.LUT R10, R27, 0x3f, RZ, 0x3c, !PT ;  /* 0x0000003f1b0a0812 */ /* 0x000fe200078e3cff */
[----:B------:R-:W-:Y:S01]  /*2750*/  BSSY.RECONVERGENT B2, `(.L_x_2391) ;  /* 0x0000034000027945 */ /* 0x000fe20003800200 */
[----:B--2---:R-:W-:-:S02]  /*2760*/  @P0 SHF.R.U32.HI R11, RZ, 0x1, R7 ;  /* 0x00000001ff0b0819 */ /* 0x004fc40000011607 */
[----:B------:R-:W-:-:S04]  /*2770*/  @P0 SHF.R.U64 R12, R6, 0x1, R7 ;  /* 0x00000001060c0819 */ /* 0x000fc80000001207 */
[----:B------:R-:W-:Y:S02]  /*2780*/  @P0 SHF.R.U64 R12, R12, R10, R11 ;  /* 0x0000000a0c0c0219 */ /* 0x000fe4000000120b */
[CC--:B----4-:R-:W-:Y:S02]  /*2790*/  @P0 SHF.L.U32 R13, R4.reuse, R27.reuse, RZ ;  /* 0x0000001b040d0219 */ /* 0x0d0fe400000006ff */
[----:B------:R-:W-:Y:S02]  /*27a0*/  @P0 SHF.L.U64.HI R26, R4, R27, R5 ;  /* 0x0000001b041a0219 */ /* 0x000fe40000010205 */
[----:B------:R-:W-:Y:S02]  /*27b0*/  @P0 LOP3.LUT R4, R13, R12, RZ, 0xfc, !PT ;  /* 0x0000000c0d040212 */ /* 0x000fe400078efcff */
[--C-:B---3--:R-:W-:Y:S02]  /*27c0*/  @P0 SHF.R.U64 R13, R28, 0x1, R29.reuse ;  /* 0x000000011c0d0819 */ /* 0x108fe4000000121d */
[----:B------:R-:W-:-:S02]  /*27d0*/  @P0 SHF.R.U32.HI R29, RZ, 0x1, R29 ;  /* 0x00000001ff1d0819 */ /* 0x000fc4000001161d */
[CC--:B------:R-:W-:Y:S02]  /*27e0*/  @P0 SHF.L.U64.HI R12, R6.reuse, R27.reuse, R7 ;  /* 0x0000001b060c0219 */ /* 0x0c0fe40000010207 */
[----:B------:R-:W-:Y:S02]  /*27f0*/  @P0 SHF.L.U32 R27, R6, R27, RZ ;  /* 0x0000001b061b0219 */ /* 0x000fe400000006ff */
[-CC-:B------:R-:W-:Y:S02]  /*2800*/  @P0 SHF.R.U64 R14, R13, R10.reuse, R29.reuse ;  /* 0x0000000a0d0e0219 */ /* 0x180fe4000000121d */
[----:B------:R-:W-:Y:S02]  /*2810*/  @P0 SHF.R.U32.HI R29, RZ, R10, R29 ;  /* 0x0000000aff1d0219 */ /* 0x000fe4000001161d */
[----:B------:R-:W-:Y:S02]  /*2820*/  @P0 LOP3.LUT R6, R27, R14, RZ, 0xfc, !PT ;  /* 0x0000000e1b060212 */ /* 0x000fe400078efcff */
[----:B------:R-:W-:-:S02]  /*2830*/  @P0 LOP3.LUT R7, R12, R29, RZ, 0xfc, !PT ;  /* 0x0000001d0c070212 */ /* 0x000fc400078efcff */
[----:B------:R-:W-:Y:S01]  /*2840*/  @P0 SHF.R.U32.HI R11, RZ, R10, R11 ;  /* 0x0000000aff0b0219 */ /* 0x000fe2000001160b */
[C---:B------:R-:W-:Y:S01]  /*2850*/  IMAD.SHL.U32 R10, R6.reuse, 0x4, RZ ;  /* 0x00000004060a7824 */ /* 0x040fe200078e00ff */
        /* <DEDUP_REMOVED lines=9> */
[----:B------:R-:W-:Y:S02]  /*28f0*/  IADD3.X R4, P1, PT, RZ, R4, RZ, P0, !PT ;  /* 0x00000004ff047210 */ /* 0x000fe4000073e4ff */
[----:B------:R-:W-:-:S03]  /*2900*/  ISETP.GT.U32.AND P2, PT, R7, -0x1, PT ;  /* 0xffffffff0700780c */ /* 0x000fc60003f44070 */
[----:B------:R-:W-:Y:S01]  /*2910*/  IMAD.X R13, RZ, RZ, R13, P1 ;  /* 0x000000ffff0d7224 */ /* 0x000fe200008e060d */
[----:B------:R-:W-:-:S04]  /*2920*/  ISETP.GT.AND.EX P0, PT, R12, -0x1, PT, P2 ;  /* 0xffffffff0c00780c */ /* 0x000fc80003f04320 */
[----:B------:R-:W-:Y:S02]  /*2930*/  SEL R13, R12, R13, P0 ;  /* 0x0000000d0c0d7207 */ /* 0x000fe40000000000 */
[----:B------:R-:W-:Y:S02]  /*2940*/  SEL R14, R7, R4, P0 ;  /* 0x00000004070e7207 */ /* 0x000fe40000000000 */
[----:B------:R-:W-:-:S04]  /*2950*/  ISETP.NE.U32.AND P1, PT, R13, RZ, PT ;  /* 0x000000ff0d00720c */ /* 0x000fc80003f25070 */
[----:B------:R-:W-:-:S06]  /*2960*/  SEL R7, R14, R13, !P1 ;  /* 0x0000000d0e077207 */ /* 0x000fcc0004800000 */
[----:B------:R-:W0:Y:S02]  /*2970*/  FLO.U32 R7, R7 ;  /* 0x0000000700077300 */ /* 0x000e2400000e0000 */
[C---:B0-----:R-:W-:Y:S02]  /*2980*/  IADD3 R15, PT, PT, -R7.reuse, 0x1f, RZ ;  /* 0x0000001f070f7810 */ /* 0x041fe40007ffe1ff */
[----:B------:R-:W-:-:S03]  /*2990*/  IADD3 R4, PT, PT, -R7, 0x3f, RZ ;  /* 0x0000003f07047810 */ /* 0x000fc60007ffe1ff */
[----:B------:R-:W-:-:S05]  /*29a0*/  @P1 IMAD.MOV R4, RZ, RZ, R15 ;  /* 0x000000ffff041224 */ /* 0x000fca00078e020f */
[----:B------:R-:W-:Y:S01]  /*29b0*/  ISETP.NE.AND P1, PT, R4, RZ, PT ;  /* 0x000000ff0400720c */ /* 0x000fe20003f25270 */
[----:B------:R-:W-:Y:S01]  /*29c0*/  @!P0 IMAD.MOV R10, RZ, RZ, -R10 ;  /* 0x000000ffff0a8224 */ /* 0x000fe200078e0a0a */
[----:B------:R-:W-:-:S11]  /*29d0*/  SEL R15, R6, R11, P0 ;  /* 0x0000000b060f7207 */ /* 0x000fd60000000000 */
[----:B------:R-:W-:Y:S05]  /*29e0*/  @!P1 BRA `(.L_x_2392) ;  /* 0x0000000000289947 */ /* 0x000fea0003800000 */
[--C-:B------:R-:W-:Y:S02]  /*29f0*/  SHF.R.U64 R10, R10, 0x1, R15.reuse ;  /* 0x000000010a0a7819 */ /* 0x100fe4000000120f */
[C---:B------:R-:W-:Y:S02]  /*2a00*/  LOP3.LUT R11, R4.reuse, 0x3f, RZ, 0xc0, !PT ;  /* 0x0000003f040b7812 */ /* 0x040fe400078ec0ff */
[----:B------:R-:W-:Y:S02]  /*2a10*/  SHF.R.U32.HI R7, RZ, 0x1, R15 ;  /* 0x00000001ff077819 */ /* 0x000fe4000001160f */
[----:B------:R-:W-:Y:S02]  /*2a20*/  LOP3.LUT R6, R4, 0x3f, RZ, 0xc, !PT ;  /* 0x0000003f04067812 */ /* 0x000fe400078e0cff */
[----:B------:R-:W-:Y:S02]  /*2a30*/  SHF.L.U64.HI R13, R14, R11, R13 ;  /* 0x0000000b0e0d7219 */ /* 0x000fe4000001020d */
[----:B------:R-:W-:-:S02]  /*2a40*/  SHF.R.U64 R10, R10, R6, R7 ;  /* 0x000000060a0a7219 */ /* 0x000fc40000001207 */
[----:B------:R-:W-:Y:S02]  /*2a50*/  SHF.L.U32 R11, R14, R11, RZ ;  /* 0x0000000b0e0b7219 */ /* 0x000fe400000006ff */
[----:B------:R-:W-:Y:S02]  /*2a60*/  SHF.R.U32.HI R6, RZ, R6, R7 ;  /* 0x00000006ff067219 */ /* 0x000fe40000011607 */
[----:B------:R-:W-:Y:S02]  /*2a70*/  LOP3.LUT R14, R11, R10, RZ, 0xfc, !PT ;  /* 0x0000000a0b0e7212 */ /* 0x000fe400078efcff */
[----:B------:R-:W-:-:S07]  /*2a80*/  LOP3.LUT R13, R13, R6, RZ, 0xfc, !PT ;  /* 0x000000060d0d7212 */ /* 0x000fce00078efcff */
.L_x_2392:
[----:B------:R-:W-:Y:S05]  /*2a90*/  BSYNC.RECONVERGENT B2 ;  /* 0x0000000000027941 */ /* 0x000fea0003800200 */
.L_x_2391:
[----:B------:R-:W-:-:S04]  /*2aa0*/  IMAD.WIDE.U32 R10, R14, 0x2168c235, RZ ;  /* 0x2168c2350e0a7825 */ /* 0x000fc800078e00ff */
[----:B------:R-:W-:Y:S01]  /*2ab0*/  IMAD.MOV.U32 R6, RZ, RZ, R11 ;  /* 0x000000ffff067224 */ /* 0x000fe200078e000b */
[----:B------:R-:W-:Y:S01]  /*2ac0*/  IADD3 RZ, P1, PT, R10, R10, RZ ;  /* 0x0000000a0aff7210 */ /* 0x000fe20007f3e0ff */
[----:B------:R-:W-:Y:S02]  /*2ad0*/  IMAD.MOV.U32 R7, RZ, RZ, RZ ;  /* 0x000000ffff077224 */ /* 0x000fe400078e00ff */
[----:B------:R-:W-:-:S04]  /*2ae0*/  IMAD.HI.U32 R11, R13, -0x36f0255e, RZ ;  /* 0xc90fdaa20d0b7827 */ /* 0x000fc800078e00ff */
[----:B------:R-:W-:-:S04]  /*2af0*/  IMAD.WIDE.U32 R6, R14, -0x36f0255e, R6 ;  /* 0xc90fdaa20e067825 */ /* 0x000fc800078e0006 */
[----:B------:R-:W-:-:S04]  /*2b00*/  IMAD.WIDE.U32 R6, P2, R13, 0x2168c235, R6 ;  /* 0x2168c2350d067825 */ /* 0x000fc80007840006 */
[----:B------:R-:W-:Y:S01]  /*2b10*/  IMAD R13, R13, -0x36f0255e, RZ ;  /* 0xc90fdaa20d0d7824 */ /* 0x000fe200078e02ff */
[----:B------:R-:W-:Y:S01]  /*2b20*/  IADD3.X RZ, P1, PT, R6, R6, RZ, P1, !PT ;  /* 0x0000000606ff7210 */ /* 0x000fe20000f3e4ff */
[----:B------:R-:W-:-:S03]  /*2b30*/  IMAD.X R11, RZ, RZ, R11, P2 ;  /* 0x000000ffff0b7224 */ /* 0x000fc600010e060b */
[----:B------:R-:W-:-:S04]  /*2b40*/  IADD3 R7, P2, PT, R13, R7, RZ ;  /* 0x000000070d077210 */ /* 0x000fc80007f5e0ff */
        /* <DEDUP_REMOVED lines=10> */
[----:B------:R-:W-:Y:S01]  /*2bf0*/  IMAD.X R7, RZ, RZ, R7, P2 ;  /* 0x000000ffff077224 */ /* 0x000fe200010e0607 */
[----:B------:R-:W-:Y:S01]  /*2c00*/  SHF.R.U32.HI R9, RZ, 0x1e, R5 ;  /* 0x0000001eff097819 */ /* 0x000fe20000011605 */
[----:B------:R-:W-:Y:S01]  /*2c10*/  IMAD.IADD R4, R11, 0x1, -R4 ;  /* 0x000000010b047824 */ /* 0x000fe200078e0a04 */
[----:B------:R-:W-:-:S02]  /*2c20*/  @!P0 LOP3.LUT R27, R27, 0x80000000, RZ, 0x3c, !PT ;  /* 0x800000001b1b8812 */ /* 0x000fc400078e3cff */
[----:B------:R-:W-:Y:S01]  /*2c30*/  SHF.R.U64 R26, R26, 0xa, R7 ;  /* 0x0000000a1a1a7819 */ /* 0x000fe20000001207 */
[----:B------:R-:W-:Y:S01]  /*2c40*/  IMAD.SHL.U32 R4, R4, 0x100000, RZ ;  /* 0x0010000004047824 */ /* 0x000fe200078e00ff */
[----:B------:R-:W-:Y:S02]  /*2c50*/  LEA.HI R12, R12, R9, RZ, 0x1 ;  /* 0x000000090c0c7211 */ /* 0x000fe400078f08ff */
[----:B------:R-:W-:-:S03]  /*2c60*/  IADD3 R26, P2, PT, R26, 0x1, RZ ;  /* 0x000000011a1a7810 */ /* 0x000fc60007f5e0ff */
[----:B------:R-:W-:Y:S01]  /*2c70*/  @P1 IMAD.MOV R12, RZ, RZ, -R12 ;  /* 0x000000ffff0c1224 */ /* 0x000fe200078e0a0c */
[----:B------:R-:W-:-:S04]  /*2c80*/  LEA.HI.X R7, R7, RZ, RZ, 0x16, P2 ;  /* 0x000000ff07077211 */ /* 0x000fc800010fb4ff */
[--C-:B------:R-:W-:Y:S02]  /*2c90*/  SHF.R.U64 R26, R26, 0x1, R7.reuse ;  /* 0x000000011a1a7819 */ /* 0x100fe40000001207 */
[----:B------:R-:W-:Y:S02]  /*2ca0*/  SHF.R.U32.HI R5, RZ, 0x1, R7 ;  /* 0x00000001ff057819 */ /* 0x000fe40000011607 */
[----:B------:R-:W-:-:S04]  /*2cb0*/  IADD3 R26, P2, P3, RZ, RZ, R26 ;  /* 0x000000ffff1a7210 */ /* 0x000fc80007b5e01a */
[----:B------:R-:W-:-:S04]  /*2cc0*/  IADD3.X R4, PT, PT, R4, 0x3fe00000, R5, P2, P3 ;  /* 0x3fe0000004047810 */ /* 0x000fc800017e6405 */
[----:B------:R-:W-:-:S07]  /*2cd0*/  LOP3.LUT R27, R4, R27, RZ, 0xfc, !PT ;  /* 0x0000001b041b7212 */ /* 0x000fce00078efcff */
.L_x_2386:
[----:B------:R-:W-:-:S04]  /*2ce0*/  IMAD.MOV.U32 R9, RZ, RZ, 0x0 ;  /* 0x00000000ff097424 */ /* 0x000fc800078e00ff */
[----:B------:R-:W-:Y:S05]  /*2cf0*/  RET.REL.NODEC R8 `(_ZN2at6native27unrolled_elementwise_kernelIZZZNS0_15sin_kernel_cudaERNS_18TensorIteratorBaseEENKUlvE0_clEvENKUlvE_clEvEUldE_St5arrayIPcLm2EELi4E23TrivialOffsetCalculatorILi1EjESB_NS0_6memory15LoadWithoutCastENSC_16StoreWithoutCastEEEviT_T0_T2_T3_T4_T5_) ;  /* 0xffffffd008c07950 */ /* 0x000fea0003c3ffff */
.L_x_2393:
        /* <DEDUP_REMOVED lines=16> */
.L_x_2556:


//--------------------- .text._ZN2at6native29vectorized_elementwise_kernelILi2EZZZNS0_15sin_kernel_cudaERNS_18TensorIteratorBaseEENKUlvE0_clEvENKUlvE_clEvEUldE_St5arrayIPcLm2EEEEviT0_T1_ --------------------------
	.section	.text._ZN2at6native29vectorized_elementwise_kernelILi2EZZZNS0_15sin_kernel_cudaERNS_18TensorIteratorBaseEENKUlvE0_clEvENKUlvE_clEvEUldE_St5arrayIPcLm2EEEEviT0_T1_,"ax",@progbits
	.align	128
        .global         _ZN2at6native29vectorized_elementwise_kernelILi2EZZZNS0_15sin_kernel_cudaERNS_18TensorIteratorBaseEENKUlvE0_clEvENKUlvE_clEvEUldE_St5arrayIPcLm2EEEEviT0_T1_
        .type           _ZN2at6native29vectorized_elementwise_kernelILi2EZZZNS0_15sin_kernel_cudaERNS_18TensorIteratorBaseEENKUlvE0_clEvENKUlvE_clEvEUldE_St5arrayIPcLm2EEEEviT0_T1_,@function
        .size           _ZN2at6native29vectorized_elementwise_kernelILi2EZZZNS0_15sin_kernel_cudaERNS_18TensorIteratorBaseEENKUlvE0_clEvENKUlvE_clEvEUldE_St5arrayIPcLm2EEEEviT0_T1_,(.L_x_2557 - _ZN2at6native29vectorized_elementwise_kernelILi2EZZZNS0_15sin_kernel_cudaERNS_18TensorIteratorBaseEENKUlvE0_clEvENKUlvE_clEvEUldE_St5arrayIPcLm2EEEEviT0_T1_)
        .other          _ZN2at6native29vectorized_elementwise_kernelILi2EZZZNS0_15sin_kernel_cudaERNS_18TensorIteratorBaseEENKUlvE0_clEvENKUlvE_clEvEUldE_St5arrayIPcLm2EEEEviT0_T1_,@"STO_CUDA_ENTRY STV_DEFAULT"
_ZN2at6native29vectorized_elementwise_kernelILi2EZZZNS0_15sin_kernel_cudaERNS_18TensorIteratorBaseEENKUlvE0_clEvENKUlvE_clEvEUldE_St5arrayIPcLm2EEEEviT0_T1_:
.text._ZN2at6native29vectorized_elementwise_kernelILi2EZZZNS0_15sin_kernel_cudaERNS_18TensorIteratorBaseEENKUlvE0_clEvENKUlvE_clEvEUldE_St5arrayIPcLm2EEEEviT0_T1_:
[----:B------:R-:W0:Y:S01]  /*0000*/  LDC R1, c[0x0][0x37c] ;  /* 0x0000df00ff017b82 */ /* 0x000e220000000800 */
[----:B------:R-:W1:Y:S01]  /*0010*/  S2R R36, SR_CTAID.X ;  /* 0x0000000000247919 */ /* 0x000e620000002500 */
[----:B------:R-:W2:Y:S01]  /*0020*/  LDCU UR6, c[0x0][0x380] ;  /* 0x00007000ff0677ac */ /* 0x000ea20008000800 */
[----:B0-----:R-:W-:Y:S01]  /*0030*/  VIADD R1, R1, 0xffffffd8 ;  /* 0xffffffd801017836 */ /* 0x001fe20000000000 */
[----:B------:R-:W0:Y:S01]  /*0040*/  LDCU.64 UR4, c[0x0][0x358] ;  /* 0x00006b00ff0477ac */ /* 0x000e220008000a00 */
[----:B-1----:R-:W-:-:S05]  /*0050*/  IMAD.SHL.U32 R36, R36, 0x400, RZ ;  /* 0x0000040024247824 */ /* 0x002fca00078e00ff */
[----:B--2---:R-:W-:-:S04]  /*0060*/  IADD3 R11, PT, PT, -R36, UR6, RZ ;  /* 0x00000006240b7c10 */ /* 0x004fc8000fffe1ff */
[----:B------:R-:W-:-:S13]  /*0070*/  ISETP.GT.U32.AND P0, PT, R11, 0x3ff, PT ;  /* 0x000003ff0b00780c */ /* 0x000fda0003f04070 */
[----:B0-----:R-:W-:Y:S05]  /*0080*/  @P0 BRA `(.L_x_2394) ;  /* 0x0000004400140947 */ /* 0x001fea0003800000 */
[----:B------:R-:W0:Y:S01]  /*0090*/  S2R R0, SR_TID.X ;  /* 0x0000000000007919 */ /* 0x000e220000002100 */
[----:B------:R-:W-:Y:S02]  /*00a0*/  CS2R R20, SRZ ;  /* 0x0000000000147805 */ /* 0x000fe4000001ff00 */
[----:B0-----:R-:W-:Y:S01]  /*00b0*/  ISETP.GE.U32.AND P6, PT, R0, R11, PT ;  /* 0x0000000b0000720c */ /* 0x001fe20003fc6070 */
[----:B------:R-:W-:-:S12]  /*00c0*/  IMAD.MOV.U32 R10, RZ, RZ, R0 ;  /* 0x000000ffff0a7224 */ /* 0x000fd800078e0000 */
[----:B------:R-:W-:Y:S01]  /*00d0*/  @!P6 VIADD R0, R10, 0x80 ;  /* 0x000000800a00e836 */ /* 0x000fe20000000000 */
[----:B------:R-:W0:Y:S01]  /*00e0*/  @!P6 LDC.64 R12, c[0x0][0x390] ;  /* 0x0000e400ff0ceb82 */ /* 0x000e220000000a00 */
[----:B------:R-:W-:-:S03]  /*00f0*/  @!P6 IMAD.IADD R3, R36, 0x1, R10 ;  /* 0x000000012403e824 */ /* 0x000fc600078e020a */
[----:B------:R-:W-:-:S13]  /*0100*/  ISETP.GE.U32.AND P5, PT, R0, R11, PT ;  /* 0x0000000b0000720c */ /* 0x000fda0003fa6070 */
[----:B------:R-:W-:Y:S01]  /*0110*/  @!P5 IMAD.IADD R23, R36, 0x1, R0 ;  /* 0x000000012417d824 */ /* 0x000fe200078e0200 */
[----:B------:R-:W1:Y:S01]  /*0120*/  @!P5 LDC.64 R18, c[0x0][0x390] ;  /* 0x0000e400ff12db82 */ /* 0x000e620000000a00 */
[----:B------:R-:W-:-:S05]  /*0130*/  @!P5 VIADD R0, R0, 0x80 ;  /* 0x000000800000d836 */ /* 0x000fca0000000000 */
[----:B------:R-:W-:Y:S01]  /*0140*/  ISETP.GE.U32.AND P4, PT, R0, R11, PT ;  /* 0x0000000b0000720c */ /* 0x000fe20003f86070 */
[----:B0-----:R-:W-:-:S05]  /*0150*/  @!P6 IMAD.WIDE.U32 R12, R3, 0x8, R12 ;  /* 0x00000008030ce825 */ /* 0x001fca00078e000c */
[----:B------:R0:W5:Y:S07]  /*0160*/  @!P6 LDG.E.64 R20, desc[UR4][R12.64] ;  /* 0x000000040c14e981 */ /* 0x00016e000c1e1b00 */
[----:B------:R-:W-:Y:S01]  /*0170*/  @!P4 IMAD.IADD R25, R36, 0x1, R0 ;  /* 0x000000012419c824 */ /* 0x000fe200078e0200 */
[----:B------:R-:W2:Y:S01]  /*0180*/  @!P4 LDC.64 R14, c[0x0][0x390] ;  /* 0x0000e400ff0ecb82 */ /* 0x000ea20000000a00 */
[----:B------:R-:W-:-:S05]  /*0190*/  @!P4 VIADD R0, R0, 0x80 ;  /* 0x000000800000c836 */ /* 0x000fca0000000000 */
[----:B------:R-:W-:-:S13]  /*01a0*/  ISETP.GE.U32.AND P3, PT, R0, R11, PT ;  /* 0x0000000b0000720c */ /* 0x000fda0003f66070 */
[----:B------:R-:W-:Y:S01]  /*01b0*/  @!P3 IMAD.IADD R27, R36, 0x1, R0 ;  /* 0x00000001241bb824 */ /* 0x000fe200078e0200 */
[----:B------:R-:W3:Y:S01]  /*01c0*/  @!P3 LDC.64 R16, c[0x0][0x390] ;  /* 0x0000e400ff10bb82 */ /* 0x000ee20000000a00 */
[----:B------:R-:W-:-:S05]  /*01d0*/  @!P3 VIADD R0, R0, 0x80 ;  /* 0x000000800000b836 */ /* 0x000fca0000000000 */
[----:B------:R-:W-:-:S13]  /*01e0*/  ISETP.GE.U32.AND P2, PT, R0, R11, PT ;  /* 0x0000000b0000720c */ /* 0x000fda0003f46070 */
[----:B------:R-:W-:Y:S01]  /*01f0*/  @!P2 IMAD.IADD R29, R36, 0x1, R0 ;  /* 0x00000001241da824 */ /* 0x000fe200078e0200 */
[----:B------:R-:W4:Y:S01]  /*0200*/  @!P2 LDC.64 R8, c[0x0][0x390] ;  /* 0x0000e400ff08ab82 */ /* 0x000f220000000a00 */
        /* <DEDUP_REMOVED lines=10> */
[----:B------:R-:W4:Y:S01]  /*02b0*/  @!P6 LDC.64 R2, c[0x0][0x390] ;  /* 0x0000e400ff02eb82 */ /* 0x000f220000000a00 */
[----:B-1----:R-:W-:-:S04]  /*02c0*/  @!P5 IMAD.WIDE.U32 R18, R23, 0x8, R18 ;  /* 0x000000081712d825 */ /* 0x002fc800078e0012 */
[----:B------:R-:W-:Y:S01]  /*02d0*/  @!P6 IMAD.IADD R23, R36, 0x1, R0 ;  /* 0x000000012417e824 */ /* 0x000fe200078e0200 */
[----:B0-----:R-:W-:Y:S01]  /*02e0*/  CS2R R12, SRZ ;  /* 0x00000000000c7805 */ /* 0x001fe2000001ff00 */
[----:B--2---:R-:W-:Y:S01]  /*02f0*/  @!P4 IMAD.WIDE.U32 R24, R25, 0x8, R14 ;  /* 0x000000081918c825 */ /* 0x004fe200078e000e */
[----:B------:R-:W-:-:S03]  /*0300*/  CS2R R14, SRZ ;  /* 0x00000000000e7805 */ /* 0x000fc6000001ff00 */
[----:B---3--:R-:W-:Y:S01]  /*0310*/  @!P3 IMAD.WIDE.U32 R16, R27, 0x8, R16 ;  /* 0x000000081b10b825 */ /* 0x008fe200078e0010 */
[----:B------:R-:W-:Y:S01]  /*0320*/  CS2R R26, SRZ ;  /* 0x00000000001a7805 */ /* 0x000fe2000001ff00 */
[----:B------:R0:W5:Y:S02]  /*0330*/  @!P5 LDG.E.64 R12, desc[UR4][R18.64] ;  /* 0x00000004120cd981 */ /* 0x000164000c1e1b00 */
[----:B----4-:R-:W-:Y:S01]  /*0340*/  @!P2 IMAD.WIDE.U32 R28, R29, 0x8, R8 ;  /* 0x000000081d1ca825 */ /* 0x010fe200078e0008 */
[----:B------:R-:W-:Y:S01]  /*0350*/  CS2R R8, SRZ ;  /* 0x0000000000087805 */ /* 0x000fe2000001ff00 */
[----:B------:R0:W5:Y:S02]  /*0360*/  @!P4 LDG.E.64 R14, desc[UR4][R24.64] ;  /* 0x00000004180ec981 */ /* 0x000164000c1e1b00 */
[----:B------:R-:W-:Y:S01]  /*0370*/  @!P0 IMAD.WIDE.U32 R32, R33, 0x8, R4 ;  /* 0x0000000821208825 */ /* 0x000fe200078e0004 */
[----:B------:R-:W-:Y:S01]  /*0380*/  CS2R R4, SRZ ;  /* 0x0000000000047805 */ /* 0x000fe2000001ff00 */
[----:B------:R0:W5:Y:S02]  /*0390*/  @!P2 LDG.E.64 R26, desc[UR4][R28.64] ;  /* 0x000000041c1aa981 */ /* 0x000164000c1e1b00 */
[----:B------:R-:W-:Y:S01]  /*03a0*/  @!P6 IMAD.WIDE.U32 R2, R23, 0x8, R2 ;  /* 0x000000081702e825 */ /* 0x000fe200078e0002 */
[----:B------:R-:W-:-:S03]  /*03b0*/  CS2R R22, SRZ ;  /* 0x0000000000167805 */ /* 0x000fc6000001ff00 */
[----:B------:R-:W-:Y:S01]  /*03c0*/  @!P1 IMAD.WIDE.U32 R30, R31, 0x8, R6 ;  /* 0x000000081f1e9825 */ /* 0x000fe200078e0006 */
[----:B------:R0:W5:Y:S04]  /*03d0*/  @!P6 LDG.E.64 R8, desc[UR4][R2.64] ;  /* 0x000000040208e981 */ /* 0x000168000c1e1b00 */
[----:B------:R0:W5:Y:S04]  /*03e0*/  @!P3 LDG.E.64 R22, desc[UR4][R16.64] ;  /* 0x000000041016b981 */ /* 0x000168000c1e1b00 */
[----:B------:R0:W5:Y:S01]  /*03f0*/  @!P1 LDG.E.64 R4, desc[UR4][R30.64] ;  /* 0x000000041e049981 */ /* 0x000162000c1e1b00 */
[----:B------:R-:W-:-:S06]  /*0400*/  CS2R R6, SRZ ;  /* 0x0000000000067805 */ /* 0x000fcc000001ff00 */
[----:B------:R0:W5:Y:S01]  /*0410*/  @!P0 LDG.E.64 R6, desc[UR4][R32.64] ;  /* 0x0000000420068981 */ /* 0x000162000c1e1b00 */
[----:B------:R-:W-:Y:S01]  /*0420*/  ISETP.GE.U32.AND P0, PT, R10, R11, PT ;  /* 0x0000000b0a00720c */ /* 0x000fe20003f06070 */
        /* <DEDUP_REMOVED lines=53> */
[----:B------:R-:W-:Y:S05]  /*0780*/  CALL.REL.NOINC `($_ZN2at6native29vectorized_elementwise_kernelILi2EZZZNS0_15sin_kernel_cudaERNS_18TensorIteratorBaseEENKUlvE0_clEvENKUlvE_clEvEUldE_St5arrayIPcLm2EEEEviT0_T1_$__internal_trig_reduction_slowpathd) ;  /* 0x00000078007c7944 */ /* 0x000fea0003c00000 */
[----:B------:R-:W-:-:S07]  /*0790*/  IMAD.MOV.U32 R0, RZ, RZ, R18 ;  /* 0x000000ffff007224 */ /* 0x000fce00078e0012 */
.L_x_2398:
[----:B------:R-:W-:Y:S05]  /*07a0*/  BSYNC.RECONVERGENT B3 ;  /* 0x0000000000037941 */ /* 0x000fea0003800200 */
.L_x_2397:
        /* <DEDUP_REMOVED lines=63> */
.L_x_2396:
[----:B------:R-:W-:Y:S05]  /*0ba0*/  BSYNC.RECONVERGENT B2 ;  /* 0x0000000000027941 */ /* 0x000fea0003800200 */
.L_x_2395:
[----:B------:R-:W-:Y:S01]  /*0bb0*/  VIADD R37, R10, 0x80 ;  /* 0x000000800a257836 */ /* 0x000fe20000000000 */
[----:B------:R-:W-:Y:S04]  /*0bc0*/  BSSY.RECONVERGENT B2, `(.L_x_2399) ;  /* 0x0000076000027945 */ /* 0x000fe80003800200 */
[----:B------:R-:W-:-:S13]  /*0bd0*/  ISETP.GE.U32.AND P0, PT, R37, R11, PT ;  /* 0x0000000b2500720c */ /* 0x000fda0003f06070 */
        /* <DEDUP_REMOVED lines=47> */
[----:B------:R-:W-:Y:S05]  /*0ed0*/  CALL.REL.NOINC `($_ZN2at6native29vectorized_elementwise_kernelILi2EZZZNS0_15sin_kernel_cudaERNS_18TensorIteratorBaseEENKUlvE0_clEvENKUlvE_clEvEUldE_St5arrayIPcLm2EEEEviT0_T1_$__internal_trig_reduction_slowpathd) ;  /* 0x0000007000a87944 */ /* 0x000fea0003c00000 */
[----:B------:R-:W-:Y:S01]  /*0ee0*/  IMAD.MOV.U32 R0, RZ, RZ, R18 ;  /* 0x000000ffff007224 */ /* 0x000fe200078e0012 */
[----:B------:R-:W-:Y:S06]  /*0ef0*/  BRA `(.L_x_2403) ;  /* 0x0000000000087947 */ /* 0x000fec0003800000 */
.L_x_2402:
[----:B------:R0:W1:Y:S02]  /*0f00*/  DMUL R2, RZ, R12 ;  /* 0x0000000cff027228 */ /* 0x0000640000000000 */
[----:B01----:R-:W-:-:S07]  /*0f10*/  IMAD.MOV.U32 R0, RZ, RZ, RZ ;  /* 0x000000ffff007224 */ /* 0x003fce00078e00ff */
.L_x_2403:
[----:B------:R-:W-:Y:S05]  /*0f20*/  BSYNC.RECONVERGENT B3 ;  /* 0x0000000000037941 */ /* 0x000fea0003800200 */
.L_x_2401:
        /* <DEDUP_REMOVED lines=63> */
.L_x_2400:
[----:B------:R-:W-:Y:S05]  /*1320*/  BSYNC.RECONVERGENT B2 ;  /* 0x0000000000027941 */ /* 0x000fea0003800200 */
.L_x_2399:
        /* <DEDUP_REMOVED lines=53> */
.L_x_2407:
[----:B------:R0:W1:Y:S02]  /*1680*/  DMUL R2, RZ, R14 ;  /* 0x0000000eff027228 */ /* 0x0000640000000000 */
[----:B01----:R-:W-:-:S07]  /*1690*/  IMAD.MOV.U32 R0, RZ, RZ, RZ ;  /* 0x000000ffff007224 */ /* 0x003fce00078e00ff */
.L_x_2408:
[----:B------:R-:W-:Y:S05]  /*16a0*/  BSYNC.RECONVERGENT B3 ;  /* 0x0000000000037941 */ /* 0x000fea0003800200 */
.L_x_2406:
        /* <DEDUP_REMOVED lines=63> */
.L_x_2405:
[----:B------:R-:W-:Y:S05]  /*1aa0*/  BSYNC.RECONVERGENT B2 ;  /* 0x0000000000027941 */ /* 0x000fea0003800200 */
.L_x_2404:
        /* <DEDUP_REMOVED lines=53> */
.L_x_2412:
[----:B------:R0:W1:Y:S02]  /*1e00*/  DMUL R2, RZ, R22 ;  /* 0x00000016ff027228 */ /* 0x0000640000000000 */
[----:B01----:R-:W-:-:S07]  /*1e10*/  IMAD.MOV.U32 R0, RZ, RZ, RZ ;  /* 0x000000ffff007224 */ /* 0x003fce00078e00ff */
.L_x_2413:
[----:B------:R-:W-:Y:S05]  /*1e20*/  BSYNC.RECONVERGENT B3 ;  /* 0x0000000000037941 */ /* 0x000fea0003800200 */
.L_x_2411:
        /* <DEDUP_REMOVED lines=63> */
.L_x_2410:
[----:B------:R-:W-:Y:S05]  /*2220*/  BSYNC.RECONVERGENT B2 ;  /* 0x0000000000027941 */ /* 0x000fea0003800200 */
.L_x_2409:
        /* <DEDUP_REMOVED lines=53> */
.L_x_2417:
[----:B------:R0:W1:Y:S02]  /*2580*/  DMUL R2, RZ, R26 ;  /* 0x0000001aff027228 */ /* 0x0000640000000000 */
[----:B01----:R-:W-:-:S07]  /*2590*/  IMAD.MOV.U32 R0, RZ, RZ, RZ ;  /* 0x000000ffff007224 */ /* 0x003fce00078e00ff */
.L_x_2418:
[----:B------:R-:W-:Y:S05]  /*25a0*/  BSYNC.RECONVERGENT B3 ;  /* 0x0000000000037941 */ /* 0x000fea0003800200 */
.L_x_2416:
        /* <DEDUP_REMOVED lines=63> */
.L_x_2415:
[----:B------:R-:W-:Y:S05]  /*29a0*/  BSYNC.RECONVERGENT B2 ;  /* 0x0000000000027941 */ /* 0x000fea0003800200 */
.L_x_2414:
        /* <DEDUP_REMOVED lines=53> */
.L_x_2422:
[----:B------:R0:W1:Y:S02]  /*2d00*/  DMUL R2, RZ, R4 ;  /* 0x00000004ff027228 */ /* 0x0000640000000000 */
[----:B01----:R-:W-:-:S07]  /*2d10*/  IMAD.MOV.U32 R0, RZ, RZ, RZ ;  /* 0x000000ffff007224 */ /* 0x003fce00078e00ff */
.L_x_2423:
[----:B------:R-:W-:Y:S05]  /*2d20*/  BSYNC.RECONVERGENT B3 ;  /* 0x0000000000037941 */ /* 0x000fea0003800200 */
.L_x_2421:
        /* <DEDUP_REMOVED lines=63> */
.L_x_2420:
[----:B------:R-:W-:Y:S05]  /*3120*/  BSYNC.RECONVERGENT B2 ;  /* 0x0000000000027941 */ /* 0x000fea0003800200 */
.L_x_2419:
        /* <DEDUP_REMOVED lines=53> */
.L_x_2427:
[----:B------:R0:W1:Y:S02]  /*3480*/  DMUL R2, RZ, R6 ;  /* 0x00000006ff027228 */ /* 0x0000640000000000 */
[----:B01----:R-:W-:-:S07]  /*3490*/  IMAD.MOV.U32 R0, RZ, RZ, RZ ;  /* 0x000000ffff007224 */ /* 0x003fce00078e00ff */
.L_x_2428:
[----:B------:R-:W-:Y:S05]  /*34a0*/  BSYNC.RECONVERGENT B3 ;  /* 0x0000000000037941 */ /* 0x000fea0003800200 */
.L_x_2426:
        /* <DEDUP_REMOVED lines=63> */
.L_x_2425:
[----:B------:R-:W-:Y:S05]  /*38a0*/  BSYNC.RECONVERGENT B2 ;  /* 0x0000000000027941 */ /* 0x000fea0003800200 */
.L_x_2424:
        /* <DEDUP_REMOVED lines=53> */
.L_x_2432:
[----:B------:R0:W1:Y:S02]  /*3c00*/  DMUL R2, RZ, R8 ;  /* 0x00000008ff027228 */ /* 0x0000640000000000 */
[----:B01----:R-:W-:-:S07]  /*3c10*/  IMAD.MOV.U32 R0, RZ, RZ, RZ ;  /* 0x000000ffff007224 */ /* 0x003fce00078e00ff */
.L_x_2433:
[----:B------:R-:W-:Y:S05]  /*3c20*/  BSYNC.RECONVERGENT B3 ;  /* 0x0000000000037941 */ /* 0x000fea0003800200 */
.L_x_2431:
        /* <DEDUP_REMOVED lines=63> */
.L_x_2430:
[----:B------:R-:W-:Y:S05]  /*4020*/  BSYNC.RECONVERGENT B2 ;  /* 0x0000000000027941 */ /* 0x000fea0003800200 */
.L_x_2429:
[----:B------:R-:W-:Y:S01]  /*4030*/  ISETP.GE.U32.AND P0, PT, R10, R11, PT ;  /* 0x0000000b0a00720c */ /* 0x000fe20003f06070 */
[----:B------:R-:W-:Y:S04]  /*4040*/  BSSY.RECONVERGENT B0, `(.L_x_2434) ;  /* 0x0000040000007945 */ /* 0x000fe80003800200 */
[----:B------:R-:W-:Y:S08]  /*4050*/  BSSY.RELIABLE B1, `(.L_x_2435) ;  /* 0x0000035000017945 */ /* 0x000ff00003800100 */
[----:B------:R-:W-:Y:S05]  /*4060*/  @P0 BRA `(.L_x_2436) ;  /* 0x0000000000380947 */ /* 0x000fea0003800000 */
[----:B-----5:R-:W0:Y:S01]  /*4070*/  LDC.64 R6, c[0x0][0x388] ;  /* 0x0000e200ff067b82 */ /* 0x020e220000000a00 */
[----:B------:R-:W-:Y:S02]  /*4080*/  IMAD.IADD R9, R36, 0x1, R10 ;  /* 0x0000000124097824 */ /* 0x000fe400078e020a */
[----:B------:R-:W-:Y:S02]  /*4090*/  IMAD.MOV.U32 R41, RZ, RZ, R39 ;  /* 0x000000ffff297224 */ /* 0x000fe400078e0027 */
[----:B------:R-:W-:-:S05]  /*40a0*/  IMAD.MOV.U32 R10, RZ, RZ, R37 ;  /* 0x000000ffff0a7224 */ /* 0x000fca00078e0025 */
[----:B------:R-:W-:Y:S01]  /*40b0*/  ISETP.GE.U32.AND P0, PT, R10, R11, PT ;  /* 0x0000000b0a00720c */ /* 0x000fe20003f06070 */
[----:B0-----:R-:W-:-:S05]  /*40c0*/  IMAD.WIDE.U32 R6, R9, 0x8, R6 ;  /* 0x0000000809067825 */ /* 0x001fca00078e0006 */
[----:B------:R0:W-:Y:S07]  /*40d0*/  STG.E.64 desc[UR4][R6.64], R40 ;  /* 0x0000002806007986 */ /* 0x0001ee000c101b04 */
[----:B------:R-:W-:Y:S05]  /*40e0*/  @P0 BRA `(.L_x_2437) ;  /* 0x0000000000380947 */ /* 0x000fea0003800000 */
[----:B0-----:R-:W0:Y:S01]  /*40f0*/  LDC.64 R6, c[0x0][0x388] ;  /* 0x0000e200ff067b82 */ /* 0x001e220000000a00 */
[----:B------:R-:W-:Y:S02]  /*4100*/  IMAD.IADD R9, R36, 0x1, R10 ;  /* 0x0000000124097824 */ /* 0x000fe400078e020a */
[----:B------:R-:W-:Y:S02]  /*4110*/  IMAD.MOV.U32 R39, RZ, RZ, R35 ;  /* 0x000000ffff277224 */ /* 0x000fe400078e0023 */
[----:B------:R-:W-:Y:S02]  /*4120*/  VIADD R10, R10, 0x80 ;  /* 0x000000800a0a7836 */ /* 0x000fe40000000000 */
[----:B0-----:R-:W-:-:S05]  /*4130*/  IMAD.WIDE.U32 R6, R9, 0x8, R6 ;  /* 0x0000000809067825 */ /* 0x001fca00078e0006 */
[----:B------:R0:W-:Y:S02]  /*4140*/  STG.E.64 desc[UR4][R6.64], R38 ;  /* 0x0000002606007986 */ /* 0x0001e4000c101b04 */
.L_x_2436:
[----:B------:R-:W-:-:S13]  /*4150*/  ISETP.GE.U32.AND P0, PT, R10, R11, PT ;  /* 0x0000000b0a00720c */ /* 0x000fda0003f06070 */
[----:B------:R-:W-:Y:S05]  /*4160*/  @P0 BRA `(.L_x_2438) ;  /* 0x0000000000380947 */ /* 0x000fea0003800000 */
[----:B0----5:R-:W0:Y:S01]  /*4170*/  LDC.64 R6, c[0x0][0x388] ;  /* 0x0000e200ff067b82 */ /* 0x021e220000000a00 */
[----:B------:R-:W-:Y:S02]  /*4180*/  IMAD.IADD R9, R36, 0x1, R10 ;  /* 0x0000000124097824 */ /* 0x000fe400078e020a */
[----:B------:R-:W-:Y:S02]  /*4190*/  IMAD.MOV.U32 R35, RZ, RZ, R33 ;  /* 0x000000ffff237224 */ /* 0x000fe400078e0021 */
[----:B------:R-:W-:Y:S02]  /*41a0*/  VIADD R10, R10, 0x80 ;  /* 0x000000800a0a7836 */ /* 0x000fe40000000000 */
[----:B0-----:R-:W-:-:S05]  /*41b0*/  IMAD.WIDE.U32 R6, R9, 0x8, R6 ;  /* 0x0000000809067825 */ /* 0x001fca00078e0006 */
[----:B------:R1:W-:Y:S02]  /*41c0*/  STG.E.64 desc[UR4][R6.64], R34 ;  /* 0x0000002206007986 */ /* 0x0003e4000c101b04 */
.L_x_2437:
[----:B------:R-:W-:-:S13]  /*41d0*/  ISETP.GE.U32.AND P0, PT, R10, R11, PT ;  /* 0x0000000b0a00720c */ /* 0x000fda0003f06070 */
[----:B------:R-:W-:Y:S05]  /*41e0*/  @P0 BRA `(.L_x_2439) ;  /* 0x0000000000400947 */ /* 0x000fea0003800000 */
[----:B01----:R-:W0:Y:S01]  /*41f0*/  LDC.64 R6, c[0x0][0x388] ;  /* 0x0000e200ff067b82 */ /* 0x003e220000000a00 */
[----:B------:R-:W-:Y:S02]  /*4200*/  IMAD.IADD R9, R36, 0x1, R10 ;  /* 0x0000000124097824 */ /* 0x000fe400078e020a */
[----:B------:R-:W-:Y:S02]  /*4210*/  IMAD.MOV.U32 R33, RZ, RZ, R31 ;  /* 0x000000ffff217224 */ /* 0x000fe400078e001f */
[----:B------:R-:W-:Y:S02]  /*4220*/  VIADD R10, R10, 0x80 ;  /* 0x000000800a0a7836 */ /* 0x000fe40000000000 */
[----:B0-----:R-:W-:-:S05]  /*4230*/  IMAD.WIDE.U32 R6, R9, 0x8, R6 ;  /* 0x0000000809067825 */ /* 0x001fca00078e0006 */
[----:B------:R1:W-:Y:S02]  /*4240*/  STG.E.64 desc[UR4][R6.64], R32 ;  /* 0x0000002006007986 */ /* 0x0003e4000c101b04 */
.L_x_2438:
[----:B------:R-:W-:-:S13]  /*4250*/  ISETP.GE.U32.AND P0, PT, R10, R11, PT ;  /* 0x0000000b0a00720c */ /* 0x000fda0003f06070 */
[----:B------:R-:W-:Y:S05]  /*4260*/  @P0 BRA `(.L_x_2440) ;  /* 0x00000000004c0947 */ /* 0x000fea0003800000 */
[----:B01---5:R-:W0:Y:S01]  /*4270*/  LDC.64 R6, c[0x0][0x388] ;  /* 0x0000e200ff067b82 */ /* 0x023e220000000a00 */
[-C--:B------:R-:W-:Y:S01]  /*4280*/  LOP3.LUT R15, R15, R14.reuse, RZ, 0x3c, !PT ;  /* 0x0000000e0f0f7212 */ /* 0x080fe200078e3cff */
[----:B------:R-:W-:Y:S02]  /*4290*/  IMAD.IADD R9, R36, 0x1, R10 ;  /* 0x0000000124097824 */ /* 0x000fe400078e020a */
[----:B------:R-:W-:Y:S01]  /*42a0*/  VIADD R10, R10, 0x80 ;  /* 0x000000800a0a7836 */ /* 0x000fe20000000000 */
[----:B------:R-:W-:-:S04]  /*42b0*/  LOP3.LUT R14, R15, R14, RZ, 0x3c, !PT ;  /* 0x0000000e0f0e7212 */ /* 0x000fc800078e3cff */
[----:B------:R-:W-:Y:S01]  /*42c0*/  LOP3.LUT R15, R15, R14, RZ, 0x3c, !PT ;  /* 0x0000000e0f0f7212 */ /* 0x000fe200078e3cff */
[----:B0-----:R-:W-:-:S05]  /*42d0*/  IMAD.WIDE.U32 R6, R9, 0x8, R6 ;  /* 0x0000000809067825 */ /* 0x001fca00078e0006 */
[----:B------:R2:W-:Y:S02]  /*42e0*/  STG.E.64 desc[UR4][R6.64], R14 ;  /* 0x0000000e06007986 */ /* 0x0005e4000c101b04 */
.L_x_2439:
[----:B------:R-:W-:-:S13]  /*42f0*/  ISETP.GE.U32.AND P0, PT, R10, R11, PT ;  /* 0x0000000b0a00720c */ /* 0x000fda0003f06070 */
[----:B------:R-:W-:Y:S05]  /*4300*/  @P0 BREAK.RELIABLE B1 ;  /* 0x0000000000010942 */ /* 0x000fea0003800100 */
[----:B------:R-:W-:Y:S05]  /*4310*/  @P0 BRA `(.L_x_2441) ;  /* 0x0000000000480947 */ /* 0x000fea0003800000 */
[----:B012---:R-:W0:Y:S01]  /*4320*/  LDC.64 R6, c[0x0][0x388] ;  /* 0x0000e200ff067b82 */ /* 0x007e220000000a00 */
[-C--:B------:R-:W-:Y:S01]  /*4330*/  LOP3.LUT R13, R13, R12.reuse, RZ, 0x3c, !PT ;  /* 0x0000000c0d0d7212 */ /* 0x080fe200078e3cff */
[----:B------:R-:W-:Y:S02]  /*4340*/  IMAD.IADD R9, R36, 0x1, R10 ;  /* 0x0000000124097824 */ /* 0x000fe400078e020a */
[----:B------:R-:W-:Y:S01]  /*4350*/  VIADD R10, R10, 0x80 ;  /* 0x000000800a0a7836 */ /* 0x000fe20000000000 */
[----:B------:R-:W-:-:S04]  /*4360*/  LOP3.LUT R12, R13, R12, RZ, 0x3c, !PT ;  /* 0x0000000c0d0c7212 */ /* 0x000fc800078e3cff */
[----:B------:R-:W-:Y:S01]  /*4370*/  LOP3.LUT R13, R13, R12, RZ, 0x3c, !PT ;  /* 0x0000000c0d0d7212 */ /* 0x000fe200078e3cff */
[----:B0-----:R-:W-:-:S05]  /*4380*/  IMAD.WIDE.U32 R6, R9, 0x8, R6 ;  /* 0x0000000809067825 */ /* 0x001fca00078e0006 */
[----:B------:R2:W-:Y:S02]  /*4390*/  STG.E.64 desc[UR4][R6.64], R12 ;  /* 0x0000000c06007986 */ /* 0x0005e4000c101b04 */
.L_x_2440:
[----:B------:R-:W-:Y:S05]  /*43a0*/  BSYNC.RELIABLE B1 ;  /* 0x0000000000017941 */ /* 0x000fea0003800100 */
.L_x_2435:
[----:B------:R-:W-:-:S13]  /*43b0*/  ISETP.GE.U32.AND P0, PT, R10, R11, PT ;  /* 0x0000000b0a00720c */ /* 0x000fda0003f06070 */
[----:B012--5:R-:W0:Y:S01]  /*43c0*/  @!P0 LDC.64 R6, c[0x0][0x388] ;  /* 0x0000e200ff068b82 */ /* 0x027e220000000a00 */
[-C--:B------:R-:W-:Y:S01]  /*43d0*/  @!P0 LOP3.LUT R5, R5, R4.reuse, RZ, 0x3c, !PT ;  /* 0x0000000405058212 */ /* 0x080fe200078e3cff */
[----:B------:R-:W-:Y:S02]  /*43e0*/  @!P0 IMAD.IADD R9, R36, 0x1, R10 ;  /* 0x0000000124098824 */ /* 0x000fe400078e020a */
[----:B------:R-:W-:Y:S01]  /*43f0*/  @!P0 VIADD R10, R10, 0x80 ;  /* 0x000000800a0a8836 */ /* 0x000fe20000000000 */
[----:B------:R-:W-:-:S04]  /*4400*/  @!P0 LOP3.LUT R4, R5, R4, RZ, 0x3c, !PT ;  /* 0x0000000405048212 */ /* 0x000fc800078e3cff */
[----:B------:R-:W-:Y:S01]  /*4410*/  @!P0 LOP3.LUT R5, R5, R4, RZ, 0x3c, !PT ;  /* 0x0000000405058212 */ /* 0x000fe200078e3cff */
[----:B0-----:R-:W-:-:S05]  /*4420*/  @!P0 IMAD.WIDE.U32 R6, R9, 0x8, R6 ;  /* 0x0000000809068825 */ /* 0x001fca00078e0006 */
[----:B------:R3:W-:Y:S02]  /*4430*/  @!P0 STG.E.64 desc[UR4][R6.64], R4 ;  /* 0x0000000406008986 */ /* 0x0007e4000c101b04 */
.L_x_2441:
[----:B------:R-:W-:Y:S05]  /*4440*/  BSYNC.RECONVERGENT B0 ;  /* 0x0000000000007941 */ /* 0x000fea0003800200 */
.L_x_2434:
[----:B------:R-:W-:Y:S05]  /*4450*/  WARPSYNC.ALL ;  /* 0x0000000000007948 */ /* 0x000fea0003800000 */
[----:B------:R-:W-:-:S13]  /*4460*/  ISETP.GE.U32.AND P0, PT, R10, R11, PT ;  /* 0x0000000b0a00720c */ /* 0x000fda0003f06070 */
[----:B------:R-:W-:Y:S05]  /*4470*/  @P0 EXIT ;  /* 0x000000000000094d */ /* 0x000fea0003800000 */
[----:B---3--:R-:W3:Y:S01]  /*4480*/  LDC.64 R4, c[0x0][0x388] ;  /* 0x0000e200ff047b82 */ /* 0x008ee20000000a00 */
[----:B012---:R-:W-:Y:S02]  /*4490*/  IMAD.IADD R7, R36, 0x1, R10 ;  /* 0x0000000124077824 */ /* 0x007fe400078e020a */
[----:B------:R-:W-:Y:S02]  /*44a0*/  IMAD.MOV.U32 R2, RZ, RZ, R0 ;  /* 0x000000ffff027224 */ /* 0x000fe400078e0000 */
[----:B---3--:R-:W-:-:S05]  /*44b0*/  IMAD.WIDE.U32 R4, R7, 0x8, R4 ;  /* 0x0000000807047825 */ /* 0x008fca00078e0004 */
[----:B------:R-:W-:Y:S01]  /*44c0*/  STG.E.64 desc[UR4][R4.64], R2 ;  /* 0x0000000204007986 */ /* 0x000fe2000c101b04 */
[----:B------:R-:W-:Y:S05]  /*44d0*/  EXIT ;  /* 0x000000000000794d */ /* 0x000fea0003800000 */
.L_x_2394:
[----:B------:R-:W0:Y:S01]  /*44e0*/  S2R R38, SR_TID.X ;  /* 0x0000000000267919 */ /* 0x000e220000002100 */
[----:B------:R-:W1:Y:S02]  /*44f0*/  LDC.64 R2, c[0x0][0x390] ;  /* 0x0000e400ff027b82 */ /* 0x000e640000000a00 */
[----:B-1----:R-:W-:-:S04]  /*4500*/  IMAD.WIDE.U32 R2, R36, 0x8, R2 ;  /* 0x0000000824027825 */ /* 0x002fc800078e0002 */
[----:B0-----:R-:W-:-:S05]  /*4510*/  IMAD.WIDE.U32 R16, R38, 0x10, R2 ;  /* 0x0000001026107825 */ /* 0x001fca00078e0002 */
[----:B------:R-:W2:Y:S04]  /*4520*/  LDG.E.128 R20, desc[UR4][R16.64] ;  /* 0x0000000410147981 */ /* 0x000ea8000c1e1d00 */
[----:B------:R0:W5:Y:S04]  /*4530*/  LDG.E.128 R12, desc[UR4][R16.64+0x800] ;  /* 0x00080004100c7981 */ /* 0x000168000c1e1d00 */
[----:B------:R0:W5:Y:S04]  /*4540*/  LDG.E.128 R8, desc[UR4][R16.64+0x1000] ;  /* 0x0010000410087981 */ /* 0x000168000c1e1d00 */
[----:B------:R0:W5:Y:S01]  /*4550*/  LDG.E.128 R4, desc[UR4][R16.64+0x1800] ;  /* 0x0018000410047981 */ /* 0x000162000c1e1d00 */
[----:B------:R-:W-:Y:S01]  /*4560*/  BSSY.RECONVERGENT B2, `(.L_x_2442) ;  /* 0x0000035000027945 */ /* 0x000fe20003800200 */
[----:B--2---:R-:W1:Y:S02]  /*4570*/  DSETP.NEU.AND P0, PT, |R20|, +INF , PT ;  /* 0x7ff000001400742a */ /* 0x004e640003f0d200 */
[----:B-1----:R-:W-:-:S15]  /*4580*/  @!P0 IMAD.MOV.U32 R0, RZ, RZ, RZ ;  /* 0x000000ffff008224 */ /* 0x002fde00078e00ff */
        /* <DEDUP_REMOVED lines=48> */
[----:B-----5:R-:W-:Y:S05]  /*4890*/  CALL.REL.NOINC `($_ZN2at6native29vectorized_elementwise_kernelILi2EZZZNS0_15sin_kernel_cudaERNS_18TensorIteratorBaseEENKUlvE0_clEvENKUlvE_clEvEUldE_St5arrayIPcLm2EEEEviT0_T1_$__internal_trig_reduction_slowpathd) ;  /* 0x0000003800387944 */ /* 0x020fea0003c00000 */
[----:B------:R-:W-:-:S07]  /*48a0*/  IMAD.MOV.U32 R0, RZ, RZ, R18 ;  /* 0x000000ffff007224 */ /* 0x000fce00078e0012 */
.L_x_2443:
[----:B------:R-:W-:Y:S05]  /*48b0*/  BSYNC.RECONVERGENT B2 ;  /* 0x0000000000027941 */ /* 0x000fea0003800200 */
.L_x_2442:
        /* <DEDUP_REMOVED lines=10> */
[----:B------:R-:W2:Y:S01]  /*4960*/  DMUL R20, R2, R2 ;  /* 0x0000000202147228 */ /* 0x000ea20000000000 */
[----:B------:R-:W-:Y:S01]  /*4970*/  BSSY.RECONVERGENT B2, `(.L_x_2444) ;  /* 0x000006a000027945 */ /* 0x000fe20003800200 */
        /* <DEDUP_REMOVED lines=51> */
[----:B------:R-:W-:-:S15]  /*4cb0*/  FSEL R35, R17, R3, !P0 ;  /* 0x0000000311237208 */ /* 0x000fde0004000000 */
[----:B------:R-:W-:-:S15]  /*4cc0*/  NOP ;  /* 0x0000000000007918 */ /* 0x000fde0000000000 */
[----:B------:R-:W-:-:S15]  /*4cd0*/  NOP ;  /* 0x0000000000007918 */ /* 0x000fde0000000000 */
[----:B------:R-:W-:-:S15]  /*4ce0*/  NOP ;  /* 0x0000000000007918 */ /* 0x000fde0000000000 */
[----:B------:R-:W0:Y:S02]  /*4cf0*/  DSETP.NEU.AND P0, PT, |R22|, +INF , PT ;  /* 0x7ff000001600742a */ /* 0x000e240003f0d200 */
        /* <DEDUP_REMOVED lines=44> */
[----:B-----5:R-:W-:Y:S05]  /*4fc0*/  CALL.REL.NOINC `($_ZN2at6native29vectorized_elementwise_kernelILi2EZZZNS0_15sin_kernel_cudaERNS_18TensorIteratorBaseEENKUlvE0_clEvENKUlvE_clEvEUldE_St5arrayIPcLm2EEEEviT0_T1_$__internal_trig_reduction_slowpathd) ;  /* 0x00000030006c7944 */ /* 0x020fea0003c00000 */
[----:B------:R-:W-:Y:S01]  /*4fd0*/  IMAD.MOV.U32 R0, RZ, RZ, R18 ;  /* 0x000000ffff007224 */ /* 0x000fe200078e0012 */
[----:B------:R-:W-:Y:S06]  /*4fe0*/  BRA `(.L_x_2446) ;  /* 0x0000000000087947 */ /* 0x000fec0003800000 */
.L_x_2445:
[----:B------:R0:W1:Y:S02]  /*4ff0*/  DMUL R2, RZ, R22 ;  /* 0x00000016ff027228 */ /* 0x0000640000000000 */
[----:B01----:R-:W-:-:S07]  /*5000*/  IMAD.MOV.U32 R0, RZ, RZ, RZ ;  /* 0x000000ffff007224 */ /* 0x003fce00078e00ff */
.L_x_2446:
[----:B------:R-:W-:Y:S05]  /*5010*/  BSYNC.RECONVERGENT B2 ;  /* 0x0000000000027941 */ /* 0x000fea0003800200 */
.L_x_2444:
        /* <DEDUP_REMOVED lines=67> */
[----:B-----5:R-:W0:Y:S02]  /*5450*/  DSETP.NEU.AND P0, PT, |R12|, +INF , PT ;  /* 0x7ff000000c00742a */ /* 0x020e240003f0d200 */
        /* <DEDUP_REMOVED lines=47> */
.L_x_2448:
[----:B------:R0:W1:Y:S02]  /*5750*/  DMUL R2, RZ, R12 ;  /* 0x0000000cff027228 */ /* 0x0000640000000000 */
[----:B01----:R-:W-:-:S07]  /*5760*/  IMAD.MOV.U32 R0, RZ, RZ, RZ ;  /* 0x000000ffff007224 */ /* 0x003fce00078e00ff */
.L_x_2449:
[----:B------:R-:W-:Y:S05]  /*5770*/  BSYNC.RECONVERGENT B2 ;  /* 0x0000000000027941 */ /* 0x000fea0003800200 */
.L_x_2447:
        /* <DEDUP_REMOVED lines=115> */
.L_x_2451:
[----:B------:R0:W1:Y:S02]  /*5eb0*/  DMUL R2, RZ, R14 ;  /* 0x0000000eff027228 */ /* 0x0000640000000000 */
[----:B01----:R-:W-:-:S07]  /*5ec0*/  IMAD.MOV.U32 R0, RZ, RZ, RZ ;  /* 0x000000ffff007224 */ /* 0x003fce00078e00ff */
.L_x_2452:
[----:B------:R-:W-:Y:S05]  /*5ed0*/  BSYNC.RECONVERGENT B2 ;  /* 0x0000000000027941 */ /* 0x000fea0003800200 */
.L_x_2450:
        /* <DEDUP_REMOVED lines=115> */
.L_x_2454:
[----:B------:R0:W1:Y:S02]  /*6610*/  DMUL R2, RZ, R8 ;  /* 0x00000008ff027228 */ /* 0x0000640000000000 */
[----:B01----:R-:W-:-:S07]  /*6620*/  IMAD.MOV.U32 R0, RZ, RZ, RZ ;  /* 0x000000ffff007224 */ /* 0x003fce00078e00ff */
.L_x_2455:
[----:B------:R-:W-:Y:S05]  /*6630*/  BSYNC.RECONVERGENT B2 ;  /* 0x0000000000027941 */ /* 0x000fea0003800200 */
.L_x_2453:
        /* <DEDUP_REMOVED lines=113> */
[----:B------:R-:W-:Y:S02]  /*6d50*/  IMAD.MOV.U32 R0, RZ, RZ, R18 ;  /* 0x000000ffff007224 */ /* 0x000fe400078e0012 */
[----:B------:R-:W-:Y:S02]  /*6d60*/  IMAD.MOV.U32 R24, RZ, RZ, R2 ;  /* 0x000000ffff187224 */ /* 0x000fe400078e0002 */
[----:B------:R-:W-:Y:S01]  /*6d70*/  IMAD.MOV.U32 R25, RZ, RZ, R3 ;  /* 0x000000ffff197224 */ /* 0x000fe200078e0003 */
[----:B------:R-:W-:Y:S06]  /*6d80*/  BRA `(.L_x_2458) ;  /* 0x0000000000087947 */ /* 0x000fec0003800000 */
.L_x_2457:
[----:B------:R0:W1:Y:S02]  /*6d90*/  DMUL R24, RZ, R10 ;  /* 0x0000000aff187228 */ /* 0x0000640000000000 */
[----:B01----:R-:W-:-:S07]  /*6da0*/  IMAD.MOV.U32 R0, RZ, RZ, RZ ;  /* 0x000000ffff007224 */ /* 0x003fce00078e00ff */
.L_x_2458:
[----:B------:R-:W-:Y:S05]  /*6db0*/  BSYNC.RECONVERGENT B2 ;  /* 0x0000000000027941 */ /* 0x000fea0003800200 */
.L_x_2456:
        /* <DEDUP_REMOVED lines=115> */
.L_x_2460:
[----:B------:R0:W1:Y:S02]  /*74f0*/  DMUL R2, RZ, R4 ;  /* 0x00000004ff027228 */ /* 0x0000640000000000 */
[----:B01----:R-:W-:-:S07]  /*7500*/  IMAD.MOV.U32 R0, RZ, RZ, RZ ;  /* 0x000000ffff007224 */ /* 0x003fce00078e00ff */
.L_x_2461:
[----:B------:R-:W-:Y:S05]  /*7510*/  BSYNC.RECONVERGENT B2 ;  /* 0x0000000000027941 */ /* 0x000fea0003800200 */
.L_x_2459:
        /* <DEDUP_REMOVED lines=115> */
.L_x_2463:
[----:B------:R0:W1:Y:S02]  /*7c50*/  DMUL R2, RZ, R6 ;  /* 0x00000006ff027228 */ /* 0x0000640000000000 */
[----:B01----:R-:W-:-:S07]  /*7c60*/  IMAD.MOV.U32 R0, RZ, RZ, RZ ;  /* 0x000000ffff007224 */ /* 0x003fce00078e00ff */
.L_x_2464:
[----:B------:R-:W-:Y:S05]  /*7c70*/  BSYNC.RECONVERGENT B2 ;  /* 0x0000000000027941 */ /* 0x000fea0003800200 */
.L_x_2462:
        /* <DEDUP_REMOVED lines=11> */
[----:B------:R-:W-:-:S02]  /*7d30*/  LOP3.LUT R13, R13, R12, RZ, 0x3c, !PT ;  /* 0x0000000c0d0d7212 */ /* 0x000fc400078e3cff */
[----:B------:R-:W-:Y:S01]  /*7d40*/  ISETP.NE.U32.AND P0, PT, R10, 0x1, PT ;  /* 0x000000010a00780c */ /* 0x000fe20003f05070 */
[----:B------:R-:W-:Y:S01]  /*7d50*/  IMAD.MOV.U32 R10, RZ, RZ, 0x20fd8164 ;  /* 0x20fd8164ff0a7424 */ /* 0x000fe200078e00ff */
[----:B------:R-:W-:Y:S02]  /*7d60*/  LOP3.LUT R12, R13, R12, RZ, 0x3c, !PT ;  /* 0x0000000c0d0c7212 */ /* 0x000fe400078e3cff */
[----:B------:R-:W-:Y:S02]  /*7d70*/  FSEL R11, -R11, 0.11223486810922622681, !P0 ;  /* 0x3de5db650b0b7808 */ /* 0x000fe40004000100 */
[----:B------:R-:W-:Y:S02]  /*7d80*/  FSEL R10, R10, -8.06006814911005101289e+34, !P0 ;  /* 0xf9785eba0a0a7808 */ /* 0x000fe40004000000 */
[----:B------:R-:W-:-:S15]  /*7d90*/  LOP3.LUT R13, R13, R12, RZ, 0x3c, !PT ;  /* 0x0000000c0d0d7212 */ /* 0x000fde00078e3cff */
[----:B------:R-:W-:-:S15]  /*7da0*/  NOP ;  /* 0x0000000000007918 */ /* 0x000fde0000000000 */
[----:B------:R-:W-:-:S15]  /*7db0*/  NOP ;  /* 0x0000000000007918 */ /* 0x000fde0000000000 */
[----:B------:R-:W-:-:S08]  /*7dc0*/  NOP ;  /* 0x0000000000007918 */ /* 0x000fd00000000000 */
[----:B--2---:R0:W1:Y:S02]  /*7dd0*/  DFMA R10, R6, R10, R16 ;  /* 0x0000000a060a722b */ /* 0x0040640000000010 */
[----:B0-----:R-:W-:Y:S02]  /*7de0*/  IMAD.MOV.U32 R17, RZ, RZ, R35 ;  /* 0x000000ffff117224 */ /* 0x001fe400078e0023 */
[----:B------:R-:W-:Y:S02]  /*7df0*/  IMAD.MOV.U32 R35, RZ, RZ, R14 ;  /* 0x000000ffff237224 */ /* 0x000fe400078e000e */
[----:B------:R-:W-:Y:S02]  /*7e00*/  IMAD.MOV.U32 R16, RZ, RZ, R37 ;  /* 0x000000ffff107224 */ /* 0x000fe400078e0025 */
[----:B------:R-:W-:-:S15]  /*7e10*/  IMAD.MOV.U32 R14, RZ, RZ, R9 ;  /* 0x000000ffff0e7224 */ /* 0x000fde00078e0009 */
[----:B------:R-:W-:-:S15]  /*7e20*/  NOP ;  /* 0x0000000000007918 */ /* 0x000fde0000000000 */
[----:B------:R-:W-:-:S15]  /*7e30*/  NOP ;  /* 0x0000000000007918 */ /* 0x000fde0000000000 */
[----:B------:R-:W-:-:S11]  /*7e40*/  NOP ;  /* 0x0000000000007918 */ /* 0x000fd60000000000 */
[----:B-1----:R0:W3:Y:S02]  /*7e50*/  DFMA R10, R6, R10, R18 ;  /* 0x0000000a060a722b */ /* 0x0020e40000000012 */
[----:B0-----:R-:W-:Y:S02]  /*7e60*/  IMAD.MOV.U32 R18, RZ, RZ, R34 ;  /* 0x000000ffff127224 */ /* 0x001fe400078e0022 */
[----:B------:R-:W-:Y:S02]  /*7e70*/  IMAD.MOV.U32 R19, RZ, RZ, R33 ;  /* 0x000000ffff137224 */ /* 0x000fe400078e0021 */
[----:B------:R-:W-:Y:S02]  /*7e80*/  IMAD.MOV.U32 R34, RZ, RZ, R15 ;  /* 0x000000ffff227224 */ /* 0x000fe400078e000f */
[----:B------:R-:W-:Y:S02]  /*7e90*/  IMAD.MOV.U32 R33, RZ, RZ, R31 ;  /* 0x000000ffff217224 */ /* 0x000fe400078e001f */
[----:B------:R-:W-:-:S15]  /*7ea0*/  IMAD.MOV.U32 R15, RZ, RZ, R8 ;  /* 0x000000ffff0f7224 */ /* 0x000fde00078e0008 */
[----:B------:R-:W-:-:S15]  /*7eb0*/  NOP ;  /* 0x0000000000007918 */ /* 0x000fde0000000000 */
[----:B------:R-:W-:-:S15]  /*7ec0*/  NOP ;  /* 0x0000000000007918 */ /* 0x000fde0000000000 */
[----:B------:R-:W-:-:S09]  /*7ed0*/  NOP ;  /* 0x0000000000007918 */ /* 0x000fd20000000000 */
        /* <DEDUP_REMOVED lines=25> */
[----:B------:R0:W1:Y:S02]  /*8070*/  DFMA R6, R6, R10, 1 ;  /* 0x3ff000000606742b */ /* 0x000064000000000a */
[----:B0-----:R-:W0:Y:S01]  /*8080*/  LDC.64 R10, c[0x0][0x388] ;  /* 0x0000e200ff0a7b82 */ /* 0x001e220000000a00 */
[----:B-1----:R-:W-:Y:S02]  /*8090*/  FSEL R2, R6, R2, !P0 ;  /* 0x0000000206027208 */ /* 0x002fe40004000000 */
[----:B------:R-:W-:Y:S02]  /*80a0*/  FSEL R3, R7, R3, !P0 ;  /* 0x0000000307037208 */ /* 0x000fe40004000000 */
[----:B------:R-:W-:Y:S01]  /*80b0*/  LOP3.LUT P0, RZ, R0, 0x2, RZ, 0xc0, !PT ;  /* 0x0000000200ff7812 */ /* 0x000fe2000780c0ff */
[----:B0-----:R-:W-:-:S04]  /*80c0*/  IMAD.WIDE.U32 R10, R36, 0x8, R10 ;  /* 0x00000008240a7825 */ /* 0x001fc800078e000a */
[----:B------:R-:W-:-:S05]  /*80d0*/  IMAD.WIDE.U32 R38, R38, 0x10, R10 ;  /* 0x0000001026267825 */ /* 0x000fca00078e000a */
[----:B------:R-:W-:Y:S04]  /*80e0*/  STG.E.128 desc[UR4][R38.64], R16 ;  /* 0x0000001026007986 */ /* 0x000fe8000c101d04 */
[----:B------:R-:W-:Y:S04]  /*80f0*/  STG.E.128 desc[UR4][R38.64+0x800], R32 ;  /* 0x0008002026007986 */ /* 0x000fe8000c101d04 */
[----:B------:R-:W-:-:S15]  /*8100*/  STG.E.128 desc[UR4][R38.64+0x1000], R12 ;  /* 0x0010000c26007986 */ /* 0x000fde000c101d04 */
[----:B------:R-:W-:-:S15]  /*8110*/  NOP ;  /* 0x0000000000007918 */ /* 0x000fde0000000000 */
[----:B------:R-:W-:-:S09]  /*8120*/  NOP ;  /* 0x0000000000007918 */ /* 0x000fd20000000000 */
[----:B------:R-:W0:Y:S02]  /*8130*/  DADD R6, RZ, -R2 ;  /* 0x00000000ff067229 */ /* 0x000e240000000802 */
[----:B0-----:R-:W-:Y:S02]  /*8140*/  FSEL R6, R2, R6, !P0 ;  /* 0x0000000602067208 */ /* 0x001fe40004000000 */
[----:B------:R-:W-:-:S05]  /*8150*/  FSEL R7, R3, R7, !P0 ;  /* 0x0000000703077208 */ /* 0x000fca0004000000 */
[----:B------:R-:W-:Y:S01]  /*8160*/  STG.E.128 desc[UR4][R38.64+0x1800], R4 ;  /* 0x0018000426007986 */ /* 0x000fe2000c101d04 */
[----:B------:R-:W-:Y:S05]  /*8170*/  EXIT ;  /* 0x000000000000794d */ /* 0x000fea0003800000 */
        .type           $_ZN2at6native29vectorized_elementwise_kernelILi2EZZZNS0_15sin_kernel_cudaERNS_18TensorIteratorBaseEENKUlvE0_clEvENKUlvE_clEvEUldE_St5arrayIPcLm2EEEEviT0_T1_$__internal_trig_reduction_slowpathd,@function
        .size           $_ZN2at6native29vectorized_elementwise_kernelILi2EZZZNS0_15sin_kernel_cudaERNS_18TensorIteratorBaseEENKUlvE0_clEvENKUlvE_clEvEUldE_St5arrayIPcLm2EEEEviT0_T1_$__internal_trig_reduction_slowpathd,(.L_x_2557 - $_ZN2at6native29vectorized_elementwise_kernelILi2EZZZNS0_15sin_kernel_cudaERNS_18TensorIteratorBaseEENKUlvE0_clEvENKUlvE_clEvEUldE_St5arrayIPcLm2EEEEviT0_T1_$__internal_trig_reduction_slowpathd)
$_ZN2at6native29vectorized_elementwise_kernelILi2EZZZNS0_15sin_kernel_cudaERNS_18TensorIteratorBaseEENKUlvE0_clEvENKUlvE_clEvEUldE_St5arrayIPcLm2EEEEviT0_T1_$__internal_trig_reduction_slowpathd:
[----:B------:R-:W-:Y:S01]  /*8180*/  SHF.R.U32.HI R28, RZ, 0x14, R2 ;  /* 0x00000014ff1c7819 */ /* 0x000fe20000011602 */
        /* <DEDUP_REMOVED lines=21> */
[----:B------:R-:W-:Y:S01]  /*82e0*/  IMAD.MOV.U32 R17, RZ, RZ, R18 ;  /* 0x000000ffff117224 */ /* 0x000fe200078e0012 */
[----:B------:R-:W-:Y:S01]  /*82f0*/  CS2R R24, SRZ ;  /* 0x0000000000187805 */ /* 0x000fe2000001ff00 */
[----:B------:R-:W-:-:S07]  /*8300*/  IMAD.MOV.U32 R18, RZ, RZ, RZ ;  /* 0x000000ffff127224 */ /* 0x000fce00078e00ff */
.L_x_2469:
        /* <DEDUP_REMOVED lines=8> */
[CC--:B------:R-:W-:Y:S02]  /*8390*/  IMAD R29, R20.reuse, R19.reuse, RZ ;  /* 0x00000013141d7224 */ /* 0x0c0fe400078e02ff */
[----:B------:R-:W-:-:S03]  /*83a0*/  IMAD.HI.U32 R20, R20, R19, RZ ;  /* 0x0000001314147227 */ /* 0x000fc600078e00ff */
[----:B------:R-:W-:Y:S01]  /*83b0*/  IADD3 R25, P0, PT, R29, R25, RZ ;  /* 0x000000191d197210 */ /* 0x000fe20007f1e0ff */
[----:B------:R-:W-:Y:S02]  /*83c0*/  IMAD R29, R21, R16, RZ ;  /* 0x00000010151d7224 */ /* 0x000fe400078e02ff */
[----:B------:R-:W-:-:S03]  /*83d0*/  IMAD.X R20, RZ, RZ, R20, P2 ;  /* 0x000000ffff147224 */ /* 0x000fc600010e0614 */
[----:B------:R-:W-:Y:S01]  /*83e0*/  IADD3 R25, P1, PT, R29, R25, RZ ;  /* 0x000000191d197210 */ /* 0x000fe20007f3e0ff */
[C---:B------:R-:W-:Y:S02]  /*83f0*/  IMAD R29, R18.reuse, 0x8, R1 ;  /* 0x00000008121d7824 */ /* 0x040fe400078e0201 */
[----:B------:R-:W-:-:S03]  /*8400*/  VIADD R18, R18, 0x1 ;  /* 0x0000000112127836 */ /* 0x000fc60000000000 */
[----:B------:R0:W-:Y:S02]  /*8410*/  STL.64 [R29], R24 ;  /* 0x000000181d007387 */ /* 0x0001e40000100a00 */
[----:B0-----:R-:W-:-:S05]  /*8420*/  IMAD.HI.U32 R24, R21, R16, RZ ;  /* 0x0000001015187227 */ /* 0x001fca00078e00ff */
[----:B------:R-:W-:Y:S01]  /*8430*/  IADD3.X R20, P0, PT, R24, R20, RZ, P0, !PT ;  /* 0x0000001418147210 */ /* 0x000fe2000071e4ff */
[----:B------:R-:W-:-:S04]  /*8440*/  IMAD.HI.U32 R24, R21, R19, RZ ;  /* 0x0000001315187227 */ /* 0x000fc800078e00ff */
[----:B------:R-:W-:Y:S01]  /*8450*/  IMAD.X R24, RZ, RZ, R24, P0 ;  /* 0x000000ffff187224 */ /* 0x000fe200000e0618 */
[----:B------:R-:W-:Y:S01]  /*8460*/  ISETP.NE.AND P0, PT, R3, -0xf, PT ;  /* 0xfffffff10300780c */ /* 0x000fe20003f05270 */
[----:B------:R-:W-:-:S05]  /*8470*/  IMAD R21, R21, R19, RZ ;  /* 0x0000001315157224 */ /* 0x000fca00078e02ff */
[----:B------:R-:W-:-:S05]  /*8480*/  IADD3.X R20, P1, PT, R21, R20, RZ, P1, !PT ;  /* 0x0000001415147210 */ /* 0x000fca0000f3e4ff */
[----:B------:R-:W-:-:S04]  /*8490*/  IMAD.X R24, RZ, RZ, R24, P1 ;  /* 0x000000ffff187224 */ /* 0x000fc800008e0618 */
[----:B------:R-:W-:Y:S02]  /*84a0*/  IMAD.MOV.U32 R25, RZ, RZ, R24 ;  /* 0x000000ffff197224 */ /* 0x000fe400078e0018 */
[----:B------:R-:W-:Y:S01]  /*84b0*/  IMAD.MOV.U32 R24, RZ, RZ, R20 ;  /* 0x000000ffff187224 */ /* 0x000fe200078e0014 */
[----:B------:R-:W-:Y:S06]  /*84c0*/  @P0 BRA `(.L_x_2469) ;  /* 0xfffffffc00900947 */ /* 0x000fec000383ffff */
[----:B------:R-:W-:Y:S05]  /*84d0*/  BSYNC.RECONVERGENT B1 ;  /* 0x0000000000017941 */ /* 0x000fea0003800200 */
.L_x_2468:
[----:B------:R-:W-:-:S05]  /*84e0*/  LOP3.LUT R3, R28, 0x7ff, RZ, 0xc0, !PT ;  /* 0x000007ff1c037812 */ /* 0x000fca00078ec0ff */
[----:B------:R-:W-:-:S05]  /*84f0*/  VIADD R3, R3, 0xfffffc00 ;  /* 0xfffffc0003037836 */ /* 0x000fca0000000000 */
[----:B------:R-:W-:Y:S02]  /*8500*/  SHF.R.U32.HI R16, RZ, 0x6, R3 ;  /* 0x00000006ff107819 */ /* 0x000fe40000011603 */
[----:B------:R-:W-:Y:S02]  /*8510*/  ISETP.GE.U32.AND P0, PT, R3, 0x80, PT ;  /* 0x000000800300780c */ /* 0x000fe40003f06070 */
[----:B------:R-:W-:-:S04]  /*8520*/  IADD3 R16, PT, PT, -R16, 0x13, RZ ;  /* 0x0000001310107810 */ /* 0x000fc80007ffe1ff */
[----:B------:R-:W-:-:S07]  /*8530*/  SEL R18, R16, 0x12, P0 ;  /* 0x0000001210127807 */ /* 0x000fce0000000000 */
.L_x_2467:
[----:B------:R-:W-:Y:S05]  /*8540*/  BSYNC.RECONVERGENT B0 ;  /* 0x0000000000007941 */ /* 0x000fea0003800200 */
.L_x_2466:
[C---:B------:R-:W-:Y:S02]  /*8550*/  LOP3.LUT R3, R28.reuse, 0x7ff, RZ, 0xc0, !PT ;  /* 0x000007ff1c037812 */ /* 0x040fe400078ec0ff */
[----:B------:R-:W-:-:S03]  /*8560*/  LOP3.LUT P0, R28, R28, 0x3f, RZ, 0xc0, !PT ;  /* 0x0000003f1c1c7812 */ /* 0x000fc6000780c0ff */
[----:B------:R-:W-:-:S05]  /*8570*/  VIADD R3, R3, 0xfffffc00 ;  /* 0xfffffc0003037836 */ /* 0x000fca0000000000 */
[----:B------:R-:W-:-:S05]  /*8580*/  SHF.R.U32.HI R3, RZ, 0x6, R3 ;  /* 0x00000006ff037819 */ /* 0x000fca0000011603 */
[----:B------:R-:W-:-:S04]  /*8590*/  IMAD.IADD R3, R3, 0x1, R18 ;  /* 0x0000000103037824 */ /* 0x000fc800078e0212 */
[----:B------:R-:W-:-:S05]  /*85a0*/  IMAD.U32 R3, R3, 0x8, R1 ;  /* 0x0000000803037824 */ /* 0x000fca00078e0001 */
[----:B------:R0:W-:Y:S04]  /*85b0*/  STL.64 [R3+-0x78], R24 ;  /* 0xffff881803007387 */ /* 0x0001e80000100a00 */
[----:B------:R-:W0:Y:S04]  /*85c0*/  LDL.64 R20, [R1+0x10] ;  /* 0x0000100001147983 */ /* 0x000e280000100a00 */
[----:B------:R-:W2:Y:S04]  /*85d0*/  LDL.64 R16, [R1+0x18] ;  /* 0x0000180001107983 */ /* 0x000ea80000100a00 */
[----:B------:R-:W3:Y:S01]  /*85e0*/  @P0 LDL.64 R18, [R1+0x8] ;  /* 0x0000080001120983 */ /* 0x000ee20000100a00 */
[----:B------:R-:W-:Y:S01]  /*85f0*/  @P0 LOP3.LUT R30, R28, 0x3f, RZ, 0x3c, !PT ;  /* 0x0000003f1c1e0812 */ /* 0x000fe200078e3cff */
[----:B------:R-:W-:Y:S01]  /*8600*/  BSSY.RECONVERGENT B0, `(.L_x_2470) ;  /* 0x0000034000007945 */ /* 0x000fe20003800200 */
[----:B0-----:R-:W-:-:S02]  /*8610*/  @P0 SHF.R.U32.HI R3, RZ, 0x1, R21 ;  /* 0x00000001ff030819 */ /* 0x001fc40000011615 */
[----:B------:R-:W-:Y:S02]  /*8620*/  @P0 SHF.R.U64 R24, R20, 0x1, R21 ;  /* 0x0000000114180819 */ /* 0x000fe40000001215 */
[----:B--2---:R-:W-:Y:S02]  /*8630*/  @P0 SHF.L.U32 R25, R16, R28, RZ ;  /* 0x0000001c10190219 */ /* 0x004fe400000006ff */
[----:B------:R-:W-:Y:S02]  /*8640*/  @P0 SHF.R.U64 R24, R24, R30, R3 ;  /* 0x0000001e18180219 */ /* 0x000fe40000001203 */
[----:B------:R-:W-:Y:S02]  /*8650*/  @P0 SHF.L.U64.HI R29, R16, R28, R17 ;  /* 0x0000001c101d0219 */ /* 0x000fe40000010211 */
[----:B------:R-:W-:Y:S02]  /*8660*/  @P0 LOP3.LUT R16, R25, R24, RZ, 0xfc, !PT ;  /* 0x0000001819100212 */ /* 0x000fe400078efcff */
[----:B---3--:R-:W-:-:S02]  /*8670*/  @P0 SHF.R.U64 R18, R18, 0x1, R19 ;  /* 0x0000000112120819 */ /* 0x008fc40000001213 */
[----:B------:R-:W-:Y:S02]  /*8680*/  @P0 SHF.R.U32.HI R24, RZ, 0x1, R19 ;  /* 0x00000001ff180819 */ /* 0x000fe40000011613 */
[----:B------:R-:W-:Y:S02]  /*8690*/  @P0 SHF.L.U32 R19, R20, R28, RZ ;  /* 0x0000001c14130219 */ /* 0x000fe400000006ff */
[--C-:B------:R-:W-:Y:S02]  /*86a0*/  @P0 SHF.R.U64 R18, R18, R30, R24.reuse ;  /* 0x0000001e12120219 */ /* 0x100fe40000001218 */
[----:B------:R-:W-:Y:S02]  /*86b0*/  @P0 SHF.L.U64.HI R28, R20, R28, R21 ;  /* 0x0000001c141c0219 */ /* 0x000fe40000010215 */
[----:B------:R-:W-:Y:S02]  /*86c0*/  @P0 SHF.R.U32.HI R24, RZ, R30, R24 ;  /* 0x0000001eff180219 */ /* 0x000fe40000011618 */
[----:B------:R-:W-:-:S02]  /*86d0*/  @P0 LOP3.LUT R20, R19, R18, RZ, 0xfc, !PT ;  /* 0x0000001213140212 */ /* 0x000fc400078efcff */
[----:B------:R-:W-:Y:S02]  /*86e0*/  @P0 LOP3.LUT R21, R28, R24, RZ, 0xfc, !PT ;  /* 0x000000181c150212 */ /* 0x000fe400078efcff */
[----:B------:R-:W-:Y:S01]  /*86f0*/  @P0 SHF.R.U32.HI R3, RZ, R30, R3 ;  /* 0x0000001eff030219 */ /* 0x000fe20000011603 */
[C---:B------:R-:W-:Y:S01]  /*8700*/  IMAD.SHL.U32 R18, R20.reuse, 0x4, RZ ;  /* 0x0000000414127824 */ /* 0x040fe200078e00ff */
        /* <DEDUP_REMOVED lines=25> */
[----:B------:R-:W-:Y:S02]  /*88a0*/  LOP3.LUT R19, R24, 0x3f, RZ, 0xc0, !PT ;  /* 0x0000003f18137812 */ /* 0x000fe400078ec0ff */
[--C-:B------:R-:W-:Y:S02]  /*88b0*/  SHF.R.U64 R18, R18, 0x1, R20.reuse ;  /* 0x0000000112127819 */ /* 0x100fe40000001214 */
[CC--:B------:R-:W-:Y:S02]  /*88c0*/  SHF.L.U64.HI R3, R25.reuse, R19.reuse, R3 ;  /* 0x0000001319037219 */ /* 0x0c0fe40000010203 */
[----:B------:R-:W-:Y:S02]  /*88d0*/  SHF.L.U32 R25, R25, R19, RZ ;  /* 0x0000001319197219 */ /* 0x000fe400000006ff */
[----:B------:R-:W-:Y:S02]  /*88e0*/  SHF.R.U32.HI R20, RZ, 0x1, R20 ;  /* 0x00000001ff147819 */ /* 0x000fe40000011614 */
[----:B------:R-:W-:-:S04]  /*88f0*/  LOP3.LUT R19, R24, 0x3f, RZ, 0xc, !PT ;  /* 0x0000003f18137812 */ /* 0x000fc800078e0cff */
[-CC-:B------:R-:W-:Y:S02]  /*8900*/  SHF.R.U64 R18, R18, R19.reuse, R20.reuse ;  /* 0x0000001312127219 */ /* 0x180fe40000001214 */
[----:B------:R-:W-:Y:S02]  /*8910*/  SHF.R.U32.HI R19, RZ, R19, R20 ;  /* 0x00000013ff137219 */ /* 0x000fe40000011614 */
[----:B------:R-:W-:Y:S02]  /*8920*/  LOP3.LUT R25, R25, R18, RZ, 0xfc, !PT ;  /* 0x0000001219197212 */ /* 0x000fe400078efcff */
[----:B------:R-:W-:-:S07]  /*8930*/  LOP3.LUT R3, R3, R19, RZ, 0xfc, !PT ;  /* 0x0000001303037212 */ /* 0x000fce00078efcff */
.L_x_2471:
[----:B------:R-:W-:Y:S05]  /*8940*/  BSYNC.RECONVERGENT B0 ;  /* 0x0000000000007941 */ /* 0x000fea0003800200 */
.L_x_2470:
        /* <DEDUP_REMOVED lines=24> */
[----:B------:R-:W-:Y:S01]  /*8ad0*/  SHF.R.U64 R18, R18, 0xa, R3 ;  /* 0x0000000a12127819 */ /* 0x000fe20000001203 */
[----:B------:R-:W-:-:S03]  /*8ae0*/  IMAD.SHL.U32 R19, R19, 0x100000, RZ ;  /* 0x0010000013137824 */ /* 0x000fc600078e00ff */
[----:B------:R-:W-:-:S04]  /*8af0*/  IADD3 R18, P2, PT, R18, 0x1, RZ ;  /* 0x0000000112127810 */ /* 0x000fc80007f5e0ff */
[----:B------:R-:W-:-:S04]  /*8b00*/  LEA.HI.X R3, R3, RZ, RZ, 0x16, P2 ;  /* 0x000000ff03037211 */ /* 0x000fc800010fb4ff */
[----:B------:R-:W-:Y:S02]  /*8b10*/  SHF.R.U64 R20, R18, 0x1, R3 ;  /* 0x0000000112147819 */ /* 0x000fe40000001203 */
[----:B------:R-:W-:Y:S02]  /*8b20*/  SHF.R.U32.HI R18, RZ, 0x1e, R17 ;  /* 0x0000001eff127819 */ /* 0x000fe40000011611 */
[----:B------:R-:W-:Y:S02]  /*8b30*/  SHF.R.U32.HI R3, RZ, 0x1, R3 ;  /* 0x00000001ff037819 */ /* 0x000fe40000011603 */
[----:B------:R-:W-:Y:S02]  /*8b40*/  IADD3 R17, P2, P3, RZ, RZ, R20 ;  /* 0x000000ffff117210 */ /* 0x000fe40007b5e014 */
[----:B------:R-:W-:Y:S02]  /*8b50*/  LEA.HI R18, R16, R18, RZ, 0x1 ;  /* 0x0000001210127211 */ /* 0x000fe400078f08ff */
[----:B------:R-:W-:-:S03]  /*8b60*/  IADD3.X R3, PT, PT, R19, 0x3fe00000, R3, P2, P3 ;  /* 0x3fe0000013037810 */ /* 0x000fc600017e6403 */
[----:B------:R-:W-:Y:S01]  /*8b70*/  @P1 IMAD.MOV R18, RZ, RZ, -R18 ;  /* 0x000000ffff121224 */ /* 0x000fe200078e0a12 */
[----:B------:R-:W-:-:S07]  /*8b80*/  LOP3.LUT R2, R3, R2, RZ, 0xfc, !PT ;  /* 0x0000000203027212 */ /* 0x000fce00078efcff */
.L_x_2465:
[----:B------:R-:W-:Y:S02]  /*8b90*/  IMAD.MOV.U32 R3, RZ, RZ, R2 ;  /* 0x000000ffff037224 */ /* 0x000fe400078e0002 */
[----:B------:R-:W-:Y:S02]  /*8ba0*/  IMAD.MOV.U32 R2, RZ, RZ, R17 ;  /* 0x000000ffff027224 */ /* 0x000fe400078e0011 */
[----:B------:R-:W-:Y:S02]  /*8bb0*/  IMAD.MOV.U32 R16, RZ, RZ, R0 ;  /* 0x000000ffff107224 */ /* 0x000fe400078e0000 */
[----:B------:R-:W-:-:S04]  /*8bc0*/  IMAD.MOV.U32 R17, RZ, RZ, 0x0 ;  /* 0x00000000ff117424 */ /* 0x000fc800078e00ff */
[----:B------:R-:W-:Y:S05]  /*8bd0*/  RET.REL.NODEC R16 `(_ZN2at6native29vectorized_elementwise_kernelILi2EZZZNS0_15sin_kernel_cudaERNS_18TensorIteratorBaseEENKUlvE0_clEvENKUlvE_clEvEUldE_St5arrayIPcLm2EEEEviT0_T1_) ;  /* 0xffffff7410087950 */ /* 0x000fea0003c3ffff */
.L_x_2472:
        /* <DEDUP_REMOVED lines=10> */
.L_x_2557:


//--------------------- .text._ZN2at6native29vectorized_elementwise_kernelILi4EZZZNS0_15sin_kernel_cudaERNS_18TensorIteratorBaseEENKUlvE0_clEvENKUlvE_clEvEUldE_St5arrayIPcLm2EEEEviT0_T1_ --------------------------
	.section	.text._ZN2at6native29vectorized_elementwise_kernelILi4EZZZNS0_15sin_kernel_cudaERNS_18TensorIteratorBaseEENKUlvE0_clEvENKUlvE_clEvEUldE_St5arrayIPcLm2EEEEviT0_T1_,"ax",@progbits
	.align	128
        .global         _ZN2at6native29vectorized_elementwise_kernelILi4EZZZNS0_15sin_kernel_cudaERNS_18TensorIteratorBaseEENKUlvE0_clEvENKUlvE_clEvEUldE_St5arrayIPcLm2EEEEviT0_T1_
        .type           _ZN2at6native29vectorized_elementwise_kernelILi4EZZZNS0_15sin_kernel_cudaERNS_18TensorIteratorBaseEENKUlvE0_clEvENKUlvE_clEvEUldE_St5arrayIPcLm2EEEEviT0_T1_,@function
        .size           _ZN2at6native29vectorized_elementwise_kernelILi4EZZZNS0_15sin_kernel_cudaERNS_18TensorIteratorBaseEENKUlvE0_clEvENKUlvE_clEvEUldE_St5arrayIPcLm2EEEEviT0_T1_,(.L_x_2558 - _ZN2at6native29vectorized_elementwise_kernelILi4EZZZNS0_15sin_kernel_cudaERNS_18TensorIteratorBaseEENKUlvE0_clEvENKUlvE_clEvEUldE_St5arrayIPcLm2EEEEviT0_T1_)
        .other          _ZN2at6native29vectorized_elementwise_kernelILi4EZZZNS0_15sin_kernel_cudaERNS_18TensorIteratorBaseEENKUlvE0_clEvENKUlvE_clEvEUldE_St5arrayIPcLm2EEEEviT0_T1_,@"STO_CUDA_ENTRY STV_DEFAULT"
_ZN2at6native29vectorized_elementwise_kernelILi4EZZZNS0_15sin_kernel_cudaERNS_18TensorIteratorBaseEENKUlvE0_clEvENKUlvE_clEvEUldE_St5arrayIPcLm2EEEEviT0_T1_:
.text._ZN2at6native29vectorized_elementwise_kernelILi4EZZZNS0_15sin_kernel_cudaERNS_18TensorIteratorBaseEENKUlvE0_clEvENKUlvE_clEvEUldE_St5arrayIPcLm2EEEEviT0_T1_:
        /* <DEDUP_REMOVED lines=120> */
[----:B------:R-:W-:Y:S05]  /*0780*/  CALL.REL.NOINC `($_ZN2at6native29vectorized_elementwise_kernelILi4EZZZNS0_15sin_kernel_cudaERNS_18TensorIteratorBaseEENKUlvE0_clEvENKUlvE_clEvEUldE_St5arrayIPcLm2EEEEviT0_T1_$__internal_trig_reduction_slowpathd) ;  /* 0x0000007800707944 */ /* 0x000fea0003c00000 */
[----:B------:R-:W-:-:S07]  /*0790*/  IMAD.MOV.U32 R0, RZ, RZ, R18 ;  /* 0x000000ffff007224 */ /* 0x000fce00078e0012 */
.L_x_2477:
[----:B------:R-:W-:Y:S05]  /*07a0*/  BSYNC.RECONVERGENT B3 ;  /* 0x0000000000037941 */ /* 0x000fea0003800200 */
.L_x_2476:
        /* <DEDUP_REMOVED lines=63> */
.L_x_2475:
[----:B------:R-:W-:Y:S05]  /*0ba0*/  BSYNC.RECONVERGENT B2 ;  /* 0x0000000000027941 */ /* 0x000fea0003800200 */
.L_x_2474:
        /* <DEDUP_REMOVED lines=50> */
[----:B------:R-:W-:Y:S05]  /*0ed0*/  CALL.REL.NOINC `($_ZN2at6native29vectorized_elementwise_kernelILi4EZZZNS0_15sin_kernel_cudaERNS_18TensorIteratorBaseEENKUlvE0_clEvENKUlvE_clEvEUldE_St5arrayIPcLm2EEEEviT0_T1_$__internal_trig_reduction_slowpathd) ;  /* 0x00000070009c7944 */ /* 0x000fea0003c00000 */
[----:B------:R-:W-:Y:S01]  /*0ee0*/  IMAD.MOV.U32 R0, RZ, RZ, R18 ;  /* 0x000000ffff007224 */ /* 0x000fe200078e0012 */
[----:B------:R-:W-:Y:S06]  /*0ef0*/  BRA `(.L_x_2482) ;  /* 0x0000000000087947 */ /* 0x000fec0003800000 */
.L_x_2481:
[----:B------:R0:W1:Y:S02]  /*0f00*/  DMUL R2, RZ, R12 ;  /* 0x0000000cff027228 */ /* 0x0000640000000000 */
[----:B01----:R-:W-:-:S07]  /*0f10*/  IMAD.MOV.U32 R0, RZ, RZ, RZ ;  /* 0x000000ffff007224 */ /* 0x003fce00078e00ff */
.L_x_2482:
[----:B------:R-:W-:Y:S05]  /*0f20*/  BSYNC.RECONVERGENT B3 ;  /* 0x0000000000037941 */ /* 0x000fea0003800200 */
.L_x_2480:
        /* <DEDUP_REMOVED lines=63> */
.L_x_2479:
[----:B------:R-:W-:Y:S05]  /*1320*/  BSYNC.RECONVERGENT B2 ;  /* 0x0000000000027941 */ /* 0x000fea0003800200 */
.L_x_2478:
        /* <DEDUP_REMOVED lines=53> */
.L_x_2486:
[----:B------:R0:W1:Y:S02]  /*1680*/  DMUL R2, RZ, R14 ;  /* 0x0000000eff027228 */ /* 0x0000640000000000 */
[----:B01----:R-:W-:-:S07]  /*1690*/  IMAD.MOV.U32 R0, RZ, RZ, RZ ;  /* 0x000000ffff007224 */ /* 0x003fce00078e00ff */
.L_x_2487:
[----:B------:R-:W-:Y:S05]  /*16a0*/  BSYNC.RECONVERGENT B3 ;  /* 0x0000000000037941 */ /* 0x000fea0003800200 */
.L_x_2485:
        /* <DEDUP_REMOVED lines=63> */
.L_x_2484:
[----:B------:R-:W-:Y:S05]  /*1aa0*/  BSYNC.RECONVERGENT B2 ;  /* 0x0000000000027941 */ /* 0x000fea0003800200 */
.L_x_2483:
        /* <DEDUP_REMOVED lines=53> */
.L_x_2491:
[----:B------:R0:W1:Y:S02]  /*1e00*/  DMUL R2, RZ, R22 ;  /* 0x00000016ff027228 */ /* 0x0000640000000000 */
[----:B01----:R-:W-:-:S07]  /*1e10*/  IMAD.MOV.U32 R0, RZ, RZ, RZ ;  /* 0x000000ffff007224 */ /* 0x003fce00078e00ff */
.L_x_2492:
[----:B------:R-:W-:Y:S05]  /*1e20*/  BSYNC.RECONVERGENT B3 ;  /* 0x0000000000037941 */ /* 0x000fea0003800200 */
.L_x_2490:
        /* <DEDUP_REMOVED lines=63> */
.L_x_2489:
[----:B------:R-:W-:Y:S05]  /*2220*/  BSYNC.RECONVERGENT B2 ;  /* 0x0000000000027941 */ /* 0x000fea0003800200 */
.L_x_2488:
        /* <DEDUP_REMOVED lines=53> */
.L_x_2496:
[----:B------:R0:W1:Y:S02]  /*2580*/  DMUL R2, RZ, R26 ;  /* 0x0000001aff027228 */ /* 0x0000640000000000 */
[----:B01----:R-:W-:-:S07]  /*2590*/  IMAD.MOV.U32 R0, RZ, RZ, RZ ;  /* 0x000000ffff007224 */ /* 0x003fce00078e00ff */
.L_x_2497:
[----:B------:R-:W-:Y:S05]  /*25a0*/  BSYNC.RECONVERGENT B3 ;  /* 0x0000000000037941 */ /* 0x000fea0003800200 */
.L_x_2495:
        /* <DEDUP_REMOVED lines=63> */
.L_x_2494:
[----:B------:R-:W-:Y:S05]  /*29a0*/  BSYNC.RECONVERGENT B2 ;  /* 0x0000000000027941 */ /* 0x000fea0003800200 */
.L_x_2493:
        /* <DEDUP_REMOVED lines=53> */
.L_x_2501:
[----:B------:R0:W1:Y:S02]  /*2d00*/  DMUL R2, RZ, R4 ;  /* 0x00000004ff027228 */ /* 0x0000640000000000 */
[----:B01----:R-:W-:-:S07]  /*2d10*/  IMAD.MOV.U32 R0, RZ, RZ, RZ ;  /* 0x000000ffff007224 */ /* 0x003fce00078e00ff */
.L_x_2502:
[----:B------:R-:W-:Y:S05]  /*2d20*/  BSYNC.RECONVERGENT B3 ;  /* 0x0000000000037941 */ /* 0x000fea0003800200 */
.L_x_2500:
        /* <DEDUP_REMOVED lines=63> */
.L_x_2499:
[----:B------:R-:W-:Y:S05]  /*3120*/  BSYNC.RECONVERGENT B2 ;  /* 0x0000000000027941 */ /* 0x000fea0003800200 */
.L_x_2498:
        /* <DEDUP_REMOVED lines=53> */
.L_x_2506:
[----:B------:R0:W1:Y:S02]  /*3480*/  DMUL R2, RZ, R6 ;  /* 0x00000006ff027228 */ /* 0x0000640000000000 */
[----:B01----:R-:W-:-:S07]  /*3490*/  IMAD.MOV.U32 R0, RZ, RZ, RZ ;  /* 0x000000ffff007224 */ /* 0x003fce00078e00ff */
.L_x_2507:
[----:B------:R-:W-:Y:S05]  /*34a0*/  BSYNC.RECONVERGENT B3 ;  /* 0x0000000000037941 */ /* 0x000fea0003800200 */
.L_x_2505:
        /* <DEDUP_REMOVED lines=63> */
.L_x_2504:
[----:B------:R-:W-:Y:S05]  /*38a0*/  BSYNC.RECONVERGENT B2 ;  /* 0x0000000000027941 */ /* 0x000fea0003800200 */
.L_x_2503:
        /* <DEDUP_REMOVED lines=53> */
.L_x_2511:
[----:B------:R0:W1:Y:S02]  /*3c00*/  DMUL R2, RZ, R8 ;  /* 0x00000008ff027228 */ /* 0x0000640000000000 */
[----:B01----:R-:W-:-:S07]  /*3c10*/  IMAD.MOV.U32 R0, RZ, RZ, RZ ;  /* 0x000000ffff007224 */ /* 0x003fce00078e00ff */
.L_x_2512:
[----:B------:R-:W-:Y:S05]  /*3c20*/  BSYNC.RECONVERGENT B3 ;  /* 0x0000000000037941 */ /* 0x000fea0003800200 */
.L_x_2510:
        /* <DEDUP_REMOVED lines=63> */
.L_x_2509:
[----:B------:R-:W-:Y:S05]  /*4020*/  BSYNC.RECONVERGENT B2 ;  /* 0x0000000000027941 */ /* 0x000fea0003800200 */
.L_x_2508:
        /* <DEDUP_REMOVED lines=18> */
.L_x_2515:
        /* <DEDUP_REMOVED lines=8> */
.L_x_2516:
        /* <DEDUP_REMOVED lines=8> */
.L_x_2517:
        /* <DEDUP_REMOVED lines=10> */
.L_x_2518:
        /* <DEDUP_REMOVED lines=11> */
.L_x_2519:
[----:B------:R-:W-:Y:S05]  /*43a0*/  BSYNC.RELIABLE B1 ;  /* 0x0000000000017941 */ /* 0x000fea0003800100 */
.L_x_2514:
        /* <DEDUP_REMOVED lines=9> */
.L_x_2520:
[----:B------:R-:W-:Y:S05]  /*4440*/  BSYNC.RECONVERGENT B0 ;  /* 0x0000000000007941 */ /* 0x000fea0003800200 */
.L_x_2513:
        /* <DEDUP_REMOVED lines=9> */
.L_x_2473:
[----:B------:R-:W0:Y:S01]  /*44e0*/  S2R R38, SR_TID.X ;  /* 0x0000000000267919 */ /* 0x000e220000002100 */
[----:B------:R-:W1:Y:S02]  /*44f0*/  LDC.64 R2, c[0x0][0x390] ;  /* 0x0000e400ff027b82 */ /* 0x000e640000000a00 */
[----:B-1----:R-:W-:-:S04]  /*4500*/  IMAD.WIDE.U32 R2, R36, 0x8, R2 ;  /* 0x0000000824027825 */ /* 0x002fc800078e0002 */
[----:B0-----:R-:W-:-:S05]  /*4510*/  IMAD.WIDE.U32 R16, R38, 0x20, R2 ;  /* 0x0000002026107825 */ /* 0x001fca00078e0002 */
[----:B------:R-:W2:Y:S04]  /*4520*/  LDG.E.ENL2.256 R12, R20, desc[UR4][R16.64] ;  /* 0xfe0000041014797e */ /* 0x000ea8000812190c */
[----:B------:R0:W5:Y:S01]  /*4530*/  LDG.E.ENL2.256 R4, R8, desc[UR4][R16.64+0x1000] ;  /* 0xfe0080041008797e */ /* 0x0001620008121904 */
        /* <DEDUP_REMOVED lines=51> */
[----:B-----5:R-:W-:Y:S05]  /*4870*/  CALL.REL.NOINC `($_ZN2at6native29vectorized_elementwise_kernelILi4EZZZNS0_15sin_kernel_cudaERNS_18TensorIteratorBaseEENKUlvE0_clEvENKUlvE_clEvEUldE_St5arrayIPcLm2EEEEviT0_T1_$__internal_trig_reduction_slowpathd) ;  /* 0x0000003800347944 */ /* 0x020fea0003c00000 */
[----:B------:R-:W-:-:S07]  /*4880*/  IMAD.MOV.U32 R0, RZ, RZ, R18 ;  /* 0x000000ffff007224 */ /* 0x000fce00078e0012 */
.L_x_2522:
[----:B------:R-:W-:Y:S05]  /*4890*/  BSYNC.RECONVERGENT B2 ;  /* 0x0000000000027941 */ /* 0x000fea0003800200 */
.L_x_2521:
        /* <DEDUP_REMOVED lines=112> */
[----:B-----5:R-:W-:Y:S05]  /*4fa0*/  CALL.REL.NOINC `($_ZN2at6native29vectorized_elementwise_kernelILi4EZZZNS0_15sin_kernel_cudaERNS_18TensorIteratorBaseEENKUlvE0_clEvENKUlvE_clEvEUldE_St5arrayIPcLm2EEEEviT0_T1_$__internal_trig_reduction_slowpathd) ;  /* 0x0000003000687944 */ /* 0x020fea0003c00000 */
[----:B------:R-:W-:Y:S01]  /*4fb0*/  IMAD.MOV.U32 R0, RZ, RZ, R18 ;  /* 0x000000ffff007224 */ /* 0x000fe200078e0012 */
[----:B------:R-:W-:Y:S06]  /*4fc0*/  BRA `(.L_x_2525) ;  /* 0x0000000000087947 */ /* 0x000fec0003800000 */
.L_x_2524:
[----:B------:R0:W1:Y:S02]  /*4fd0*/  DMUL R2, RZ, R22 ;  /* 0x00000016ff027228 */ /* 0x0000640000000000 */
[----:B01----:R-:W-:-:S07]  /*4fe0*/  IMAD.MOV.U32 R0, RZ, RZ, RZ ;  /* 0x000000ffff007224 */ /* 0x003fce00078e00ff */
.L_x_2525:
[----:B------:R-:W-:Y:S05]  /*4ff0*/  BSYNC.RECONVERGENT B2 ;  /* 0x0000000000027941 */ /* 0x000fea0003800200 */
.L_x_2523:
        /* <DEDUP_REMOVED lines=115> */
.L_x_2527:
[----:B------:R0:W1:Y:S02]  /*5730*/  DMUL R2, RZ, R12 ;  /* 0x0000000cff027228 */ /* 0x0000640000000000 */
[----:B01----:R-:W-:-:S07]  /*5740*/  IMAD.MOV.U32 R0, RZ, RZ, RZ ;  /* 0x000000ffff007224 */ /* 0x003fce00078e00ff */
.L_x_2528:
[----:B------:R-:W-:Y:S05]  /*5750*/  BSYNC.RECONVERGENT B2 ;  /* 0x0000000000027941 */ /* 0x000fea0003800200 */
.L_x_2526:
        /* <DEDUP_REMOVED lines=115> */
.L_x_2530:
[----:B------:R0:W1:Y:S02]  /*5e90*/  DMUL R2, RZ, R14 ;  /* 0x0000000eff027228 */ /* 0x0000640000000000 */
[----:B01----:R-:W-:-:S07]  /*5ea0*/  IMAD.MOV.U32 R0, RZ, RZ, RZ ;  /* 0x000000ffff007224 */ /* 0x003fce00078e00ff */
.L_x_2531:
[----:B------:R-:W-:Y:S05]  /*5eb0*/  BSYNC.RECONVERGENT B2 ;  /* 0x0000000000027941 */ /* 0x000fea0003800200 */
.L_x_2529:
        /* <DEDUP_REMOVED lines=115> */
.L_x_2533:
[----:B------:R0:W1:Y:S02]  /*65f0*/  DMUL R2, RZ, R8 ;  /* 0x00000008ff027228 */ /* 0x0000640000000000 */
[----:B01----:R-:W-:-:S07]  /*6600*/  IMAD.MOV.U32 R0, RZ, RZ, RZ ;  /* 0x000000ffff007224 */ /* 0x003fce00078e00ff */
.L_x_2534:
[----:B------:R-:W-:Y:S05]  /*6610*/  BSYNC.RECONVERGENT B2 ;  /* 0x0000000000027941 */ /* 0x000fea0003800200 */
.L_x_2532:
        /* <DEDUP_REMOVED lines=113> */
[----:B------:R-:W-:Y:S02]  /*6d30*/  IMAD.MOV.U32 R0, RZ, RZ, R18 ;  /* 0x000000ffff007224 */ /* 0x000fe400078e0012 */
[----:B------:R-:W-:Y:S02]  /*6d40*/  IMAD.MOV.U32 R24, RZ, RZ, R2 ;  /* 0x000000ffff187224 */ /* 0x000fe400078e0002 */
[----:B------:R-:W-:Y:S01]  /*6d50*/  IMAD.MOV.U32 R25, RZ, RZ, R3 ;  /* 0x000000ffff197224 */ /* 0x000fe200078e0003 */
[----:B------:R-:W-:Y:S06]  /*6d60*/  BRA `(.L_x_2537) ;  /* 0x0000000000087947 */ /* 0x000fec0003800000 */
.L_x_2536:
[----:B------:R0:W1:Y:S02]  /*6d70*/  DMUL R24, RZ, R10 ;  /* 0x0000000aff187228 */ /* 0x0000640000000000 */
[----:B01----:R-:W-:-:S07]  /*6d80*/  IMAD.MOV.U32 R0, RZ, RZ, RZ ;  /* 0x000000ffff007224 */ /* 0x003fce00078e00ff */
.L_x_2537:
[----:B------:R-:W-:Y:S05]  /*6d90*/  BSYNC.RECONVERGENT B2 ;  /* 0x0000000000027941 */ /* 0x000fea0003800200 */
.L_x_2535:
        /* <DEDUP_REMOVED lines=115> */
.L_x_2539:
[----:B------:R0:W1:Y:S02]  /*74d0*/  DMUL R2, RZ, R4 ;  /* 0x00000004ff027228 */ /* 0x0000640000000000 */
[----:B01----:R-:W-:-:S07]  /*74e0*/  IMAD.MOV.U32 R0, RZ, RZ, RZ ;  /* 0x000000ffff007224 */ /* 0x003fce00078e00ff */
.L_x_2540:
[----:B------:R-:W-:Y:S05]  /*74f0*/  BSYNC.RECONVERGENT B2 ;  /* 0x0000000000027941 */ /* 0x000fea0003800200 */
.L_x_2538:
        /* <DEDUP_REMOVED lines=115> */
.L_x_2542:
[----:B------:R0:W1:Y:S02]  /*7c30*/  DMUL R2, RZ, R6 ;  /* 0x00000006ff027228 */ /* 0x0000640000000000 */
[----:B01----:R-:W-:-:S07]  /*7c40*/  IMAD.MOV.U32 R0, RZ, RZ, RZ ;  /* 0x000000ffff007224 */ /* 0x003fce00078e00ff */
.L_x_2543:
[----:B------:R-:W-:Y:S05]  /*7c50*/  BSYNC.RECONVERGENT B2 ;  /* 0x0000000000027941 */ /* 0x000fea0003800200 */
.L_x_2541:
        /* <DEDUP_REMOVED lines=70> */
[----:B------:R-:W-:-:S15]  /*80c0*/  STG.E.ENL2.256 desc[UR4][R38.64], R16, R32 ;  /* 0xf80000102620797f */ /* 0x000fde000f121804 */
[----:B------:R-:W-:-:S15]  /*80d0*/  NOP ;  /* 0x0000000000007918 */ /* 0x000fde0000000000 */
[----:B------:R-:W-:-:S15]  /*80e0*/  NOP ;  /* 0x0000000000007918 */ /* 0x000fde0000000000 */
[----:B------:R-:W-:-:S02]  /*80f0*/  NOP ;  /* 0x0000000000007918 */ /* 0x000fc40000000000 */
[----:B------:R-:W0:Y:S02]  /*8100*/  DADD R6, RZ, -R2 ;  /* 0x00000000ff067229 */ /* 0x000e240000000802 */
[----:B0-----:R-:W-:Y:S02]  /*8110*/  FSEL R6, R2, R6, !P0 ;  /* 0x0000000602067208 */ /* 0x001fe40004000000 */
[----:B------:R-:W-:-:S05]  /*8120*/  FSEL R7, R3, R7, !P0 ;  /* 0x0000000703077208 */ /* 0x000fca0004000000 */
[----:B------:R-:W-:Y:S01]  /*8130*/  STG.E.ENL2.256 desc[UR4][R38.64+0x1000], R12, R4 ;  /* 0xf800800c2604797f */ /* 0x000fe2000f121804 */
[----:B------:R-:W-:Y:S05]  /*8140*/  EXIT ;  /* 0x000000000000794d */ /* 0x000fea0003800000 */
        .type           $_ZN2at6native29vectorized_elementwise_kernelILi4EZZZNS0_15sin_kernel_cudaERNS_18TensorIteratorBaseEENKUlvE0_clEvENKUlvE_clEvEUldE_St5arrayIPcLm2EEEEviT0_T1_$__internal_trig_reduction_slowpathd,@function
        .size           $_ZN2at6native29vectorized_elementwise_kernelILi4EZZZNS0_15sin_kernel_cudaERNS_18TensorIteratorBaseEENKUlvE0_clEvENKUlvE_clEvEUldE_St5arrayIPcLm2EEEEviT0_T1_$__internal_trig_reduction_slowpathd,(.L_x_2558 - $_ZN2at6native29vectorized_elementwise_kernelILi4EZZZNS0_15sin_kernel_cudaERNS_18TensorIteratorBaseEENKUlvE0_clEvENKUlvE_clEvEUldE_St5arrayIPcLm2EEEEviT0_T1_$__internal_trig_reduction_slowpathd)
$_ZN2at6native29vectorized_elementwise_kernelILi4EZZZNS0_15sin_kernel_cudaERNS_18TensorIteratorBaseEENKUlvE0_clEvENKUlvE_clEvEUldE_St5arrayIPcLm2EEEEviT0_T1_$__internal_trig_reduction_slowpathd:
        /* <DEDUP_REMOVED lines=25> */
.L_x_2548:
        /* <DEDUP_REMOVED lines=29> */
.L_x_2547:
[----:B------:R-:W-:-:S05]  /*84b0*/  LOP3.LUT R3, R28, 0x7ff, RZ, 0xc0, !PT ;  /* 0x000007ff1c037812 */ /* 0x000fca00078ec0ff */
[----:B------:R-:W-:-:S05]  /*84c0*/  VIADD R3, R3, 0xfffffc00 ;  /* 0xfffffc0003037836 */ /* 0x000fca0000000000 */
[----:B------:R-:W-:Y:S02]  /*84d0*/  SHF.R.U32.HI R16, RZ, 0x6, R3 ;  /* 0x00000006ff107819 */ /* 0x000fe40000011603 */
[----:B------:R-:W-:Y:S02]  /*84e0*/  ISETP.GE.U32.AND P0, PT, R3, 0x80, PT ;  /* 0x000000800300780c */ /* 0x000fe40003f06070 */
[----:B------:R-:W-:-:S04]  /*84f0*/  IADD3 R16, PT, PT, -R16, 0x13, RZ ;  /* 0x0000001310107810 */ /* 0x000fc80007ffe1ff */
[----:B------:R-:W-:-:S07]  /*8500*/  SEL R18, R16, 0x12, P0 ;  /* 0x0000001210127807 */ /* 0x000fce0000000000 */
.L_x_2546:
[----:B------:R-:W-:Y:S05]  /*8510*/  BSYNC.RECONVERGENT B0 ;  /* 0x0000000000007941 */ /* 0x000fea0003800200 */
.L_x_2545:
        /* <DEDUP_REMOVED lines=63> */
.L_x_2550:
[----:B------:R-:W-:Y:S05]  /*8910*/  BSYNC.RECONVERGENT B0 ;  /* 0x0000000000007941 */ /* 0x000fea0003800200 */
.L_x_2549:
        /* <DEDUP_REMOVED lines=36> */
.L_x_2544:
[----:B------:R-:W-:Y:S02]  /*8b60*/  IMAD.MOV.U32 R3, RZ, RZ, R2 ;  /* 0x000000ffff037224 */ /* 0x000fe400078e0002 */
[----:B------:R-:W-:Y:S02]  /*8b70*/  IMAD.MOV.U32 R2, RZ, RZ, R17 ;  /* 0x000000ffff027224 */ /* 0x000fe400078e0011 */
[----:B------:R-:W-:Y:S02]  /*8b80*/  IMAD.MOV.U32 R16, RZ, RZ, R0 ;  /* 0x000000ffff107224 */ /* 0x000fe400078e0000 */
[----:B------:R-:W-:-:S04]  /*8b90*/  IMAD.MOV.U32 R17, RZ, RZ, 0x0 ;  /* 0x00000000ff117424 */ /* 0x000fc800078e00ff */
[----:B------:R-:W-:Y:S05]  /*8ba0*/  RET.REL.NODEC R16 `(_ZN2at6native29vectorized_elementwise_kernelILi4EZZZNS0_15sin_kernel_cudaERNS_18TensorIteratorBaseEENKUlvE0_clEvENKUlvE_clEvEUldE_St5arrayIPcLm2EEEEviT0_T1_) ;  /* 0xffffff7410147950 */ /* 0x000fea0003c3ffff */
.L_x_2551:
        /* <DEDUP_REMOVED lines=13> */
.L_x_2558:


//--------------------- .text._ZN2at6native29vectorized_elementwise_kernelILi8EZZZNS0_15sin_kernel_cudaERNS_18TensorIteratorBaseEENKUlvE0_clEvENKUlvE_clEvEUldE_St5arrayIPcLm2EEEEviT0_T1_ --------------------------
	.section	.text._ZN2at6native29vectorized_elementwise_kernelILi8EZZZNS0_15sin_kernel_cudaERNS_18TensorIteratorBaseEENKUlvE0_clEvENKUlvE_clEvEUldE_St5arrayIPcLm2EEEEviT0_T1_,"ax",@progbits
	.align	128
        .global         _ZN2at6native29vectorized_elementwise_kernelILi8EZZZNS0_15sin_kernel_cudaERNS_18TensorIteratorBaseEENKUlvE0_clEvENKUlvE_clEvEUldE_St5arrayIPcLm2EEEEviT0_T1_
        .type           _ZN2at6native29vectorized_elementwise_kernelILi8EZZZNS0_15sin_kernel_cudaERNS_18TensorIteratorBaseEENKUlvE0_clEvENKUlvE_clEvEUldE_St5arrayIPcLm2EEEEviT0_T1_,@function
        .size           _ZN2at6native29vectorized_elementwise_kernelILi8EZZZNS0_15sin_kernel_cudaERNS_18TensorIteratorBaseEENKUlvE0_clEvENKUlvE_clEvEUldE_St5arrayIPcLm2EEEEviT0_T1_,(.L_x_2586 - _ZN2at6native29vectorized_elementwise_kernelILi8EZZZNS0_15sin_kernel_cudaERNS_18TensorIteratorBaseEENKUlvE0_clEvENKUlvE_clEvEUldE_St5arrayIPcLm2EEEEviT0_T1_)
        .other          _ZN2at6native29vectorized_elementwise_kernelILi8EZZZNS0_15sin_kernel_cudaERNS_18TensorIteratorBaseEENKUlvE0_clEvENKUlvE_clEvEUldE_St5arrayIPcLm2EEEEviT0_T1_,@"STO_CUDA_ENTRY STV_DEFAULT"
_ZN2at6native29vectorized_elementwise_kernelILi8EZZZNS0_15sin_kernel_cudaERNS_18TensorIteratorBaseEENKUlvE0_clEvENKUlvE_clEvEUldE_St5arrayIPcLm2EEEEviT0_T1_:
.text._ZN2at6native29vectorized_elementwise_kernelILi8EZZZNS0_15sin_kernel_cudaERNS_18TensorIteratorBaseEENKUlvE0_clEvENKUlvE_clEvEUldE_St5arrayIPcLm2EEEEviT0_T1_:
[----:B------:R-:W-:Y:S01]  /*0000*/  LDC R1, c[0x0][0x37c] ;  /* 0x0000df00ff017b82 */ /* 0x000fe20000000800 */
[----:B------:R-:W-:Y:S05]  /*0010*/  EXIT ;  /* 0x000000000000794d */ /* 0x000fea0003800000 */
.L_x_2552:
        /* <DEDUP_REMOVED lines=14> */
.L_x_2586:


//--------------------- .nv.global.init           --------------------------
	.section	.nv.global.init,"aw",@progbits
	.align	16
.nv.global.init:
	.type		__cudart_sin_cos_coeffs,@object
	.size		__cudart_sin_cos_coeffs,(__cudart_i2opi_d - __cudart_sin_cos_coeffs)
__cudart_sin_cos_coeffs:
        /*0000*/ 	.byte	0x46, 0xd2, 0xb0, 0x2c, 0xf1, 0xe5, 0x5a, 0xbe, 0x92, 0xe3, 0xac, 0x69, 0xe3, 0x1d, 0xc7, 0x3e
        /*0010*/ 	.byte	0xa1, 0x62, 0xdb, 0x19, 0xa0, 0x01, 0x2a, 0xbf, 0x18, 0x08, 0x11, 0x11, 0x11, 0x11, 0x81, 0x3f
        /*0020*/ 	.byte	0x54, 0x55, 0x55, 0x55, 0x55, 0x55, 0xc5, 0xbf, 0x00, 0x00, 0x00, 0x00, 0x00, 0x00, 0x00, 0x00
        /*0030*/ 	.byte	0x00, 0x00, 0x00, 0x00, 0x00, 0x00, 0x00, 0x00, 0x64, 0x81, 0xfd, 0x20, 0x83, 0xff, 0xa8, 0xbd
        /*0040*/ 	.byte	0x28, 0x85, 0xef, 0xc1, 0xa7, 0xee, 0x21, 0x3e, 0xd9, 0xe6, 0x06, 0x8e, 0x4f, 0x7e, 0x92, 0xbe
        /*0050*/ 	.byte	0xe9, 0xbc, 0xdd, 0x19, 0xa0, 0x01, 0xfa, 0x3e, 0x47, 0x5d, 0xc1, 0x16, 0x6c, 0xc1, 0x56, 0xbf
        /*0060*/ 	.byte	0x51, 0x55, 0x55, 0x55, 0x55, 0x55, 0xa5, 0x3f, 0x00, 0x00, 0x00, 0x00, 0x00, 0x00, 0xe0, 0xbf
        /*0070*/ 	.byte	0x00, 0x00, 0x00, 0x00, 0x00, 0x00, 0xf0, 0x3f, 0x00, 0x00, 0x00, 0x00, 0x00, 0x00, 0x00, 0x00
	.type		__cudart_i2opi_d,@object
	.size		__cudart_i2opi_d,($str$6 - __cudart_i2opi_d)
__cudart_i2opi_d:
        /* <DEDUP_REMOVED lines=9> */
	.type		$str$6,@object
	.size		$str$6,(__unnamed_3 - $str$6)
$str$6:
        /*0110*/ 	.byte	0x66, 0x61, 0x6c, 0x73, 0x65, 0x00
	.type		__unnamed_3,@object
	.size		__unnamed_3,(__unnamed_7 - __unnamed_3)
__unnamed_3:
        /*0116*/ 	.byte	0x66, 0x65, 0x74, 0x63, 0x68, 0x5f, 0x61, 0x6e, 0x64, 0x5f, 0x63, 0x61, 0x73, 0x74, 0x00
	.type		__unnamed_7,@object
	.size		__unnamed_7,(__unnamed_1 - __unnamed_7)
__unnamed_7:
        /*0125*/ 	.byte	0x66, 0x65, 0x74, 0x63, 0x68, 0x5f, 0x61, 0x6e, 0x64, 0x5f, 0x63, 0x61, 0x73, 0x74, 0x00
	.type		__unnamed_1,@object
	.size		__unnamed_1,(__unnamed_5 - __unnamed_1)
__unnamed_1:
        /*0134*/ 	.byte	0x66, 0x65, 0x74, 0x63, 0x68, 0x5f, 0x61, 0x6e, 0x64, 0x5f, 0x63, 0x61, 0x73, 0x74, 0x00
	.type		__unnamed_5,@object
	.size		__unnamed_5,(__unnamed_4 - __unnamed_5)
__unnamed_5:
        /*0143*/ 	.byte	0x66, 0x65, 0x74, 0x63, 0x68, 0x5f, 0x61, 0x6e, 0x64, 0x5f, 0x63, 0x61, 0x73, 0x74, 0x00
	.type		__unnamed_4,@object
	.size		__unnamed_4,(__unnamed_8 - __unnamed_4)
__unnamed_4:
        /*0152*/ 	.byte	0x63, 0x61, 0x73, 0x74, 0x5f, 0x61, 0x6e, 0x64, 0x5f, 0x73, 0x74, 0x6f, 0x72, 0x65, 0x00
	.type		__unnamed_8,@object
	.size		__unnamed_8,(__unnamed_2 - __unnamed_8)
__unnamed_8:
        /*0161*/ 	.byte	0x63, 0x61, 0x73, 0x74, 0x5f, 0x61, 0x6e, 0x64, 0x5f, 0x73, 0x74, 0x6f, 0x72, 0x65, 0x00
	.type		__unnamed_2,@object
	.size		__unnamed_2,(__unnamed_6 - __unnamed_2)
__unnamed_2:
        /*0170*/ 	.byte	0x63, 0x61, 0x73, 0x74, 0x5f, 0x61, 0x6e, 0x64, 0x5f, 0x73, 0x74, 0x6f, 0x72, 0x65, 0x00
	.type		__unnamed_6,@object
	.size		__unnamed_6,($str$7 - __unnamed_6)
__unnamed_6:
        /*017f*/ 	.byte	0x63, 0x61, 0x73, 0x74, 0x5f, 0x61, 0x6e, 0x64, 0x5f, 0x73, 0x74, 0x6f, 0x72, 0x65, 0x00
	.type		$str$7,@object
	.size		$str$7,(.L_37 - $str$7)
$str$7:
        /*018e*/ 	.byte	0x2f, 0x72, 0x6f, 0x6f, 0x74, 0x2f, 0x2e, 0x70, 0x79, 0x65, 0x6e, 0x76, 0x2f, 0x76, 0x65, 0x72
        /*019e*/ 	.byte	0x73, 0x69, 0x6f, 0x6e, 0x73, 0x2f, 0x33, 0x2e, 0x31, 0x33, 0x2e, 0x31, 0x32, 0x2f, 0x6c, 0x69
        /*01ae*/ 	.byte	0x62, 0x2f, 0x70, 0x79, 0x74, 0x68, 0x6f, 0x6e, 0x33, 0x2e, 0x31, 0x33, 0x2f, 0x73, 0x69, 0x74
        /*01be*/ 	.byte	0x65, 0x2d, 0x70, 0x61, 0x63, 0x6b, 0x61, 0x67, 0x65, 0x73, 0x2f, 0x74, 0x6f, 0x72, 0x63, 0x68
        /*01ce*/ 	.byte	0x2f, 0x69, 0x6e, 0x63, 0x6c, 0x75, 0x64, 0x65, 0x2f, 0x63, 0x31, 0x30, 0x2f, 0x63, 0x6f, 0x72
        /*01de*/ 	.byte	0x65, 0x2f, 0x44, 0x79, 0x6e, 0x61, 0x6d, 0x69, 0x63, 0x43, 0x61, 0x73, 0x74, 0x2e, 0x68, 0x00
.L_37:


//--------------------- .nv.shared.reserved.0     --------------------------
	.section	.nv.shared.reserved.0,"aw",@nobits
	.weak		__nv_reservedSMEM_offset_0_alias
	.size		__nv_reservedSMEM_offset_0_alias, 0, 64
	.other		__nv_reservedSMEM_offset_0_alias,@"STO_CUDA_RESERVED_SHARED STV_DEFAULT"
__nv_reservedSMEM_offset_0_alias:
	.zero		0
	.zero		64


//--------------------- .nv.global                --------------------------
	.section	.nv.global,"aw",@nobits
.nv.global:
	.type		_ZN57_INTERNAL_fd0236af_26_UnaryGeometricSinKernel_cu_a4d06c7b4cuda3std3__48in_placeE,@object
	.size		_ZN57_INTERNAL_fd0236af_26_UnaryGeometricSinKernel_cu_a4d06c7b4cuda3std3__48in_placeE,(_ZN57_INTERNAL_fd0236af_26_UnaryGeometricSinKernel_cu_a4d06c7b4cuda3std6ranges3__45__cpo8distanceE - _ZN57_INTERNAL_fd0236af_26_UnaryGeometricSinKernel_cu_a4d06c7b4cuda3std3__48in_placeE)
_ZN57_INTERNAL_fd0236af_26_UnaryGeometricSinKernel_cu_a4d06c7b4cuda3std3__48in_placeE:
	.zero		1
	.type		_ZN57_INTERNAL_fd0236af_26_UnaryGeometricSinKernel_cu_a4d06c7b4cuda3std6ranges3__45__cpo8distanceE,@object
	.size		_ZN57_INTERNAL_fd0236af_26_UnaryGeometricSinKernel_cu_a4d06c7b4cuda3std6ranges3__45__cpo8distanceE,(_ZN57_INTERNAL_fd0236af_26_UnaryGeometricSinKernel_cu_a4d06c7b4cuda3std3__45__cpo6cbeginE - _ZN57_INTERNAL_fd0236af_26_UnaryGeometricSinKernel_cu_a4d06c7b4cuda3std6ranges3__45__cpo8distanceE)
_ZN57_INTERNAL_fd0236af_26_UnaryGeometricSinKernel_cu_a4d06c7b4cuda3std6ranges3__45__cpo8distanceE:
	.zero		1
	.type		_ZN57_INTERNAL_fd0236af_26_UnaryGeometricSinKernel_cu_a4d06c7b4cuda3std3__45__cpo6cbeginE,@object
	.size		_ZN57_INTERNAL_fd0236af_26_UnaryGeometricSinKernel_cu_a4d06c7b4cuda3std3__45__cpo6cbeginE,(_ZN57_INTERNAL_fd0236af_26_UnaryGeometricSinKernel_cu_a4d06c7b4cuda3std6ranges3__45__cpo7advanceE - _ZN57_INTERNAL_fd0236af_26_UnaryGeometricSinKernel_cu_a4d06c7b4cuda3std3__45__cpo6cbeginE)
_ZN57_INTERNAL_fd0236af_26_UnaryGeometricSinKernel_cu_a4d06c7b4cuda3std3__45__cpo6cbeginE:
	.zero		1
	.type		_ZN57_INTERNAL_fd0236af_26_UnaryGeometricSinKernel_cu_a4d06c7b4cuda3std6ranges3__45__cpo7advanceE,@object
	.size		_ZN57_INTERNAL_fd0236af_26_UnaryGeometricSinKernel_cu_a4d06c7b4cuda3std6ranges3__45__cpo7advanceE,(_ZN57_INTERNAL_fd0236af_26_UnaryGeometricSinKernel_cu_a4d06c7b4cuda3std3__45__cpo7crbeginE - _ZN57_INTERNAL_fd0236af_26_UnaryGeometricSinKernel_cu_a4d06c7b4cuda3std6ranges3__45__cpo7advanceE)
_ZN57_INTERNAL_fd0236af_26_UnaryGeometricSinKernel_cu_a4d06c7b4cuda3std6ranges3__45__cpo7advanceE:
	.zero		1
	.type		_ZN57_INTERNAL_fd0236af_26_UnaryGeometricSinKernel_cu_a4d06c7b4cuda3std3__45__cpo7crbeginE,@object
	.size		_ZN57_INTERNAL_fd0236af_26_UnaryGeometricSinKernel_cu_a4d06c7b4cuda3std3__45__cpo7crbeginE,(_ZN57_INTERNAL_fd0236af_26_UnaryGeometricSinKernel_cu_a4d06c7b4cuda3std6ranges3__45__cpo4dataE - _ZN57_INTERNAL_fd0236af_26_UnaryGeometricSinKernel_cu_a4d06c7b4cuda3std3__45__cpo7crbeginE)
_ZN57_INTERNAL_fd0236af_26_UnaryGeometricSinKernel_cu_a4d06c7b4cuda3std3__45__cpo7crbeginE:
	.zero		1
	.type		_ZN57_INTERNAL_fd0236af_26_UnaryGeometricSinKernel_cu_a4d06c7b4cuda3std6ranges3__45__cpo4dataE,@object
	.size		_ZN57_INTERNAL_fd0236af_26_UnaryGeometricSinKernel_cu_a4d06c7b4cuda3std6ranges3__45__cpo4dataE,(_ZN57_INTERNAL_fd0236af_26_UnaryGeometricSinKernel_cu_a4d06c7b4cuda3std6ranges3__45__cpo5beginE - _ZN57_INTERNAL_fd0236af_26_UnaryGeometricSinKernel_cu_a4d06c7b4cuda3std6ranges3__45__cpo4dataE)
_ZN57_INTERNAL_fd0236af_26_UnaryGeometricSinKernel_cu_a4d06c7b4cuda3std6ranges3__45__cpo4dataE:
	.zero		1
	.type		_ZN57_INTERNAL_fd0236af_26_UnaryGeometricSinKernel_cu_a4d06c7b4cuda3std6ranges3__45__cpo5beginE,@object
	.size		_ZN57_INTERNAL_fd0236af_26_UnaryGeometricSinKernel_cu_a4d06c7b4cuda3std6ranges3__45__cpo5beginE,(_ZN57_INTERNAL_fd0236af_26_UnaryGeometricSinKernel_cu_a4d06c7b4cuda3std3__459_GLOBAL__N__fd0236af_26_UnaryGeometricSinKernel_cu_a4d06c7b6ignoreE - _ZN57_INTERNAL_fd0236af_26_UnaryGeometricSinKernel_cu_a4d06c7b4cuda3std6ranges3__45__cpo5beginE)
_ZN57_INTERNAL_fd0236af_26_UnaryGeometricSinKernel_cu_a4d06c7b4cuda3std6ranges3__45__cpo5beginE:
	.zero		1
	.type		_ZN57_INTERNAL_fd0236af_26_UnaryGeometricSinKernel_cu_a4d06c7b4cuda3std3__459_GLOBAL__N__fd0236af_26_UnaryGeometricSinKernel_cu_a4d06c7b6ignoreE,@object
	.size		_ZN57_INTERNAL_fd0236af_26_UnaryGeometricSinKernel_cu_a4d06c7b4cuda3std3__459_GLOBAL__N__fd0236af_26_UnaryGeometricSinKernel_cu_a4d06c7b6ignoreE,(_ZN57_INTERNAL_fd0236af_26_UnaryGeometricSinKernel_cu_a4d06c7b4cuda3std6ranges3__45__cpo4sizeE - _ZN57_INTERNAL_fd0236af_26_UnaryGeometricSinKernel_cu_a4d06c7b4cuda3std3__459_GLOBAL__N__fd0236af_26_UnaryGeometricSinKernel_cu_a4d06c7b6ignoreE)
_ZN57_INTERNAL_fd0236af_26_UnaryGeometricSinKernel_cu_a4d06c7b4cuda3std3__459_GLOBAL__N__fd0236af_26_UnaryGeometricSinKernel_cu_a4d06c7b6ignoreE:
	.zero		1
	.type		_ZN57_INTERNAL_fd0236af_26_UnaryGeometricSinKernel_cu_a4d06c7b4cuda3std6ranges3__45__cpo4sizeE,@object
	.size		_ZN57_INTERNAL_fd0236af_26_UnaryGeometricSinKernel_cu_a4d06c7b4cuda3std6ranges3__45__cpo4sizeE,(_ZN57_INTERNAL_fd0236af_26_UnaryGeometricSinKernel_cu_a4d06c7b4cuda3std3__45__cpo5beginE - _ZN57_INTERNAL_fd0236af_26_UnaryGeometricSinKernel_cu_a4d06c7b4cuda3std6ranges3__45__cpo4sizeE)
_ZN57_INTERNAL_fd0236af_26_UnaryGeometricSinKernel_cu_a4d06c7b4cuda3std6ranges3__45__cpo4sizeE:
	.zero		1
	.type		_ZN57_INTERNAL_fd0236af_26_UnaryGeometricSinKernel_cu_a4d06c7b4cuda3std3__45__cpo5beginE,@object
	.size		_ZN57_INTERNAL_fd0236af_26_UnaryGeometricSinKernel_cu_a4d06c7b4cuda3std3__45__cpo5beginE,(_ZN57_INTERNAL_fd0236af_26_UnaryGeometricSinKernel_cu_a4d06c7b4cuda3std6ranges3__45__cpo6cbeginE - _ZN57_INTERNAL_fd0236af_26_UnaryGeometricSinKernel_cu_a4d06c7b4cuda3std3__45__cpo5beginE)
_ZN57_INTERNAL_fd0236af_26_UnaryGeometricSinKernel_cu_a4d06c7b4cuda3std3__45__cpo5beginE:
	.zero		1
	.type		_ZN57_INTERNAL_fd0236af_26_UnaryGeometricSinKernel_cu_a4d06c7b4cuda3std6ranges3__45__cpo6cbeginE,@object
	.size		_ZN57_INTERNAL_fd0236af_26_UnaryGeometricSinKernel_cu_a4d06c7b4cuda3std6ranges3__45__cpo6cbeginE,(_ZN57_INTERNAL_fd0236af_26_UnaryGeometricSinKernel_cu_a4d06c7b4cuda3std3__45__cpo6rbeginE - _ZN57_INTERNAL_fd0236af_26_UnaryGeometricSinKernel_cu_a4d06c7b4cuda3std6ranges3__45__cpo6cbeginE)
_ZN57_INTERNAL_fd0236af_26_UnaryGeometricSinKernel_cu_a4d06c7b4cuda3std6ranges3__45__cpo6cbeginE:
	.zero		1
	.type		_ZN57_INTERNAL_fd0236af_26_UnaryGeometricSinKernel_cu_a4d06c7b4cuda3std3__45__cpo6rbeginE,@object
	.size		_ZN57_INTERNAL_fd0236af_26_UnaryGeometricSinKernel_cu_a4d06c7b4cuda3std3__45__cpo6rbeginE,(_ZN57_INTERNAL_fd0236af_26_UnaryGeometricSinKernel_cu_a4d06c7b4cuda3std6ranges3__45__cpo4nextE - _ZN57_INTERNAL_fd0236af_26_UnaryGeometricSinKernel_cu_a4d06c7b4cuda3std3__45__cpo6rbeginE)
_ZN57_INTERNAL_fd0236af_26_UnaryGeometricSinKernel_cu_a4d06c7b4cuda3std3__45__cpo6rbeginE:
	.zero		1
	.type		_ZN57_INTERNAL_fd0236af_26_UnaryGeometricSinKernel_cu_a4d06c7b4cuda3std6ranges3__45__cpo4nextE,@object
	.size		_ZN57_INTERNAL_fd0236af_26_UnaryGeometricSinKernel_cu_a4d06c7b4cuda3std6ranges3__45__cpo4nextE,(_ZN57_INTERNAL_fd0236af_26_UnaryGeometricSinKernel_cu_a4d06c7b4cuda3std6ranges3__45__cpo4swapE - _ZN57_INTERNAL_fd0236af_26_UnaryGeometricSinKernel_cu_a4d06c7b4cuda3std6ranges3__45__cpo4nextE)
_ZN57_INTERNAL_fd0236af_26_UnaryGeometricSinKernel_cu_a4d06c7b4cuda3std6ranges3__45__cpo4nextE:
	.zero		1
	.type		_ZN57_INTERNAL_fd0236af_26_UnaryGeometricSinKernel_cu_a4d06c7b4cuda3std6ranges3__45__cpo4swapE,@object
	.size		_ZN57_INTERNAL_fd0236af_26_UnaryGeometricSinKernel_cu_a4d06c7b4cuda3std6ranges3__45__cpo4swapE,(_ZN57_INTERNAL_fd0236af_26_UnaryGeometricSinKernel_cu_a4d06c7b4cuda3std3__420unreachable_sentinelE - _ZN57_INTERNAL_fd0236af_26_UnaryGeometricSinKernel_cu_a4d06c7b4cuda3std6ranges3__45__cpo4swapE)
_ZN57_INTERNAL_fd0236af_26_UnaryGeometricSinKernel_cu_a4d06c7b4cuda3std6ranges3__45__cpo4swapE:
	.zero		1
	.type		_ZN57_INTERNAL_fd0236af_26_UnaryGeometricSinKernel_cu_a4d06c7b4cuda3std3__420unreachable_sentinelE,@object
	.size		_ZN57_INTERNAL_fd0236af_26_UnaryGeometricSinKernel_cu_a4d06c7b4cuda3std3__420unreachable_sentinelE,(_ZN57_INTERNAL_fd0236af_26_UnaryGeometricSinKernel_cu_a4d06c7b6thrust24THRUST_300001_SM_1030_NS6system6detail10sequential3seqE - _ZN57_INTERNAL_fd0236af_26_UnaryGeometricSinKernel_cu_a4d06c7b4cuda3std3__420unreachable_sentinelE)
_ZN57_INTERNAL_fd0236af_26_UnaryGeometricSinKernel_cu_a4d06c7b4cuda3std3__420unreachable_sentinelE:
	.zero		1
	.type		_ZN57_INTERNAL_fd0236af_26_UnaryGeometricSinKernel_cu_a4d06c7b6thrust24THRUST_300001_SM_1030_NS6system6detail10sequential3seqE,@object
	.size		_ZN57_INTERNAL_fd0236af_26_UnaryGeometricSinKernel_cu_a4d06c7b6thrust24THRUST_300001_SM_1030_NS6system6detail10sequential3seqE,(_ZN57_INTERNAL_fd0236af_26_UnaryGeometricSinKernel_cu_a4d06c7b4cuda3std3__45__cpo4cendE - _ZN57_INTERNAL_fd0236af_26_UnaryGeometricSinKernel_cu_a4d06c7b6thrust24THRUST_300001_SM_1030_NS6system6detail10sequential3seqE)
_ZN57_INTERNAL_fd0236af_26_UnaryGeometricSinKernel_cu_a4d06c7b6thrust24THRUST_300001_SM_1030_NS6system6detail10sequential3seqE:
	.zero		1
	.type		_ZN57_INTERNAL_fd0236af_26_UnaryGeometricSinKernel_cu_a4d06c7b4cuda3std3__45__cpo4cendE,@object
	.size		_ZN57_INTERNAL_fd0236af_26_UnaryGeometricSinKernel_cu_a4d06c7b4cuda3std3__45__cpo4cendE,(_ZN57_INTERNAL_fd0236af_26_UnaryGeometricSinKernel_cu_a4d06c7b4cuda3std6ranges3__45__cpo9iter_swapE - _ZN57_INTERNAL_fd0236af_26_UnaryGeometricSinKernel_cu_a4d06c7b4cuda3std3__45__cpo4cendE)
_ZN57_INTERNAL_fd0236af_26_UnaryGeometricSinKernel_cu_a4d06c7b4cuda3std3__45__cpo4cendE:
	.zero		1
	.type		_ZN57_INTERNAL_fd0236af_26_UnaryGeometricSinKernel_cu_a4d06c7b4cuda3std6ranges3__45__cpo9iter_swapE,@object
	.size		_ZN57_INTERNAL_fd0236af_26_UnaryGeometricSinKernel_cu_a4d06c7b4cuda3std6ranges3__45__cpo9iter_swapE,(_ZN57_INTERNAL_fd0236af_26_UnaryGeometricSinKernel_cu_a4d06c7b4cuda3std3__45__cpo5crendE - _ZN57_INTERNAL_fd0236af_26_UnaryGeometricSinKernel_cu_a4d06c7b4cuda3std6ranges3__45__cpo9iter_swapE)
_ZN57_INTERNAL_fd0236af_26_UnaryGeometricSinKernel_cu_a4d06c7b4cuda3std6ranges3__45__cpo9iter_swapE:
	.zero		1
	.type		_ZN57_INTERNAL_fd0236af_26_UnaryGeometricSinKernel_cu_a4d06c7b4cuda3std3__45__cpo5crendE,@object
	.size		_ZN57_INTERNAL_fd0236af_26_UnaryGeometricSinKernel_cu_a4d06c7b4cuda3std3__45__cpo5crendE,(_ZN57_INTERNAL_fd0236af_26_UnaryGeometricSinKernel_cu_a4d06c7b4cuda3std6ranges3__45__cpo5cdataE - _ZN57_INTERNAL_fd0236af_26_UnaryGeometricSinKernel_cu_a4d06c7b4cuda3std3__45__cpo5crendE)
_ZN57_INTERNAL_fd0236af_26_UnaryGeometricSinKernel_cu_a4d06c7b4cuda3std3__45__cpo5crendE:
	.zero		1
	.type		_ZN57_INTERNAL_fd0236af_26_UnaryGeometricSinKernel_cu_a4d06c7b4cuda3std6ranges3__45__cpo5cdataE,@object
	.size		_ZN57_INTERNAL_fd0236af_26_UnaryGeometricSinKernel_cu_a4d06c7b4cuda3std6ranges3__45__cpo5cdataE,(_ZN57_INTERNAL_fd0236af_26_UnaryGeometricSinKernel_cu_a4d06c7b4cuda3std6ranges3__45__cpo3endE - _ZN57_INTERNAL_fd0236af_26_UnaryGeometricSinKernel_cu_a4d06c7b4cuda3std6ranges3__45__cpo5cdataE)
_ZN57_INTERNAL_fd0236af_26_UnaryGeometricSinKernel_cu_a4d06c7b4cuda3std6ranges3__45__cpo5cdataE:
	.zero		1
	.type		_ZN57_INTERNAL_fd0236af_26_UnaryGeometricSinKernel_cu_a4d06c7b4cuda3std6ranges3__45__cpo3endE,@object
	.size		_ZN57_INTERNAL_fd0236af_26_UnaryGeometricSinKernel_cu_a4d06c7b4cuda3std6ranges3__45__cpo3endE,(_ZN57_INTERNAL_fd0236af_26_UnaryGeometricSinKernel_cu_a4d06c7b4cuda3std3__419piecewise_constructE - _ZN57_INTERNAL_fd0236af_26_UnaryGeometricSinKernel_cu_a4d06c7b4cuda3std6ranges3__45__cpo3endE)
_ZN57_INTERNAL_fd0236af_26_UnaryGeometricSinKernel_cu_a4d06c7b4cuda3std6ranges3__45__cpo3endE:
	.zero		1
	.type		_ZN57_INTERNAL_fd0236af_26_UnaryGeometricSinKernel_cu_a4d06c7b4cuda3std3__419piecewise_constructE,@object
	.size		_ZN57_INTERNAL_fd0236af_26_UnaryGeometricSinKernel_cu_a4d06c7b4cuda3std3__419piecewise_constructE,(_ZN57_INTERNAL_fd0236af_26_UnaryGeometricSinKernel_cu_a4d06c7b4cuda3std6ranges3__45__cpo5ssizeE - _ZN57_INTERNAL_fd0236af_26_UnaryGeometricSinKernel_cu_a4d06c7b4cuda3std3__419piecewise_constructE)
_ZN57_INTERNAL_fd0236af_26_UnaryGeometricSinKernel_cu_a4d06c7b4cuda3std3__419piecewise_constructE:
	.zero		1
	.type		_ZN57_INTERNAL_fd0236af_26_UnaryGeometricSinKernel_cu_a4d06c7b4cuda3std6ranges3__45__cpo5ssizeE,@object
	.size		_ZN57_INTERNAL_fd0236af_26_UnaryGeometricSinKernel_cu_a4d06c7b4cuda3std6ranges3__45__cpo5ssizeE,(_ZN57_INTERNAL_fd0236af_26_UnaryGeometricSinKernel_cu_a4d06c7b4cuda3std3__45__cpo3endE - _ZN57_INTERNAL_fd0236af_26_UnaryGeometricSinKernel_cu_a4d06c7b4cuda3std6ranges3__45__cpo5ssizeE)
_ZN57_INTERNAL_fd0236af_26_UnaryGeometricSinKernel_cu_a4d06c7b4cuda3std6ranges3__45__cpo5ssizeE:
	.zero		1
	.type		_ZN57_INTERNAL_fd0236af_26_UnaryGeometricSinKernel_cu_a4d06c7b4cuda3std3__45__cpo3endE,@object
	.size		_ZN57_INTERNAL_fd0236af_26_UnaryGeometricSinKernel_cu_a4d06c7b4cuda3std3__45__cpo3endE,(_ZN57_INTERNAL_fd0236af_26_UnaryGeometricSinKernel_cu_a4d06c7b4cuda3std6ranges3__45__cpo4cendE - _ZN57_INTERNAL_fd0236af_26_UnaryGeometricSinKernel_cu_a4d06c7b4cuda3std3__45__cpo3endE)
_ZN57_INTERNAL_fd0236af_26_UnaryGeometricSinKernel_cu_a4d06c7b4cuda3std3__45__cpo3endE:
	.zero		1
	.type		_ZN57_INTERNAL_fd0236af_26_UnaryGeometricSinKernel_cu_a4d06c7b4cuda3std6ranges3__45__cpo4cendE,@object
	.size		_ZN57_INTERNAL_fd0236af_26_UnaryGeometricSinKernel_cu_a4d06c7b4cuda3std6ranges3__45__cpo4cendE,(_ZN57_INTERNAL_fd0236af_26_UnaryGeometricSinKernel_cu_a4d06c7b4cuda3std3__45__cpo4rendE - _ZN57_INTERNAL_fd0236af_26_UnaryGeometricSinKernel_cu_a4d06c7b4cuda3std6ranges3__45__cpo4cendE)
_ZN57_INTERNAL_fd0236af_26_UnaryGeometricSinKernel_cu_a4d06c7b4cuda3std6ranges3__45__cpo4cendE:
	.zero		1
	.type		_ZN57_INTERNAL_fd0236af_26_UnaryGeometricSinKernel_cu_a4d06c7b4cuda3std3__45__cpo4rendE,@object
	.size		_ZN57_INTERNAL_fd0236af_26_UnaryGeometricSinKernel_cu_a4d06c7b4cuda3std3__45__cpo4rendE,(_ZN57_INTERNAL_fd0236af_26_UnaryGeometricSinKernel_cu_a4d06c7b4cuda3std6ranges3__45__cpo4prevE - _ZN57_INTERNAL_fd0236af_26_UnaryGeometricSinKernel_cu_a4d06c7b4cuda3std3__45__cpo4rendE)
_ZN57_INTERNAL_fd0236af_26_UnaryGeometricSinKernel_cu_a4d06c7b4cuda3std3__45__cpo4rendE:
	.zero		1
	.type		_ZN57_INTERNAL_fd0236af_26_UnaryGeometricSinKernel_cu_a4d06c7b4cuda3std6ranges3__45__cpo4prevE,@object
	.size		_ZN57_INTERNAL_fd0236af_26_UnaryGeometricSinKernel_cu_a4d06c7b4cuda3std6ranges3__45__cpo4prevE,(_ZN57_INTERNAL_fd0236af_26_UnaryGeometricSinKernel_cu_a4d06c7b4cuda3std6ranges3__45__cpo9iter_moveE - _ZN57_INTERNAL_fd0236af_26_UnaryGeometricSinKernel_cu_a4d06c7b4cuda3std6ranges3__45__cpo4prevE)
_ZN57_INTERNAL_fd0236af_26_UnaryGeometricSinKernel_cu_a4d06c7b4cuda3std6ranges3__45__cpo4prevE:
	.zero		1
	.type		_ZN57_INTERNAL_fd0236af_26_UnaryGeometricSinKernel_cu_a4d06c7b4cuda3std6ranges3__45__cpo9iter_moveE,@object
	.size		_ZN57_INTERNAL_fd0236af_26_UnaryGeometricSinKernel_cu_a4d06c7b4cuda3std6ranges3__45__cpo9iter_moveE,(.L_21 - _ZN57_INTERNAL_fd0236af_26_UnaryGeometricSinKernel_cu_a4d06c7b4cuda3std6ranges3__45__cpo9iter_moveE)
_ZN57_INTERNAL_fd0236af_26_UnaryGeometricSinKernel_cu_a4d06c7b4cuda3std6ranges3__45__cpo9iter_moveE:
	.zero		1
.L_21:


//--------------------- .nv.constant0._ZN2at6native18elementwise_kernelILi128ELi4EZNS0_15gpu_kernel_implIZZZNS0_15sin_kernel_cudaERNS_18TensorIteratorBaseEENKUlvE0_clEvENKUlvE2_clEvEUlN3c108BFloat16EE_EEvS4_RKT_EUliE_EEviT1_ --------------------------
	.section	.nv.constant0._ZN2at6native18elementwise_kernelILi128ELi4EZNS0_15gpu_kernel_implIZZZNS0_15sin_kernel_cudaERNS_18TensorIteratorBaseEENKUlvE0_clEvENKUlvE2_clEvEUlN3c108BFloat16EE_EEvS4_RKT_EUliE_EEviT1_,"a",@progbits
	.sectionflags	@""
	.align	4
.nv.constant0._ZN2at6native18elementwise_kernelILi128ELi4EZNS0_15gpu_kernel_implIZZZNS0_15sin_kernel_cudaERNS_18TensorIteratorBaseEENKUlvE0_clEvENKUlvE2_clEvEUlN3c108BFloat16EE_EEvS4_RKT_EUliE_EEviT1_:
	.zero		1440


//--------------------- .nv.constant0._ZN2at6native27unrolled_elementwise_kernelIZZZNS0_15sin_kernel_cudaERNS_18TensorIteratorBaseEENKUlvE0_clEvENKUlvE2_clEvEUlN3c108BFloat16EE_St5arrayIPcLm2EELi4E23TrivialOffsetCalculatorILi1EjESD_NS0_6memory12LoadWithCastILi1EEENSE_13StoreWithCastILi1EEEEEviT_T0_T2_T3_T4_T5_ --------------------------
	.section	.nv.constant0._ZN2at6native27unrolled_elementwise_kernelIZZZNS0_15sin_kernel_cudaERNS_18TensorIteratorBaseEENKUlvE0_clEvENKUlvE2_clEvEUlN3c108BFloat16EE_St5arrayIPcLm2EELi4E23TrivialOffsetCalculatorILi1EjESD_NS0_6memory12LoadWithCastILi1EEENSE_13StoreWithCastILi1EEEEEviT_T0_T2_T3_T4_T5_,"a",@progbits
	.sectionflags	@""
	.align	4
.nv.constant0._ZN2at6native27unrolled_elementwise_kernelIZZZNS0_15sin_kernel_cudaERNS_18TensorIteratorBaseEENKUlvE0_clEvENKUlvE2_clEvEUlN3c108BFloat16EE_St5arrayIPcLm2EELi4E23TrivialOffsetCalculatorILi1EjESD_NS0_6memory12LoadWithCastILi1EEENSE_13StoreWithCastILi1EEEEEviT_T0_T2_T3_T4_T5_:
	.zero		940


//--------------------- .nv.constant0._ZN2at6native18elementwise_kernelILi128ELi4EZNS0_22gpu_kernel_impl_nocastIZZZNS0_15sin_kernel_cudaERNS_18TensorIteratorBaseEENKUlvE0_clEvENKUlvE2_clEvEUlN3c108BFloat16EE_EEvS4_RKT_EUliE_EEviT1_ --------------------------
	.section	.nv.constant0._ZN2at6native18elementwise_kernelILi128ELi4EZNS0_22gpu_kernel_impl_nocastIZZZNS0_15sin_kernel_cudaERNS_18TensorIteratorBaseEENKUlvE0_clEvENKUlvE2_clEvEUlN3c108BFloat16EE_EEvS4_RKT_EUliE_EEviT1_,"a",@progbits
	.sectionflags	@""
	.align	4
.nv.constant0._ZN2at6native18elementwise_kernelILi128ELi4EZNS0_22gpu_kernel_impl_nocastIZZZNS0_15sin_kernel_cudaERNS_18TensorIteratorBaseEENKUlvE0_clEvENKUlvE2_clEvEUlN3c108BFloat16EE_EEvS4_RKT_EUliE_EEviT1_:
	.zero		1440


//--------------------- .nv.constant0._ZN2at6native27unrolled_elementwise_kernelIZZZNS0_15sin_kernel_cudaERNS_18TensorIteratorBaseEENKUlvE0_clEvENKUlvE2_clEvEUlN3c108BFloat16EE_St5arrayIPcLm2EELi4E23TrivialOffsetCalculatorILi1EjESD_NS0_6memory15LoadWithoutCastENSE_16StoreWithoutCastEEEviT_T0_T2_T3_T4_T5_ --------------------------
	.section	.nv.constant0._ZN2at6native27unrolled_elementwise_kernelIZZZNS0_15sin_kernel_cudaERNS_18TensorIteratorBaseEENKUlvE0_clEvENKUlvE2_clEvEUlN3c108BFloat16EE_St5arrayIPcLm2EELi4E23TrivialOffsetCalculatorILi1EjESD_NS0_6memory15LoadWithoutCastENSE_16StoreWithoutCastEEEviT_T0_T2_T3_T4_T5_,"a",@progbits
	.sectionflags	@""
	.align	4
.nv.constant0._ZN2at6native27unrolled_elementwise_kernelIZZZNS0_15sin_kernel_cudaERNS_18TensorIteratorBaseEENKUlvE0_clEvENKUlvE2_clEvEUlN3c108BFloat16EE_St5arrayIPcLm2EELi4E23TrivialOffsetCalculatorILi1EjESD_NS0_6memory15LoadWithoutCastENSE_16StoreWithoutCastEEEviT_T0_T2_T3_T4_T5_:
	.zero		924


//--------------------- .nv.constant0._ZN2at6native29vectorized_elementwise_kernelILi2EZZZNS0_15sin_kernel_cudaERNS_18TensorIteratorBaseEENKUlvE0_clEvENKUlvE2_clEvEUlN3c108BFloat16EE_St5arrayIPcLm2EEEEviT0_T1_ --------------------------
	.section	.nv.constant0._ZN2at6native29vectorized_elementwise_kernelILi2EZZZNS0_15sin_kernel_cudaERNS_18TensorIteratorBaseEENKUlvE0_clEvENKUlvE2_clEvEUlN3c108BFloat16EE_St5arrayIPcLm2EEEEviT0_T1_,"a",@progbits
	.sectionflags	@""
	.align	4
.nv.constant0._ZN2at6native29vectorized_elementwise_kernelILi2EZZZNS0_15sin_kernel_cudaERNS_18TensorIteratorBaseEENKUlvE0_clEvENKUlvE2_clEvEUlN3c108BFloat16EE_St5arrayIPcLm2EEEEviT0_T1_:
	.zero		920


//--------------------- .nv.constant0._ZN2at6native29vectorized_elementwise_kernelILi4EZZZNS0_15sin_kernel_cudaERNS_18TensorIteratorBaseEENKUlvE0_clEvENKUlvE2_clEvEUlN3c108BFloat16EE_St5arrayIPcLm2EEEEviT0_T1_ --------------------------
	.section	.nv.constant0._ZN2at6native29vectorized_elementwise_kernelILi4EZZZNS0_15sin_kernel_cudaERNS_18TensorIteratorBaseEENKUlvE0_clEvENKUlvE2_clEvEUlN3c108BFloat16EE_St5arrayIPcLm2EEEEviT0_T1_,"a",@progbits
	.sectionflags	@""
	.align	4
.nv.constant0._ZN2at6native29vectorized_elementwise_kernelILi4EZZZNS0_15sin_kernel_cudaERNS_18TensorIteratorBaseEENKUlvE0_clEvENKUlvE2_clEvEUlN3c108BFloat16EE_St5arrayIPcLm2EEEEviT0_T1_:
	.zero		920


//--------------------- .nv.constant0._ZN2at6native29vectorized_elementwise_kernelILi8EZZZNS0_15sin_kernel_cudaERNS_18TensorIteratorBaseEENKUlvE0_clEvENKUlvE2_clEvEUlN3c108BFloat16EE_St5arrayIPcLm2EEEEviT0_T1_ --------------------------
	.section	.nv.constant0._ZN2at6native29vectorized_elementwise_kernelILi8EZZZNS0_15sin_kernel_cudaERNS_18TensorIteratorBaseEENKUlvE0_clEvENKUlvE2_clEvEUlN3c108BFloat16EE_St5arrayIPcLm2EEEEviT0_T1_,"a",@progbits
	.sectionflags	@""
	.align	4
.nv.constant0._ZN2at6native29vectorized_elementwise_kernelILi8EZZZNS0_15sin_kernel_cudaERNS_18TensorIteratorBaseEENKUlvE0_clEvENKUlvE2_clEvEUlN3c108BFloat16EE_St5arrayIPcLm2EEEEviT0_T1_:
	.zero		920


//--------------------- .nv.constant0._ZN2at6native18elementwise_kernelILi128ELi4EZNS0_15gpu_kernel_implIZZZNS0_15sin_kernel_cudaERNS_18TensorIteratorBaseEENKUlvE0_clEvENKUlvE1_clEvEUlN3c104HalfEE_EEvS4_RKT_EUliE_EEviT1_ --------------------------
	.section	.nv.constant0._ZN2at6native18elementwise_kernelILi128ELi4EZNS0_15gpu_kernel_implIZZZNS0_15sin_kernel_cudaERNS_18TensorIteratorBaseEENKUlvE0_clEvENKUlvE1_clEvEUlN3c104HalfEE_EEvS4_RKT_EUliE_EEviT1_,"a",@progbits
	.sectionflags	@""
	.align	4
.nv.constant0._ZN2at6native18elementwise_kernelILi128ELi4EZNS0_15gpu_kernel_implIZZZNS0_15sin_kernel_cudaERNS_18TensorIteratorBaseEENKUlvE0_clEvENKUlvE1_clEvEUlN3c104HalfEE_EEvS4_RKT_EUliE_EEviT1_:
	.zero		1440


//--------------------- .nv.constant0._ZN2at6native27unrolled_elementwise_kernelIZZZNS0_15sin_kernel_cudaERNS_18TensorIteratorBaseEENKUlvE0_clEvENKUlvE1_clEvEUlN3c104HalfEE_St5arrayIPcLm2EELi4E23TrivialOffsetCalculatorILi1EjESD_NS0_6memory12LoadWithCastILi1EEENSE_13StoreWithCastILi1EEEEEviT_T0_T2_T3_T4_T5_ --------------------------
	.section	.nv.constant0._ZN2at6native27unrolled_elementwise_kernelIZZZNS0_15sin_kernel_cudaERNS_18TensorIteratorBaseEENKUlvE0_clEvENKUlvE1_clEvEUlN3c104HalfEE_St5arrayIPcLm2EELi4E23TrivialOffsetCalculatorILi1EjESD_NS0_6memory12LoadWithCastILi1EEENSE_13StoreWithCastILi1EEEEEviT_T0_T2_T3_T4_T5_,"a",@progbits
	.sectionflags	@""
	.align	4
.nv.constant0._ZN2at6native27unrolled_elementwise_kernelIZZZNS0_15sin_kernel_cudaERNS_18TensorIteratorBaseEENKUlvE0_clEvENKUlvE1_clEvEUlN3c104HalfEE_St5arrayIPcLm2EELi4E23TrivialOffsetCalculatorILi1EjESD_NS0_6memory12LoadWithCastILi1EEENSE_13StoreWithCastILi1EEEEEviT_T0_T2_T3_T4_T5_:
	.zero		940


//--------------------- .nv.constant0._ZN2at6native18elementwise_kernelILi128ELi4EZNS0_22gpu_kernel_impl_nocastIZZZNS0_15sin_kernel_cudaERNS_18TensorIteratorBaseEENKUlvE0_clEvENKUlvE1_clEvEUlN3c104HalfEE_EEvS4_RKT_EUliE_EEviT1_ --------------------------
	.section	.nv.constant0._ZN2at6native18elementwise_kernelILi128ELi4EZNS0_22gpu_kernel_impl_nocastIZZZNS0_15sin_kernel_cudaERNS_18TensorIteratorBaseEENKUlvE0_clEvENKUlvE1_clEvEUlN3c104HalfEE_EEvS4_RKT_EUliE_EEviT1_,"a",@progbits
	.sectionflags	@""
	.align	4
.nv.constant0._ZN2at6native18elementwise_kernelILi128ELi4EZNS0_22gpu_kernel_impl_nocastIZZZNS0_15sin_kernel_cudaERNS_18TensorIteratorBaseEENKUlvE0_clEvENKUlvE1_clEvEUlN3c104HalfEE_EEvS4_RKT_EUliE_EEviT1_:
	.zero		1440


//--------------------- .nv.constant0._ZN2at6native27unrolled_elementwise_kernelIZZZNS0_15sin_kernel_cudaERNS_18TensorIteratorBaseEENKUlvE0_clEvENKUlvE1_clEvEUlN3c104HalfEE_St5arrayIPcLm2EELi4E23TrivialOffsetCalculatorILi1EjESD_NS0_6memory15LoadWithoutCastENSE_16StoreWithoutCastEEEviT_T0_T2_T3_T4_T5_ --------------------------
	.section	.nv.constant0._ZN2at6native27unrolled_elementwise_kernelIZZZNS0_15sin_kernel_cudaERNS_18TensorIteratorBaseEENKUlvE0_clEvENKUlvE1_clEvEUlN3c104HalfEE_St5arrayIPcLm2EELi4E23TrivialOffsetCalculatorILi1EjESD_NS0_6memory15LoadWithoutCastENSE_16StoreWithoutCastEEEviT_T0_T2_T3_T4_T5_,"a",@progbits
	.sectionflags	@""
	.align	4
.nv.constant0._ZN2at6native27unrolled_elementwise_kernelIZZZNS0_15sin_kernel_cudaERNS_18TensorIteratorBaseEENKUlvE0_clEvENKUlvE1_clEvEUlN3c104HalfEE_St5arrayIPcLm2EELi4E23TrivialOffsetCalculatorILi1EjESD_NS0_6memory15LoadWithoutCastENSE_16StoreWithoutCastEEEviT_T0_T2_T3_T4_T5_:
	.zero		924


//--------------------- .nv.constant0._ZN2at6native29vectorized_elementwise_kernelILi2EZZZNS0_15sin_kernel_cudaERNS_18TensorIteratorBaseEENKUlvE0_clEvENKUlvE1_clEvEUlN3c104HalfEE_St5arrayIPcLm2EEEEviT0_T1_ --------------------------
	.section	.nv.constant0._ZN2at6native29vectorized_elementwise_kernelILi2EZZZNS0_15sin_kernel_cudaERNS_18TensorIteratorBaseEENKUlvE0_clEvENKUlvE1_clEvEUlN3c104HalfEE_St5arrayIPcLm2EEEEviT0_T1_,"a",@progbits
	.sectionflags	@""
	.align	4
.nv.constant0._ZN2at6native29vectorized_elementwise_kernelILi2EZZZNS0_15sin_kernel_cudaERNS_18TensorIteratorBaseEENKUlvE0_clEvENKUlvE1_clEvEUlN3c104HalfEE_St5arrayIPcLm2EEEEviT0_T1_:
	.zero		920


//--------------------- .nv.constant0._ZN2at6native29vectorized_elementwise_kernelILi4EZZZNS0_15sin_kernel_cudaERNS_18TensorIteratorBaseEENKUlvE0_clEvENKUlvE1_clEvEUlN3c104HalfEE_St5arrayIPcLm2EEEEviT0_T1_ --------------------------
	.section	.nv.constant0._ZN2at6native29vectorized_elementwise_kernelILi4EZZZNS0_15sin_kernel_cudaERNS_18TensorIteratorBaseEENKUlvE0_clEvENKUlvE1_clEvEUlN3c104HalfEE_St5arrayIPcLm2EEEEviT0_T1_,"a",@progbits
	.sectionflags	@""
	.align	4
.nv.constant0._ZN2at6native29vectorized_elementwise_kernelILi4EZZZNS0_15sin_kernel_cudaERNS_18TensorIteratorBaseEENKUlvE0_clEvENKUlvE1_clEvEUlN3c104HalfEE_St5arrayIPcLm2EEEEviT0_T1_:
	.zero		920


//--------------------- .nv.constant0._ZN2at6native29vectorized_elementwise_kernelILi8EZZZNS0_15sin_kernel_cudaERNS_18TensorIteratorBaseEENKUlvE0_clEvENKUlvE1_clEvEUlN3c104HalfEE_St5arrayIPcLm2EEEEviT0_T1_ --------------------------
	.section	.nv.constant0._ZN2at6native29vectorized_elementwise_kernelILi8EZZZNS0_15sin_kernel_cudaERNS_18TensorIteratorBaseEENKUlvE0_clEvENKUlvE1_clEvEUlN3c104HalfEE_St5arrayIPcLm2EEEEviT0_T1_,"a",@progbits
	.sectionflags	@""
	.align	4
.nv.constant0._ZN2at6native29vectorized_elementwise_kernelILi8EZZZNS0_15sin_kernel_cudaERNS_18TensorIteratorBaseEENKUlvE0_clEvENKUlvE1_clEvEUlN3c104HalfEE_St5arrayIPcLm2EEEEviT0_T1_:
	.zero		920


//--------------------- .nv.constant0._ZN2at6native18elementwise_kernelILi128ELi4EZNS0_15gpu_kernel_implIZZZNS0_15sin_kernel_cudaERNS_18TensorIteratorBaseEENKUlvE0_clEvENKUlvE0_clEvEUlfE_EEvS4_RKT_EUliE_EEviT1_ --------------------------
	.section	.nv.constant0._ZN2at6native18elementwise_kernelILi128ELi4EZNS0_15gpu_kernel_implIZZZNS0_15sin_kernel_cudaERNS_18TensorIteratorBaseEENKUlvE0_clEvENKUlvE0_clEvEUlfE_EEvS4_RKT_EUliE_EEviT1_,"a",@progbits
	.sectionflags	@""
	.align	4
.nv.constant0._ZN2at6native18elementwise_kernelILi128ELi4EZNS0_15gpu_kernel_implIZZZNS0_15sin_kernel_cudaERNS_18TensorIteratorBaseEENKUlvE0_clEvENKUlvE0_clEvEUlfE_EEvS4_RKT_EUliE_EEviT1_:
	.zero		1440


//--------------------- .nv.constant0._ZN2at6native27unrolled_elementwise_kernelIZZZNS0_15sin_kernel_cudaERNS_18TensorIteratorBaseEENKUlvE0_clEvENKUlvE0_clEvEUlfE_St5arrayIPcLm2EELi4E23TrivialOffsetCalculatorILi1EjESB_NS0_6memory12LoadWithCastILi1EEENSC_13StoreWithCastILi1EEEEEviT_T0_T2_T3_T4_T5_ --------------------------
	.section	.nv.constant0._ZN2at6native27unrolled_elementwise_kernelIZZZNS0_15sin_kernel_cudaERNS_18TensorIteratorBaseEENKUlvE0_clEvENKUlvE0_clEvEUlfE_St5arrayIPcLm2EELi4E23TrivialOffsetCalculatorILi1EjESB_NS0_6memory12LoadWithCastILi1EEENSC_13StoreWithCastILi1EEEEEviT_T0_T2_T3_T4_T5_,"a",@progbits
	.sectionflags	@""
	.align	4
.nv.constant0._ZN2at6native27unrolled_elementwise_kernelIZZZNS0_15sin_kernel_cudaERNS_18TensorIteratorBaseEENKUlvE0_clEvENKUlvE0_clEvEUlfE_St5arrayIPcLm2EELi4E23TrivialOffsetCalculatorILi1EjESB_NS0_6memory12LoadWithCastILi1EEENSC_13StoreWithCastILi1EEEEEviT_T0_T2_T3_T4_T5_:
	.zero		940


//--------------------- .nv.constant0._ZN2at6native18elementwise_kernelILi128ELi2EZNS0_22gpu_kernel_impl_nocastIZZZNS0_15sin_kernel_cudaERNS_18TensorIteratorBaseEENKUlvE0_clEvENKUlvE0_clEvEUlfE_EEvS4_RKT_EUliE_EEviT1_ --------------------------
	.section	.nv.constant0._ZN2at6native18elementwise_kernelILi128ELi2EZNS0_22gpu_kernel_impl_nocastIZZZNS0_15sin_kernel_cudaERNS_18TensorIteratorBaseEENKUlvE0_clEvENKUlvE0_clEvEUlfE_EEvS4_RKT_EUliE_EEviT1_,"a",@progbits
	.sectionflags	@""
	.align	4
.nv.constant0._ZN2at6native18elementwise_kernelILi128ELi2EZNS0_22gpu_kernel_impl_nocastIZZZNS0_15sin_kernel_cudaERNS_18TensorIteratorBaseEENKUlvE0_clEvENKUlvE0_clEvEUlfE_EEvS4_RKT_EUliE_EEviT1_:
	.zero		1440


//--------------------- .nv.constant0._ZN2at6native27unrolled_elementwise_kernelIZZZNS0_15sin_kernel_cudaERNS_18TensorIteratorBaseEENKUlvE0_clEvENKUlvE0_clEvEUlfE_St5arrayIPcLm2EELi4E23TrivialOffsetCalculatorILi1EjESB_NS0_6memory15LoadWithoutCastENSC_16StoreWithoutCastEEEviT_T0_T2_T3_T4_T5_ --------------------------
	.section	.nv.constant0._ZN2at6native27unrolled_elementwise_kernelIZZZNS0_15sin_kernel_cudaERNS_18TensorIteratorBaseEENKUlvE0_clEvENKUlvE0_clEvEUlfE_St5arrayIPcLm2EELi4E23TrivialOffsetCalculatorILi1EjESB_NS0_6memory15LoadWithoutCastENSC_16StoreWithoutCastEEEviT_T0_T2_T3_T4_T5_,"a",@progbits
	.sectionflags	@""
	.align	4
.nv.constant0._ZN2at6native27unrolled_elementwise_kernelIZZZNS0_15sin_kernel_cudaERNS_18TensorIteratorBaseEENKUlvE0_clEvENKUlvE0_clEvEUlfE_St5arrayIPcLm2EELi4E23TrivialOffsetCalculatorILi1EjESB_NS0_6memory15LoadWithoutCastENSC_16StoreWithoutCastEEEviT_T0_T2_T3_T4_T5_:
	.zero		924


//--------------------- .nv.constant0._ZN2at6native29vectorized_elementwise_kernelILi2EZZZNS0_15sin_kernel_cudaERNS_18TensorIteratorBaseEENKUlvE0_clEvENKUlvE0_clEvEUlfE_St5arrayIPcLm2EEEEviT0_T1_ --------------------------
	.section	.nv.constant0._ZN2at6native29vectorized_elementwise_kernelILi2EZZZNS0_15sin_kernel_cudaERNS_18TensorIteratorBaseEENKUlvE0_clEvENKUlvE0_clEvEUlfE_St5arrayIPcLm2EEEEviT0_T1_,"a",@progbits
	.sectionflags	@""
	.align	4
.nv.constant0._ZN2at6native29vectorized_elementwise_kernelILi2EZZZNS0_15sin_kernel_cudaERNS_18TensorIteratorBaseEENKUlvE0_clEvENKUlvE0_clEvEUlfE_St5arrayIPcLm2EEEEviT0_T1_:
	.zero		920


//--------------------- .nv.constant0._ZN2at6native29vectorized_elementwise_kernelILi4EZZZNS0_15sin_kernel_cudaERNS_18TensorIteratorBaseEENKUlvE0_clEvENKUlvE0_clEvEUlfE_St5arrayIPcLm2EEEEviT0_T1_ --------------------------
	.section	.nv.constant0._ZN2at6native29vectorized_elementwise_kernelILi4EZZZNS0_15sin_kernel_cudaERNS_18TensorIteratorBaseEENKUlvE0_clEvENKUlvE0_clEvEUlfE_St5arrayIPcLm2EEEEviT0_T1_,"a",@progbits
	.sectionflags	@""
	.align	4
.nv.constant0._ZN2at6native29vectorized_elementwise_kernelILi4EZZZNS0_15sin_kernel_cudaERNS_18TensorIteratorBaseEENKUlvE0_clEvENKUlvE0_clEvEUlfE_St5arrayIPcLm2EEEEviT0_T1_:
	.zero		920


//--------------------- .nv.constant0._ZN2at6native29vectorized_elementwise_kernelILi8EZZZNS0_15sin_kernel_cudaERNS_18TensorIteratorBaseEENKUlvE0_clEvENKUlvE0_clEvEUlfE_St5arrayIPcLm2EEEEviT0_T1_ --------------------------
	.section	.nv.constant0._ZN2at6native29vectorized_elementwise_kernelILi8EZZZNS0_15sin_kernel_cudaERNS_18TensorIteratorBaseEENKUlvE0_clEvENKUlvE0_clEvEUlfE_St5arrayIPcLm2EEEEviT0_T1_,"a",@progbits
	.sectionflags	@""
	.align	4
.nv.constant0._ZN2at6native29vectorized_elementwise_kernelILi8EZZZNS0_15sin_kernel_cudaERNS_18TensorIteratorBaseEENKUlvE0_clEvENKUlvE0_clEvEUlfE_St5arrayIPcLm2EEEEviT0_T1_:
	.zero		920


//--------------------- .nv.constant0._ZN2at6native18elementwise_kernelILi128ELi4EZNS0_15gpu_kernel_implIZZZNS0_15sin_kernel_cudaERNS_18TensorIteratorBaseEENKUlvE0_clEvENKUlvE_clEvEUldE_EEvS4_RKT_EUliE_EEviT1_ --------------------------
	.section	.nv.constant0._ZN2at6native18elementwise_kernelILi128ELi4EZNS0_15gpu_kernel_implIZZZNS0_15sin_kernel_cudaERNS_18TensorIteratorBaseEENKUlvE0_clEvENKUlvE_clEvEUldE_EEvS4_RKT_EUliE_EEviT1_,"a",@progbits
	.sectionflags	@""
	.align	4
.nv.constant0._ZN2at6native18elementwise_kernelILi128ELi4EZNS0_15gpu_kernel_implIZZZNS0_15sin_kernel_cudaERNS_18TensorIteratorBaseEENKUlvE0_clEvENKUlvE_clEvEUldE_EEvS4_RKT_EUliE_EEviT1_:
	.zero		1440


//--------------------- .nv.constant0._ZN2at6native27unrolled_elementwise_kernelIZZZNS0_15sin_kernel_cudaERNS_18TensorIteratorBaseEENKUlvE0_clEvENKUlvE_clEvEUldE_St5arrayIPcLm2EELi4E23TrivialOffsetCalculatorILi1EjESB_NS0_6memory12LoadWithCastILi1EEENSC_13StoreWithCastILi1EEEEEviT_T0_T2_T3_T4_T5_ --------------------------
	.section	.nv.constant0._ZN2at6native27unrolled_elementwise_kernelIZZZNS0_15sin_kernel_cudaERNS_18TensorIteratorBaseEENKUlvE0_clEvENKUlvE_clEvEUldE_St5arrayIPcLm2EELi4E23TrivialOffsetCalculatorILi1EjESB_NS0_6memory12LoadWithCastILi1EEENSC_13StoreWithCastILi1EEEEEviT_T0_T2_T3_T4_T5_,"a",@progbits
	.sectionflags	@""
	.align	4
.nv.constant0._ZN2at6native27unrolled_elementwise_kernelIZZZNS0_15sin_kernel_cudaERNS_18TensorIteratorBaseEENKUlvE0_clEvENKUlvE_clEvEUldE_St5arrayIPcLm2EELi4E23TrivialOffsetCalculatorILi1EjESB_NS0_6memory12LoadWithCastILi1EEENSC_13StoreWithCastILi1EEEEEviT_T0_T2_T3_T4_T5_:
	.zero		940


//--------------------- .nv.constant0._ZN2at6native18elementwise_kernelILi128ELi2EZNS0_22gpu_kernel_impl_nocastIZZZNS0_15sin_kernel_cudaERNS_18TensorIteratorBaseEENKUlvE0_clEvENKUlvE_clEvEUldE_EEvS4_RKT_EUliE_EEviT1_ --------------------------
	.section	.nv.constant0._ZN2at6native18elementwise_kernelILi128ELi2EZNS0_22gpu_kernel_impl_nocastIZZZNS0_15sin_kernel_cudaERNS_18TensorIteratorBaseEENKUlvE0_clEvENKUlvE_clEvEUldE_EEvS4_RKT_EUliE_EEviT1_,"a",@progbits
	.sectionflags	@""
	.align	4
.nv.constant0._ZN2at6native18elementwise_kernelILi128ELi2EZNS0_22gpu_kernel_impl_nocastIZZZNS0_15sin_kernel_cudaERNS_18TensorIteratorBaseEENKUlvE0_clEvENKUlvE_clEvEUldE_EEvS4_RKT_EUliE_EEviT1_:
	.zero		1440


//--------------------- .nv.constant0._ZN2at6native27unrolled_elementwise_kernelIZZZNS0_15sin_kernel_cudaERNS_18TensorIteratorBaseEENKUlvE0_clEvENKUlvE_clEvEUldE_St5arrayIPcLm2EELi4E23TrivialOffsetCalculatorILi1EjESB_NS0_6memory15LoadWithoutCastENSC_16StoreWithoutCastEEEviT_T0_T2_T3_T4_T5_ --------------------------
	.section	.nv.constant0._ZN2at6native27unrolled_elementwise_kernelIZZZNS0_15sin_kernel_cudaERNS_18TensorIteratorBaseEENKUlvE0_clEvENKUlvE_clEvEUldE_St5arrayIPcLm2EELi4E23TrivialOffsetCalculatorILi1EjESB_NS0_6memory15LoadWithoutCastENSC_16StoreWithoutCastEEEviT_T0_T2_T3_T4_T5_,"a",@progbits
	.sectionflags	@""
	.align	4
.nv.constant0._ZN2at6native27unrolled_elementwise_kernelIZZZNS0_15sin_kernel_cudaERNS_18TensorIteratorBaseEENKUlvE0_clEvENKUlvE_clEvEUldE_St5arrayIPcLm2EELi4E23TrivialOffsetCalculatorILi1EjESB_NS0_6memory15LoadWithoutCastENSC_16StoreWithoutCastEEEviT_T0_T2_T3_T4_T5_:
	.zero		924


//--------------------- .nv.constant0._ZN2at6native29vectorized_elementwise_kernelILi2EZZZNS0_15sin_kernel_cudaERNS_18TensorIteratorBaseEENKUlvE0_clEvENKUlvE_clEvEUldE_St5arrayIPcLm2EEEEviT0_T1_ --------------------------
	.section	.nv.constant0._ZN2at6native29vectorized_elementwise_kernelILi2EZZZNS0_15sin_kernel_cudaERNS_18TensorIteratorBaseEENKUlvE0_clEvENKUlvE_clEvEUldE_St5arrayIPcLm2EEEEviT0_T1_,"a",@progbits
	.sectionflags	@""
	.align	4
.nv.constant0._ZN2at6native29vectorized_elementwise_kernelILi2EZZZNS0_15sin_kernel_cudaERNS_18TensorIteratorBaseEENKUlvE0_clEvENKUlvE_clEvEUldE_St5arrayIPcLm2EEEEviT0_T1_:
	.zero		920


//--------------------- .nv.constant0._ZN2at6native29vectorized_elementwise_kernelILi4EZZZNS0_15sin_kernel_cudaERNS_18TensorIteratorBaseEENKUlvE0_clEvENKUlvE_clEvEUldE_St5arrayIPcLm2EEEEviT0_T1_ --------------------------
	.section	.nv.constant0._ZN2at6native29vectorized_elementwise_kernelILi4EZZZNS0_15sin_kernel_cudaERNS_18TensorIteratorBaseEENKUlvE0_clEvENKUlvE_clEvEUldE_St5arrayIPcLm2EEEEviT0_T1_,"a",@progbits
	.sectionflags	@""
	.align	4
.nv.constant0._ZN2at6native29vectorized_elementwise_kernelILi4EZZZNS0_15sin_kernel_cudaERNS_18TensorIteratorBaseEENKUlvE0_clEvENKUlvE_clEvEUldE_St5arrayIPcLm2EEEEviT0_T1_:
	.zero		920


//--------------------- .nv.constant0._ZN2at6native29vectorized_elementwise_kernelILi8EZZZNS0_15sin_kernel_cudaERNS_18TensorIteratorBaseEENKUlvE0_clEvENKUlvE_clEvEUldE_St5arrayIPcLm2EEEEviT0_T1_ --------------------------
	.section	.nv.constant0._ZN2at6native29vectorized_elementwise_kernelILi8EZZZNS0_15sin_kernel_cudaERNS_18TensorIteratorBaseEENKUlvE0_clEvENKUlvE_clEvEUldE_St5arrayIPcLm2EEEEviT0_T1_,"a",@progbits
	.sectionflags	@""
	.align	4
.nv.constant0._ZN2at6native29vectorized_elementwise_kernelILi8EZZZNS0_15sin_kernel_cudaERNS_18TensorIteratorBaseEENKUlvE0_clEvENKUlvE_clEvEUldE_St5arrayIPcLm2EEEEviT0_T1_:
	.zero		920


//--------------------- SYMBOLS --------------------------

	.type		.nv.reservedSmem.offset0,@object
	.size		.nv.reservedSmem.offset0,0x4
	.type		__assertfail,@function
